//
// Generated by NVIDIA NVVM Compiler
//
// Compiler Build ID: CL-36424714
// Cuda compilation tools, release 13.0, V13.0.88
// Based on NVVM 20.0.0
//

.version 9.0
.target sm_100
.address_size 64

	// .globl	_Z10sumcol_gpuPKfPfii
// _ZZN3cub18CUB_300001_SM_10006detail6reduce28DeviceReduceSingleTileKernelINS2_10policy_hubIfjN4cuda3std3__44plusIfEEE10Policy1000EN6thrust24THRUST_300001_SM_1000_NS10device_ptrIfEEPfjS9_ffNS7_10__identityEEEvT0_T1_T2_T3_T4_T6_E12temp_storage has been demoted
// _ZZN3cub18CUB_300001_SM_10006detail6reduce18DeviceReduceKernelINS2_10policy_hubIfjN4cuda3std3__44plusIfEEE10Policy1000EN6thrust24THRUST_300001_SM_1000_NS10device_ptrIfEEjS9_fNS7_10__identityEEEvT0_PT3_T1_NS0_13GridEvenShareISK_EET2_T4_E12temp_storage has been demoted
// _ZZN3cub18CUB_300001_SM_10006detail6reduce28DeviceReduceSingleTileKernelINS2_10policy_hubIfjN4cuda3std3__44plusIfEEE10Policy1000EPfSC_iS9_ffNS7_10__identityEEEvT0_T1_T2_T3_T4_T6_E12temp_storage has been demoted
// _ZZN3cub18CUB_300001_SM_10006detail6reduce28DeviceReduceSingleTileKernelINS2_10policy_hubIfyN4cuda3std3__44plusIfEEE10Policy1000EN6thrust24THRUST_300001_SM_1000_NS10device_ptrIfEEPfyS9_ffNS7_10__identityEEEvT0_T1_T2_T3_T4_T6_E12temp_storage has been demoted
// _ZZN3cub18CUB_300001_SM_10006detail6reduce18DeviceReduceKernelINS2_10policy_hubIfyN4cuda3std3__44plusIfEEE10Policy1000EN6thrust24THRUST_300001_SM_1000_NS10device_ptrIfEEyS9_fNS7_10__identityEEEvT0_PT3_T1_NS0_13GridEvenShareISK_EET2_T4_E12temp_storage has been demoted
// _ZZN3cub18CUB_300001_SM_10006detail6reduce28DeviceReduceSingleTileKernelINS2_10policy_hubIfyN4cuda3std3__44plusIfEEE10Policy1000EPfSC_iS9_ffNS7_10__identityEEEvT0_T1_T2_T3_T4_T6_E12temp_storage has been demoted
// _ZZN3cub18CUB_300001_SM_10006detail6reduce28DeviceReduceSingleTileKernelINS2_10policy_hubIfjN4cuda3__47maximumIfEEE10Policy1000EN6thrust24THRUST_300001_SM_1000_NS10device_ptrIfEEPfjS8_ffNS5_3std3__410__identityEEEvT0_T1_T2_T3_T4_T6_E12temp_storage has been demoted
// _ZZN3cub18CUB_300001_SM_10006detail6reduce18DeviceReduceKernelINS2_10policy_hubIfjN4cuda3__47maximumIfEEE10Policy1000EN6thrust24THRUST_300001_SM_1000_NS10device_ptrIfEEjS8_fNS5_3std3__410__identityEEEvT0_PT3_T1_NS0_13GridEvenShareISL_EET2_T4_E12temp_storage has been demoted
// _ZZN3cub18CUB_300001_SM_10006detail6reduce28DeviceReduceSingleTileKernelINS2_10policy_hubIfjN4cuda3__47maximumIfEEE10Policy1000EPfSB_iS8_ffNS5_3std3__410__identityEEEvT0_T1_T2_T3_T4_T6_E12temp_storage has been demoted
// _ZZN3cub18CUB_300001_SM_10006detail6reduce28DeviceReduceSingleTileKernelINS2_10policy_hubIfyN4cuda3__47maximumIfEEE10Policy1000EN6thrust24THRUST_300001_SM_1000_NS10device_ptrIfEEPfyS8_ffNS5_3std3__410__identityEEEvT0_T1_T2_T3_T4_T6_E12temp_storage has been demoted
// _ZZN3cub18CUB_300001_SM_10006detail6reduce18DeviceReduceKernelINS2_10policy_hubIfyN4cuda3__47maximumIfEEE10Policy1000EN6thrust24THRUST_300001_SM_1000_NS10device_ptrIfEEyS8_fNS5_3std3__410__identityEEEvT0_PT3_T1_NS0_13GridEvenShareISL_EET2_T4_E12temp_storage has been demoted
// _ZZN3cub18CUB_300001_SM_10006detail6reduce28DeviceReduceSingleTileKernelINS2_10policy_hubIfyN4cuda3__47maximumIfEEE10Policy1000EPfSB_iS8_ffNS5_3std3__410__identityEEEvT0_T1_T2_T3_T4_T6_E12temp_storage has been demoted
// _ZZN3cub18CUB_300001_SM_10006detail6reduce28DeviceReduceSingleTileKernelINS2_10policy_hubIfjN4cuda3std3__44plusIfEEE10Policy1000EN6thrust24THRUST_300001_SM_1000_NS6detail15normal_iteratorINSD_10device_ptrIfEEEEPfjS9_ffNS7_10__identityEEEvT0_T1_T2_T3_T4_T6_E12temp_storage has been demoted
// _ZZN3cub18CUB_300001_SM_10006detail6reduce18DeviceReduceKernelINS2_10policy_hubIfjN4cuda3std3__44plusIfEEE10Policy1000EN6thrust24THRUST_300001_SM_1000_NS6detail15normal_iteratorINSD_10device_ptrIfEEEEjS9_fNS7_10__identityEEEvT0_PT3_T1_NS0_13GridEvenShareISN_EET2_T4_E12temp_storage has been demoted
// _ZZN3cub18CUB_300001_SM_10006detail6reduce28DeviceReduceSingleTileKernelINS2_10policy_hubIfyN4cuda3std3__44plusIfEEE10Policy1000EN6thrust24THRUST_300001_SM_1000_NS6detail15normal_iteratorINSD_10device_ptrIfEEEEPfyS9_ffNS7_10__identityEEEvT0_T1_T2_T3_T4_T6_E12temp_storage has been demoted
// _ZZN3cub18CUB_300001_SM_10006detail6reduce18DeviceReduceKernelINS2_10policy_hubIfyN4cuda3std3__44plusIfEEE10Policy1000EN6thrust24THRUST_300001_SM_1000_NS6detail15normal_iteratorINSD_10device_ptrIfEEEEyS9_fNS7_10__identityEEEvT0_PT3_T1_NS0_13GridEvenShareISN_EET2_T4_E12temp_storage has been demoted
.global .align 1 .b8 _ZN34_INTERNAL_8ab98266_4_k_cu_5810c3d54cuda3std3__45__cpo5beginE[1];
.global .align 1 .b8 _ZN34_INTERNAL_8ab98266_4_k_cu_5810c3d54cuda3std3__45__cpo3endE[1];
.global .align 1 .b8 _ZN34_INTERNAL_8ab98266_4_k_cu_5810c3d54cuda3std3__45__cpo6cbeginE[1];
.global .align 1 .b8 _ZN34_INTERNAL_8ab98266_4_k_cu_5810c3d54cuda3std3__45__cpo4cendE[1];
.global .align 1 .b8 _ZN34_INTERNAL_8ab98266_4_k_cu_5810c3d54cuda3std3__45__cpo6rbeginE[1];
.global .align 1 .b8 _ZN34_INTERNAL_8ab98266_4_k_cu_5810c3d54cuda3std3__45__cpo4rendE[1];
.global .align 1 .b8 _ZN34_INTERNAL_8ab98266_4_k_cu_5810c3d54cuda3std3__45__cpo7crbeginE[1];
.global .align 1 .b8 _ZN34_INTERNAL_8ab98266_4_k_cu_5810c3d54cuda3std3__45__cpo5crendE[1];
.global .align 1 .b8 _ZN34_INTERNAL_8ab98266_4_k_cu_5810c3d54cuda3std3__436_GLOBAL__N__8ab98266_4_k_cu_5810c3d56ignoreE[1];
.global .align 1 .b8 _ZN34_INTERNAL_8ab98266_4_k_cu_5810c3d54cuda3std3__419piecewise_constructE[1];
.global .align 1 .b8 _ZN34_INTERNAL_8ab98266_4_k_cu_5810c3d54cuda3std3__48in_placeE[1];
.global .align 1 .b8 _ZN34_INTERNAL_8ab98266_4_k_cu_5810c3d54cuda3std3__420unreachable_sentinelE[1];
.global .align 1 .b8 _ZN34_INTERNAL_8ab98266_4_k_cu_5810c3d54cuda3std3__47nulloptE[1];
.global .align 1 .b8 _ZN34_INTERNAL_8ab98266_4_k_cu_5810c3d54cuda3std3__48unexpectE[1];
.global .align 1 .b8 _ZN34_INTERNAL_8ab98266_4_k_cu_5810c3d54cuda3std6ranges3__45__cpo4swapE[1];
.global .align 1 .b8 _ZN34_INTERNAL_8ab98266_4_k_cu_5810c3d54cuda3std6ranges3__45__cpo9iter_moveE[1];
.global .align 1 .b8 _ZN34_INTERNAL_8ab98266_4_k_cu_5810c3d54cuda3std6ranges3__45__cpo5beginE[1];
.global .align 1 .b8 _ZN34_INTERNAL_8ab98266_4_k_cu_5810c3d54cuda3std6ranges3__45__cpo3endE[1];
.global .align 1 .b8 _ZN34_INTERNAL_8ab98266_4_k_cu_5810c3d54cuda3std6ranges3__45__cpo6cbeginE[1];
.global .align 1 .b8 _ZN34_INTERNAL_8ab98266_4_k_cu_5810c3d54cuda3std6ranges3__45__cpo4cendE[1];
.global .align 1 .b8 _ZN34_INTERNAL_8ab98266_4_k_cu_5810c3d54cuda3std6ranges3__45__cpo7advanceE[1];
.global .align 1 .b8 _ZN34_INTERNAL_8ab98266_4_k_cu_5810c3d54cuda3std6ranges3__45__cpo9iter_swapE[1];
.global .align 1 .b8 _ZN34_INTERNAL_8ab98266_4_k_cu_5810c3d54cuda3std6ranges3__45__cpo4nextE[1];
.global .align 1 .b8 _ZN34_INTERNAL_8ab98266_4_k_cu_5810c3d54cuda3std6ranges3__45__cpo4prevE[1];
.global .align 1 .b8 _ZN34_INTERNAL_8ab98266_4_k_cu_5810c3d54cuda3std6ranges3__45__cpo4dataE[1];
.global .align 1 .b8 _ZN34_INTERNAL_8ab98266_4_k_cu_5810c3d54cuda3std6ranges3__45__cpo5cdataE[1];
.global .align 1 .b8 _ZN34_INTERNAL_8ab98266_4_k_cu_5810c3d54cuda3std6ranges3__45__cpo4sizeE[1];
.global .align 1 .b8 _ZN34_INTERNAL_8ab98266_4_k_cu_5810c3d54cuda3std6ranges3__45__cpo5ssizeE[1];
.global .align 1 .b8 _ZN34_INTERNAL_8ab98266_4_k_cu_5810c3d54cuda3std6ranges3__45__cpo8distanceE[1];
.global .align 1 .b8 _ZN34_INTERNAL_8ab98266_4_k_cu_5810c3d56thrust24THRUST_300001_SM_1000_NS8cuda_cub3parE[1];
.global .align 1 .b8 _ZN34_INTERNAL_8ab98266_4_k_cu_5810c3d56thrust24THRUST_300001_SM_1000_NS8cuda_cub10par_nosyncE[1];
.global .align 1 .b8 _ZN34_INTERNAL_8ab98266_4_k_cu_5810c3d56thrust24THRUST_300001_SM_1000_NS6system6detail10sequential3seqE[1];
.global .align 1 .b8 _ZN34_INTERNAL_8ab98266_4_k_cu_5810c3d56thrust24THRUST_300001_SM_1000_NS12placeholders2_1E[1];
.global .align 1 .b8 _ZN34_INTERNAL_8ab98266_4_k_cu_5810c3d56thrust24THRUST_300001_SM_1000_NS12placeholders2_2E[1];
.global .align 1 .b8 _ZN34_INTERNAL_8ab98266_4_k_cu_5810c3d56thrust24THRUST_300001_SM_1000_NS12placeholders2_3E[1];
.global .align 1 .b8 _ZN34_INTERNAL_8ab98266_4_k_cu_5810c3d56thrust24THRUST_300001_SM_1000_NS12placeholders2_4E[1];
.global .align 1 .b8 _ZN34_INTERNAL_8ab98266_4_k_cu_5810c3d56thrust24THRUST_300001_SM_1000_NS12placeholders2_5E[1];
.global .align 1 .b8 _ZN34_INTERNAL_8ab98266_4_k_cu_5810c3d56thrust24THRUST_300001_SM_1000_NS12placeholders2_6E[1];
.global .align 1 .b8 _ZN34_INTERNAL_8ab98266_4_k_cu_5810c3d56thrust24THRUST_300001_SM_1000_NS12placeholders2_7E[1];
.global .align 1 .b8 _ZN34_INTERNAL_8ab98266_4_k_cu_5810c3d56thrust24THRUST_300001_SM_1000_NS12placeholders2_8E[1];
.global .align 1 .b8 _ZN34_INTERNAL_8ab98266_4_k_cu_5810c3d56thrust24THRUST_300001_SM_1000_NS12placeholders2_9E[1];
.global .align 1 .b8 _ZN34_INTERNAL_8ab98266_4_k_cu_5810c3d56thrust24THRUST_300001_SM_1000_NS12placeholders3_10E[1];
.global .align 1 .b8 _ZN34_INTERNAL_8ab98266_4_k_cu_5810c3d56thrust24THRUST_300001_SM_1000_NS3seqE[1];

.visible .entry _Z10sumcol_gpuPKfPfii(
	.param .u64 .ptr .align 1 _Z10sumcol_gpuPKfPfii_param_0,
	.param .u64 .ptr .align 1 _Z10sumcol_gpuPKfPfii_param_1,
	.param .u32 _Z10sumcol_gpuPKfPfii_param_2,
	.param .u32 _Z10sumcol_gpuPKfPfii_param_3
)
{
	.reg .pred 	%p<14>;
	.reg .b32 	%r<42>;
	.reg .b32 	%f<84>;
	.reg .b64 	%rd<48>;

	ld.param.u64 	%rd6, [_Z10sumcol_gpuPKfPfii_param_0];
	ld.param.u64 	%rd7, [_Z10sumcol_gpuPKfPfii_param_1];
	ld.param.u32 	%r25, [_Z10sumcol_gpuPKfPfii_param_2];
	ld.param.u32 	%r26, [_Z10sumcol_gpuPKfPfii_param_3];
	cvta.to.global.u64 	%rd1, %rd6;
	cvta.to.global.u64 	%rd2, %rd7;
	mov.u32 	%r27, %ctaid.x;
	mov.u32 	%r1, %ntid.x;
	mov.u32 	%r28, %tid.x;
	mad.lo.s32 	%r35, %r27, %r1, %r28;
	setp.ge.s32 	%p1, %r35, %r26;
	@%p1 bra 	$L__BB0_18;
	setp.gt.s32 	%p2, %r25, 0;
	mov.u32 	%r29, %nctaid.x;
	mul.lo.s32 	%r3, %r1, %r29;
	@%p2 bra 	$L__BB0_2;
	bra.uni 	$L__BB0_17;
$L__BB0_2:
	and.b32  	%r4, %r25, 15;
	add.s32 	%r5, %r4, -1;
	and.b32  	%r6, %r25, 7;
	add.s32 	%r7, %r6, -1;
	and.b32  	%r8, %r25, 2147483632;
	and.b32  	%r9, %r25, 3;
	neg.s32 	%r10, %r8;
	shl.b32 	%r11, %r26, 4;
	mul.wide.s32 	%rd4, %r26, 4;
$L__BB0_3:
	setp.lt.u32 	%p4, %r25, 16;
	mov.f32 	%f83, 0f00000000;
	mov.b32 	%r39, 0;
	@%p4 bra 	$L__BB0_6;
	mov.f32 	%f83, 0f00000000;
	mov.u32 	%r36, %r35;
	mov.u32 	%r37, %r10;
$L__BB0_5:
	.pragma "nounroll";
	mul.wide.s32 	%rd10, %r36, 4;
	add.s64 	%rd11, %rd1, %rd10;
	ld.global.f32 	%f18, [%rd11];
	add.f32 	%f19, %f83, %f18;
	add.s64 	%rd13, %rd11, %rd4;
	ld.global.f32 	%f20, [%rd13];
	add.f32 	%f21, %f19, %f20;
	add.s64 	%rd14, %rd13, %rd4;
	ld.global.f32 	%f22, [%rd14];
	add.f32 	%f23, %f21, %f22;
	add.s64 	%rd15, %rd14, %rd4;
	ld.global.f32 	%f24, [%rd15];
	add.f32 	%f25, %f23, %f24;
	add.s64 	%rd16, %rd15, %rd4;
	ld.global.f32 	%f26, [%rd16];
	add.f32 	%f27, %f25, %f26;
	add.s64 	%rd17, %rd16, %rd4;
	ld.global.f32 	%f28, [%rd17];
	add.f32 	%f29, %f27, %f28;
	add.s64 	%rd18, %rd17, %rd4;
	ld.global.f32 	%f30, [%rd18];
	add.f32 	%f31, %f29, %f30;
	add.s64 	%rd19, %rd18, %rd4;
	ld.global.f32 	%f32, [%rd19];
	add.f32 	%f33, %f31, %f32;
	add.s64 	%rd20, %rd19, %rd4;
	ld.global.f32 	%f34, [%rd20];
	add.f32 	%f35, %f33, %f34;
	add.s64 	%rd21, %rd20, %rd4;
	ld.global.f32 	%f36, [%rd21];
	add.f32 	%f37, %f35, %f36;
	add.s64 	%rd22, %rd21, %rd4;
	ld.global.f32 	%f38, [%rd22];
	add.f32 	%f39, %f37, %f38;
	add.s64 	%rd23, %rd22, %rd4;
	ld.global.f32 	%f40, [%rd23];
	add.f32 	%f41, %f39, %f40;
	add.s64 	%rd24, %rd23, %rd4;
	ld.global.f32 	%f42, [%rd24];
	add.f32 	%f43, %f41, %f42;
	add.s64 	%rd25, %rd24, %rd4;
	ld.global.f32 	%f44, [%rd25];
	add.f32 	%f45, %f43, %f44;
	add.s64 	%rd26, %rd25, %rd4;
	ld.global.f32 	%f46, [%rd26];
	add.f32 	%f47, %f45, %f46;
	add.s64 	%rd27, %rd26, %rd4;
	ld.global.f32 	%f48, [%rd27];
	add.f32 	%f83, %f47, %f48;
	add.s32 	%r37, %r37, 16;
	add.s32 	%r36, %r36, %r11;
	setp.ne.s32 	%p5, %r37, 0;
	mov.u32 	%r39, %r8;
	@%p5 bra 	$L__BB0_5;
$L__BB0_6:
	setp.eq.s32 	%p6, %r4, 0;
	@%p6 bra 	$L__BB0_16;
	setp.lt.u32 	%p7, %r5, 7;
	@%p7 bra 	$L__BB0_9;
	mad.lo.s32 	%r32, %r39, %r26, %r35;
	mul.wide.s32 	%rd28, %r32, 4;
	add.s64 	%rd29, %rd1, %rd28;
	ld.global.f32 	%f50, [%rd29];
	add.f32 	%f51, %f83, %f50;
	add.s64 	%rd31, %rd29, %rd4;
	ld.global.f32 	%f52, [%rd31];
	add.f32 	%f53, %f51, %f52;
	add.s64 	%rd32, %rd31, %rd4;
	ld.global.f32 	%f54, [%rd32];
	add.f32 	%f55, %f53, %f54;
	add.s64 	%rd33, %rd32, %rd4;
	ld.global.f32 	%f56, [%rd33];
	add.f32 	%f57, %f55, %f56;
	add.s64 	%rd34, %rd33, %rd4;
	ld.global.f32 	%f58, [%rd34];
	add.f32 	%f59, %f57, %f58;
	add.s64 	%rd35, %rd34, %rd4;
	ld.global.f32 	%f60, [%rd35];
	add.f32 	%f61, %f59, %f60;
	add.s64 	%rd36, %rd35, %rd4;
	ld.global.f32 	%f62, [%rd36];
	add.f32 	%f63, %f61, %f62;
	add.s64 	%rd37, %rd36, %rd4;
	ld.global.f32 	%f64, [%rd37];
	add.f32 	%f83, %f63, %f64;
	add.s32 	%r39, %r39, 8;
$L__BB0_9:
	setp.eq.s32 	%p8, %r6, 0;
	@%p8 bra 	$L__BB0_16;
	setp.lt.u32 	%p9, %r7, 3;
	@%p9 bra 	$L__BB0_12;
	mad.lo.s32 	%r33, %r39, %r26, %r35;
	mul.wide.s32 	%rd38, %r33, 4;
	add.s64 	%rd39, %rd1, %rd38;
	ld.global.f32 	%f66, [%rd39];
	add.f32 	%f67, %f83, %f66;
	add.s64 	%rd41, %rd39, %rd4;
	ld.global.f32 	%f68, [%rd41];
	add.f32 	%f69, %f67, %f68;
	add.s64 	%rd42, %rd41, %rd4;
	ld.global.f32 	%f70, [%rd42];
	add.f32 	%f71, %f69, %f70;
	add.s64 	%rd43, %rd42, %rd4;
	ld.global.f32 	%f72, [%rd43];
	add.f32 	%f83, %f71, %f72;
	add.s32 	%r39, %r39, 4;
$L__BB0_12:
	setp.eq.s32 	%p10, %r9, 0;
	@%p10 bra 	$L__BB0_16;
	setp.eq.s32 	%p11, %r9, 1;
	mad.lo.s32 	%r34, %r39, %r26, %r35;
	mul.wide.s32 	%rd44, %r34, 4;
	add.s64 	%rd3, %rd1, %rd44;
	ld.global.f32 	%f73, [%rd3];
	add.f32 	%f83, %f83, %f73;
	@%p11 bra 	$L__BB0_16;
	setp.eq.s32 	%p12, %r9, 2;
	add.s64 	%rd5, %rd3, %rd4;
	ld.global.f32 	%f74, [%rd5];
	add.f32 	%f83, %f83, %f74;
	@%p12 bra 	$L__BB0_16;
	add.s64 	%rd45, %rd5, %rd4;
	ld.global.f32 	%f75, [%rd45];
	add.f32 	%f83, %f83, %f75;
$L__BB0_16:
	mul.wide.s32 	%rd46, %r35, 4;
	add.s64 	%rd47, %rd2, %rd46;
	st.global.f32 	[%rd47], %f83;
	add.s32 	%r35, %r35, %r3;
	setp.lt.s32 	%p13, %r35, %r26;
	@%p13 bra 	$L__BB0_3;
	bra.uni 	$L__BB0_18;
$L__BB0_17:
	mul.wide.s32 	%rd8, %r35, 4;
	add.s64 	%rd9, %rd2, %rd8;
	mov.b32 	%r30, 0;
	st.global.u32 	[%rd9], %r30;
	add.s32 	%r35, %r35, %r3;
	setp.lt.s32 	%p3, %r35, %r26;
	@%p3 bra 	$L__BB0_17;
$L__BB0_18:
	ret;

}
	// .globl	_Z13inter_rep_gpuPKfS0_Pfii
.visible .entry _Z13inter_rep_gpuPKfS0_Pfii(
	.param .u64 .ptr .align 1 _Z13inter_rep_gpuPKfS0_Pfii_param_0,
	.param .u64 .ptr .align 1 _Z13inter_rep_gpuPKfS0_Pfii_param_1,
	.param .u64 .ptr .align 1 _Z13inter_rep_gpuPKfS0_Pfii_param_2,
	.param .u32 _Z13inter_rep_gpuPKfS0_Pfii_param_3,
	.param .u32 _Z13inter_rep_gpuPKfS0_Pfii_param_4
)
{
	.reg .pred 	%p<3>;
	.reg .b32 	%r<14>;
	.reg .b32 	%f<3>;
	.reg .b64 	%rd<12>;

	ld.param.u64 	%rd4, [_Z13inter_rep_gpuPKfS0_Pfii_param_0];
	ld.param.u64 	%rd5, [_Z13inter_rep_gpuPKfS0_Pfii_param_1];
	ld.param.u64 	%rd6, [_Z13inter_rep_gpuPKfS0_Pfii_param_2];
	ld.param.u32 	%r6, [_Z13inter_rep_gpuPKfS0_Pfii_param_3];
	ld.param.u32 	%r7, [_Z13inter_rep_gpuPKfS0_Pfii_param_4];
	mov.u32 	%r8, %ctaid.x;
	mov.u32 	%r1, %ntid.x;
	mov.u32 	%r9, %tid.x;
	mad.lo.s32 	%r13, %r8, %r1, %r9;
	setp.ge.s32 	%p1, %r13, %r6;
	@%p1 bra 	$L__BB1_3;
	mov.u32 	%r10, %nctaid.x;
	mul.lo.s32 	%r3, %r1, %r10;
	cvta.to.global.u64 	%rd1, %rd5;
	cvta.to.global.u64 	%rd2, %rd4;
	cvta.to.global.u64 	%rd3, %rd6;
$L__BB1_2:
	mul.wide.s32 	%rd7, %r13, 4;
	add.s64 	%rd8, %rd1, %rd7;
	ld.global.f32 	%f1, [%rd8];
	cvt.rzi.s32.f32 	%r11, %f1;
	mad.lo.s32 	%r12, %r13, %r7, %r11;
	mul.wide.s32 	%rd9, %r12, 4;
	add.s64 	%rd10, %rd2, %rd9;
	ld.global.f32 	%f2, [%rd10];
	add.s64 	%rd11, %rd3, %rd7;
	st.global.f32 	[%rd11], %f2;
	add.s32 	%r13, %r13, %r3;
	setp.lt.s32 	%p2, %r13, %r6;
	@%p2 bra 	$L__BB1_2;
$L__BB1_3:
	ret;

}
	// .globl	_Z13inter_sub_gpuPfPKfii
.visible .entry _Z13inter_sub_gpuPfPKfii(
	.param .u64 .ptr .align 1 _Z13inter_sub_gpuPfPKfii_param_0,
	.param .u64 .ptr .align 1 _Z13inter_sub_gpuPfPKfii_param_1,
	.param .u32 _Z13inter_sub_gpuPfPKfii_param_2,
	.param .u32 _Z13inter_sub_gpuPfPKfii_param_3
)
{
	.reg .pred 	%p<3>;
	.reg .b32 	%r<14>;
	.reg .b32 	%f<4>;
	.reg .b64 	%rd<9>;

	ld.param.u64 	%rd3, [_Z13inter_sub_gpuPfPKfii_param_0];
	ld.param.u64 	%rd4, [_Z13inter_sub_gpuPfPKfii_param_1];
	ld.param.u32 	%r6, [_Z13inter_sub_gpuPfPKfii_param_2];
	ld.param.u32 	%r7, [_Z13inter_sub_gpuPfPKfii_param_3];
	mov.u32 	%r8, %ctaid.x;
	mov.u32 	%r1, %ntid.x;
	mov.u32 	%r9, %tid.x;
	mad.lo.s32 	%r13, %r8, %r1, %r9;
	setp.ge.s32 	%p1, %r13, %r6;
	@%p1 bra 	$L__BB2_3;
	mov.u32 	%r10, %nctaid.x;
	mul.lo.s32 	%r3, %r1, %r10;
	cvta.to.global.u64 	%rd1, %rd4;
	cvta.to.global.u64 	%rd2, %rd3;
$L__BB2_2:
	mul.wide.s32 	%rd5, %r13, 4;
	add.s64 	%rd6, %rd1, %rd5;
	ld.global.f32 	%f1, [%rd6];
	cvt.rzi.s32.f32 	%r11, %f1;
	mad.lo.s32 	%r12, %r13, %r7, %r11;
	mul.wide.s32 	%rd7, %r12, 4;
	add.s64 	%rd8, %rd2, %rd7;
	ld.global.f32 	%f2, [%rd8];
	add.f32 	%f3, %f2, 0fBF800000;
	st.global.f32 	[%rd8], %f3;
	add.s32 	%r13, %r13, %r3;
	setp.lt.s32 	%p2, %r13, %r6;
	@%p2 bra 	$L__BB2_2;
$L__BB2_3:
	ret;

}
	// .globl	_Z19maxpool_forward_gpuiPKfPfS1_iiiiiiii
.visible .entry _Z19maxpool_forward_gpuiPKfPfS1_iiiiiiii(
	.param .u32 _Z19maxpool_forward_gpuiPKfPfS1_iiiiiiii_param_0,
	.param .u64 .ptr .align 1 _Z19maxpool_forward_gpuiPKfPfS1_iiiiiiii_param_1,
	.param .u64 .ptr .align 1 _Z19maxpool_forward_gpuiPKfPfS1_iiiiiiii_param_2,
	.param .u64 .ptr .align 1 _Z19maxpool_forward_gpuiPKfPfS1_iiiiiiii_param_3,
	.param .u32 _Z19maxpool_forward_gpuiPKfPfS1_iiiiiiii_param_4,
	.param .u32 _Z19maxpool_forward_gpuiPKfPfS1_iiiiiiii_param_5,
	.param .u32 _Z19maxpool_forward_gpuiPKfPfS1_iiiiiiii_param_6,
	.param .u32 _Z19maxpool_forward_gpuiPKfPfS1_iiiiiiii_param_7,
	.param .u32 _Z19maxpool_forward_gpuiPKfPfS1_iiiiiiii_param_8,
	.param .u32 _Z19maxpool_forward_gpuiPKfPfS1_iiiiiiii_param_9,
	.param .u32 _Z19maxpool_forward_gpuiPKfPfS1_iiiiiiii_param_10,
	.param .u32 _Z19maxpool_forward_gpuiPKfPfS1_iiiiiiii_param_11
)
{
	.reg .pred 	%p<46>;
	.reg .b32 	%r<160>;
	.reg .b32 	%f<87>;
	.reg .b64 	%rd<24>;

	ld.param.u32 	%r50, [_Z19maxpool_forward_gpuiPKfPfS1_iiiiiiii_param_0];
	ld.param.u64 	%rd10, [_Z19maxpool_forward_gpuiPKfPfS1_iiiiiiii_param_1];
	ld.param.u64 	%rd8, [_Z19maxpool_forward_gpuiPKfPfS1_iiiiiiii_param_2];
	ld.param.u64 	%rd9, [_Z19maxpool_forward_gpuiPKfPfS1_iiiiiiii_param_3];
	ld.param.u32 	%r51, [_Z19maxpool_forward_gpuiPKfPfS1_iiiiiiii_param_4];
	ld.param.u32 	%r52, [_Z19maxpool_forward_gpuiPKfPfS1_iiiiiiii_param_5];
	ld.param.u32 	%r53, [_Z19maxpool_forward_gpuiPKfPfS1_iiiiiiii_param_6];
	ld.param.u32 	%r54, [_Z19maxpool_forward_gpuiPKfPfS1_iiiiiiii_param_7];
	ld.param.u32 	%r55, [_Z19maxpool_forward_gpuiPKfPfS1_iiiiiiii_param_8];
	ld.param.u32 	%r57, [_Z19maxpool_forward_gpuiPKfPfS1_iiiiiiii_param_10];
	ld.param.u32 	%r58, [_Z19maxpool_forward_gpuiPKfPfS1_iiiiiiii_param_11];
	cvta.to.global.u64 	%rd1, %rd10;
	mov.u32 	%r59, %ctaid.x;
	mov.u32 	%r1, %ntid.x;
	mov.u32 	%r60, %tid.x;
	mad.lo.s32 	%r143, %r59, %r1, %r60;
	setp.ge.s32 	%p1, %r143, %r50;
	@%p1 bra 	$L__BB3_23;
	mul.lo.s32 	%r61, %r54, %r51;
	mul.lo.s32 	%r3, %r61, %r55;
	mul.lo.s32 	%r4, %r55, %r54;
	mov.u32 	%r62, %nctaid.x;
	mul.lo.s32 	%r5, %r1, %r62;
	add.s64 	%rd2, %rd1, 32;
	cvta.to.global.u64 	%rd3, %rd8;
	cvta.to.global.u64 	%rd4, %rd9;
$L__BB3_2:
	ld.param.u32 	%r142, [_Z19maxpool_forward_gpuiPKfPfS1_iiiiiiii_param_9];
	div.s32 	%r63, %r143, %r55;
	rem.s32 	%r64, %r63, %r54;
	mul.lo.s32 	%r65, %r63, %r55;
	sub.s32 	%r66, %r143, %r65;
	mul.lo.s32 	%r67, %r64, %r57;
	sub.s32 	%r68, %r67, %r58;
	max.s32 	%r144, %r68, 0;
	mul.lo.s32 	%r69, %r66, %r57;
	sub.s32 	%r70, %r69, %r58;
	max.s32 	%r8, %r70, 0;
	add.s32 	%r71, %r68, %r142;
	min.s32 	%r9, %r71, %r52;
	add.s32 	%r72, %r70, %r142;
	min.s32 	%r10, %r72, %r53;
	setp.ge.s32 	%p2, %r144, %r9;
	mov.b64 	%rd23, -1;
	mov.f32 	%f85, 0fFF7FFFFF;
	@%p2 bra 	$L__BB3_22;
	div.s32 	%r74, %r143, %r3;
	div.s32 	%r75, %r143, %r4;
	rem.s32 	%r76, %r75, %r51;
	mad.lo.s32 	%r77, %r74, %r51, %r76;
	mul.lo.s32 	%r11, %r77, %r52;
	sub.s32 	%r78, %r10, %r8;
	and.b32  	%r12, %r78, 15;
	and.b32  	%r13, %r78, 7;
	and.b32  	%r14, %r78, 3;
	mov.f32 	%f85, 0fFF7FFFFF;
	mov.b32 	%r159, -1;
$L__BB3_4:
	setp.ge.s32 	%p3, %r8, %r10;
	@%p3 bra 	$L__BB3_20;
	sub.s32 	%r80, %r8, %r10;
	setp.gt.u32 	%p4, %r80, -16;
	add.s32 	%r81, %r11, %r144;
	mul.lo.s32 	%r17, %r81, %r53;
	mov.u32 	%r154, %r8;
	@%p4 bra 	$L__BB3_9;
	sub.s32 	%r82, %r10, %r8;
	and.b32  	%r83, %r82, -16;
	neg.s32 	%r146, %r83;
	add.s32 	%r148, %r8, 7;
	add.s32 	%r147, %r8, %r17;
$L__BB3_7:
	.pragma "nounroll";
	mul.wide.s32 	%rd12, %r147, 4;
	add.s64 	%rd13, %rd2, %rd12;
	ld.global.f32 	%f20, [%rd13+-32];
	setp.gt.f32 	%p5, %f20, %f85;
	selp.f32 	%f21, %f20, %f85, %p5;
	selp.b32 	%r84, %r147, %r159, %p5;
	add.s32 	%r85, %r147, 1;
	ld.global.f32 	%f22, [%rd13+-28];
	setp.gt.f32 	%p6, %f22, %f21;
	selp.f32 	%f23, %f22, %f21, %p6;
	selp.b32 	%r86, %r85, %r84, %p6;
	add.s32 	%r87, %r147, 2;
	ld.global.f32 	%f24, [%rd13+-24];
	setp.gt.f32 	%p7, %f24, %f23;
	selp.f32 	%f25, %f24, %f23, %p7;
	selp.b32 	%r88, %r87, %r86, %p7;
	add.s32 	%r89, %r147, 3;
	ld.global.f32 	%f26, [%rd13+-20];
	setp.gt.f32 	%p8, %f26, %f25;
	selp.f32 	%f27, %f26, %f25, %p8;
	selp.b32 	%r90, %r89, %r88, %p8;
	add.s32 	%r91, %r147, 4;
	ld.global.f32 	%f28, [%rd13+-16];
	setp.gt.f32 	%p9, %f28, %f27;
	selp.f32 	%f29, %f28, %f27, %p9;
	selp.b32 	%r92, %r91, %r90, %p9;
	add.s32 	%r93, %r147, 5;
	ld.global.f32 	%f30, [%rd13+-12];
	setp.gt.f32 	%p10, %f30, %f29;
	selp.f32 	%f31, %f30, %f29, %p10;
	selp.b32 	%r94, %r93, %r92, %p10;
	add.s32 	%r95, %r147, 6;
	ld.global.f32 	%f32, [%rd13+-8];
	setp.gt.f32 	%p11, %f32, %f31;
	selp.f32 	%f33, %f32, %f31, %p11;
	selp.b32 	%r96, %r95, %r94, %p11;
	add.s32 	%r97, %r147, 7;
	ld.global.f32 	%f34, [%rd13+-4];
	setp.gt.f32 	%p12, %f34, %f33;
	selp.f32 	%f35, %f34, %f33, %p12;
	selp.b32 	%r98, %r97, %r96, %p12;
	add.s32 	%r99, %r147, 8;
	ld.global.f32 	%f36, [%rd13];
	setp.gt.f32 	%p13, %f36, %f35;
	selp.f32 	%f37, %f36, %f35, %p13;
	selp.b32 	%r100, %r99, %r98, %p13;
	add.s32 	%r101, %r147, 9;
	ld.global.f32 	%f38, [%rd13+4];
	setp.gt.f32 	%p14, %f38, %f37;
	selp.f32 	%f39, %f38, %f37, %p14;
	selp.b32 	%r102, %r101, %r100, %p14;
	add.s32 	%r103, %r147, 10;
	ld.global.f32 	%f40, [%rd13+8];
	setp.gt.f32 	%p15, %f40, %f39;
	selp.f32 	%f41, %f40, %f39, %p15;
	selp.b32 	%r104, %r103, %r102, %p15;
	add.s32 	%r105, %r147, 11;
	ld.global.f32 	%f42, [%rd13+12];
	setp.gt.f32 	%p16, %f42, %f41;
	selp.f32 	%f43, %f42, %f41, %p16;
	selp.b32 	%r106, %r105, %r104, %p16;
	add.s32 	%r107, %r147, 12;
	ld.global.f32 	%f44, [%rd13+16];
	setp.gt.f32 	%p17, %f44, %f43;
	selp.f32 	%f45, %f44, %f43, %p17;
	selp.b32 	%r108, %r107, %r106, %p17;
	add.s32 	%r109, %r147, 13;
	ld.global.f32 	%f46, [%rd13+20];
	setp.gt.f32 	%p18, %f46, %f45;
	selp.f32 	%f47, %f46, %f45, %p18;
	selp.b32 	%r110, %r109, %r108, %p18;
	add.s32 	%r111, %r147, 14;
	ld.global.f32 	%f48, [%rd13+24];
	setp.gt.f32 	%p19, %f48, %f47;
	selp.f32 	%f49, %f48, %f47, %p19;
	selp.b32 	%r112, %r111, %r110, %p19;
	add.s32 	%r113, %r147, 15;
	ld.global.f32 	%f50, [%rd13+28];
	setp.gt.f32 	%p20, %f50, %f49;
	selp.f32 	%f85, %f50, %f49, %p20;
	selp.b32 	%r159, %r113, %r112, %p20;
	add.s32 	%r148, %r148, 16;
	add.s32 	%r147, %r147, 16;
	add.s32 	%r146, %r146, 16;
	setp.ne.s32 	%p21, %r146, 0;
	@%p21 bra 	$L__BB3_7;
	add.s32 	%r154, %r148, -7;
$L__BB3_9:
	setp.eq.s32 	%p22, %r12, 0;
	@%p22 bra 	$L__BB3_20;
	add.s32 	%r115, %r12, -1;
	setp.lt.u32 	%p23, %r115, 7;
	@%p23 bra 	$L__BB3_12;
	add.s32 	%r116, %r154, %r17;
	mul.wide.s32 	%rd14, %r116, 4;
	add.s64 	%rd15, %rd1, %rd14;
	ld.global.f32 	%f52, [%rd15];
	setp.gt.f32 	%p24, %f52, %f85;
	selp.f32 	%f53, %f52, %f85, %p24;
	selp.b32 	%r117, %r116, %r159, %p24;
	add.s32 	%r118, %r116, 1;
	ld.global.f32 	%f54, [%rd15+4];
	setp.gt.f32 	%p25, %f54, %f53;
	selp.f32 	%f55, %f54, %f53, %p25;
	selp.b32 	%r119, %r118, %r117, %p25;
	add.s32 	%r120, %r116, 2;
	ld.global.f32 	%f56, [%rd15+8];
	setp.gt.f32 	%p26, %f56, %f55;
	selp.f32 	%f57, %f56, %f55, %p26;
	selp.b32 	%r121, %r120, %r119, %p26;
	add.s32 	%r122, %r116, 3;
	ld.global.f32 	%f58, [%rd15+12];
	setp.gt.f32 	%p27, %f58, %f57;
	selp.f32 	%f59, %f58, %f57, %p27;
	selp.b32 	%r123, %r122, %r121, %p27;
	add.s32 	%r124, %r116, 4;
	ld.global.f32 	%f60, [%rd15+16];
	setp.gt.f32 	%p28, %f60, %f59;
	selp.f32 	%f61, %f60, %f59, %p28;
	selp.b32 	%r125, %r124, %r123, %p28;
	add.s32 	%r126, %r116, 5;
	ld.global.f32 	%f62, [%rd15+20];
	setp.gt.f32 	%p29, %f62, %f61;
	selp.f32 	%f63, %f62, %f61, %p29;
	selp.b32 	%r127, %r126, %r125, %p29;
	add.s32 	%r128, %r116, 6;
	ld.global.f32 	%f64, [%rd15+24];
	setp.gt.f32 	%p30, %f64, %f63;
	selp.f32 	%f65, %f64, %f63, %p30;
	selp.b32 	%r129, %r128, %r127, %p30;
	add.s32 	%r130, %r116, 7;
	ld.global.f32 	%f66, [%rd15+28];
	setp.gt.f32 	%p31, %f66, %f65;
	selp.f32 	%f85, %f66, %f65, %p31;
	selp.b32 	%r159, %r130, %r129, %p31;
	add.s32 	%r154, %r154, 8;
$L__BB3_12:
	setp.eq.s32 	%p32, %r13, 0;
	@%p32 bra 	$L__BB3_20;
	add.s32 	%r132, %r13, -1;
	setp.lt.u32 	%p33, %r132, 3;
	@%p33 bra 	$L__BB3_15;
	add.s32 	%r133, %r154, %r17;
	mul.wide.s32 	%rd16, %r133, 4;
	add.s64 	%rd17, %rd1, %rd16;
	ld.global.f32 	%f68, [%rd17];
	setp.gt.f32 	%p34, %f68, %f85;
	selp.f32 	%f69, %f68, %f85, %p34;
	selp.b32 	%r134, %r133, %r159, %p34;
	add.s32 	%r135, %r133, 1;
	ld.global.f32 	%f70, [%rd17+4];
	setp.gt.f32 	%p35, %f70, %f69;
	selp.f32 	%f71, %f70, %f69, %p35;
	selp.b32 	%r136, %r135, %r134, %p35;
	add.s32 	%r137, %r133, 2;
	ld.global.f32 	%f72, [%rd17+8];
	setp.gt.f32 	%p36, %f72, %f71;
	selp.f32 	%f73, %f72, %f71, %p36;
	selp.b32 	%r138, %r137, %r136, %p36;
	add.s32 	%r139, %r133, 3;
	ld.global.f32 	%f74, [%rd17+12];
	setp.gt.f32 	%p37, %f74, %f73;
	selp.f32 	%f85, %f74, %f73, %p37;
	selp.b32 	%r159, %r139, %r138, %p37;
	add.s32 	%r154, %r154, 4;
$L__BB3_15:
	setp.eq.s32 	%p38, %r14, 0;
	@%p38 bra 	$L__BB3_20;
	setp.eq.s32 	%p39, %r14, 1;
	add.s32 	%r43, %r154, %r17;
	mul.wide.s32 	%rd18, %r43, 4;
	add.s64 	%rd5, %rd1, %rd18;
	ld.global.f32 	%f75, [%rd5];
	setp.gt.f32 	%p40, %f75, %f85;
	selp.f32 	%f85, %f75, %f85, %p40;
	selp.b32 	%r159, %r43, %r159, %p40;
	@%p39 bra 	$L__BB3_20;
	setp.eq.s32 	%p41, %r14, 2;
	add.s32 	%r140, %r43, 1;
	ld.global.f32 	%f76, [%rd5+4];
	setp.gt.f32 	%p42, %f76, %f85;
	selp.f32 	%f85, %f76, %f85, %p42;
	selp.b32 	%r159, %r140, %r159, %p42;
	@%p41 bra 	$L__BB3_20;
	ld.global.f32 	%f14, [%rd5+8];
	setp.leu.f32 	%p43, %f14, %f85;
	@%p43 bra 	$L__BB3_20;
	add.s32 	%r159, %r43, 2;
	mov.f32 	%f85, %f14;
$L__BB3_20:
	add.s32 	%r144, %r144, 1;
	setp.ne.s32 	%p44, %r144, %r9;
	@%p44 bra 	$L__BB3_4;
	cvt.s64.s32 	%rd23, %r159;
$L__BB3_22:
	mul.wide.s32 	%rd19, %r143, 4;
	add.s64 	%rd20, %rd3, %rd19;
	st.global.f32 	[%rd20], %f85;
	shl.b64 	%rd21, %rd23, 2;
	add.s64 	%rd22, %rd4, %rd21;
	mov.b32 	%r141, 1065353216;
	st.global.u32 	[%rd22], %r141;
	add.s32 	%r143, %r143, %r5;
	setp.lt.s32 	%p45, %r143, %r50;
	@%p45 bra 	$L__BB3_2;
$L__BB3_23:
	ret;

}
	// .globl	_Z20maxpool_backward_gpuiPKfS0_S0_S0_Pfiiiiiiii
.visible .entry _Z20maxpool_backward_gpuiPKfS0_S0_S0_Pfiiiiiiii(
	.param .u32 _Z20maxpool_backward_gpuiPKfS0_S0_S0_Pfiiiiiiii_param_0,
	.param .u64 .ptr .align 1 _Z20maxpool_backward_gpuiPKfS0_S0_S0_Pfiiiiiiii_param_1,
	.param .u64 .ptr .align 1 _Z20maxpool_backward_gpuiPKfS0_S0_S0_Pfiiiiiiii_param_2,
	.param .u64 .ptr .align 1 _Z20maxpool_backward_gpuiPKfS0_S0_S0_Pfiiiiiiii_param_3,
	.param .u64 .ptr .align 1 _Z20maxpool_backward_gpuiPKfS0_S0_S0_Pfiiiiiiii_param_4,
	.param .u64 .ptr .align 1 _Z20maxpool_backward_gpuiPKfS0_S0_S0_Pfiiiiiiii_param_5,
	.param .u32 _Z20maxpool_backward_gpuiPKfS0_S0_S0_Pfiiiiiiii_param_6,
	.param .u32 _Z20maxpool_backward_gpuiPKfS0_S0_S0_Pfiiiiiiii_param_7,
	.param .u32 _Z20maxpool_backward_gpuiPKfS0_S0_S0_Pfiiiiiiii_param_8,
	.param .u32 _Z20maxpool_backward_gpuiPKfS0_S0_S0_Pfiiiiiiii_param_9,
	.param .u32 _Z20maxpool_backward_gpuiPKfS0_S0_S0_Pfiiiiiiii_param_10,
	.param .u32 _Z20maxpool_backward_gpuiPKfS0_S0_S0_Pfiiiiiiii_param_11,
	.param .u32 _Z20maxpool_backward_gpuiPKfS0_S0_S0_Pfiiiiiiii_param_12,
	.param .u32 _Z20maxpool_backward_gpuiPKfS0_S0_S0_Pfiiiiiiii_param_13
)
{
	.reg .pred 	%p<8>;
	.reg .b32 	%r<53>;
	.reg .b32 	%f<3>;
	.reg .b64 	%rd<12>;

	ld.param.u32 	%r21, [_Z20maxpool_backward_gpuiPKfS0_S0_S0_Pfiiiiiiii_param_0];
	ld.param.u64 	%rd5, [_Z20maxpool_backward_gpuiPKfS0_S0_S0_Pfiiiiiiii_param_3];
	ld.param.u64 	%rd6, [_Z20maxpool_backward_gpuiPKfS0_S0_S0_Pfiiiiiiii_param_4];
	ld.param.u64 	%rd7, [_Z20maxpool_backward_gpuiPKfS0_S0_S0_Pfiiiiiiii_param_5];
	ld.param.u32 	%r22, [_Z20maxpool_backward_gpuiPKfS0_S0_S0_Pfiiiiiiii_param_6];
	ld.param.u32 	%r23, [_Z20maxpool_backward_gpuiPKfS0_S0_S0_Pfiiiiiiii_param_7];
	ld.param.u32 	%r24, [_Z20maxpool_backward_gpuiPKfS0_S0_S0_Pfiiiiiiii_param_8];
	ld.param.u32 	%r25, [_Z20maxpool_backward_gpuiPKfS0_S0_S0_Pfiiiiiiii_param_9];
	ld.param.u32 	%r26, [_Z20maxpool_backward_gpuiPKfS0_S0_S0_Pfiiiiiiii_param_10];
	ld.param.u32 	%r27, [_Z20maxpool_backward_gpuiPKfS0_S0_S0_Pfiiiiiiii_param_11];
	ld.param.u32 	%r28, [_Z20maxpool_backward_gpuiPKfS0_S0_S0_Pfiiiiiiii_param_12];
	ld.param.u32 	%r29, [_Z20maxpool_backward_gpuiPKfS0_S0_S0_Pfiiiiiiii_param_13];
	mov.u32 	%r30, %ctaid.x;
	mov.u32 	%r1, %ntid.x;
	mov.u32 	%r31, %tid.x;
	mad.lo.s32 	%r49, %r30, %r1, %r31;
	setp.ge.s32 	%p1, %r49, %r21;
	@%p1 bra 	$L__BB4_11;
	mul.lo.s32 	%r32, %r25, %r22;
	mul.lo.s32 	%r3, %r32, %r26;
	mul.lo.s32 	%r4, %r26, %r25;
	mov.u32 	%r33, %nctaid.x;
	mul.lo.s32 	%r5, %r1, %r33;
	cvta.to.global.u64 	%rd1, %rd5;
	cvta.to.global.u64 	%rd2, %rd6;
	cvta.to.global.u64 	%rd3, %rd7;
$L__BB4_2:
	div.s32 	%r34, %r49, %r26;
	rem.s32 	%r35, %r34, %r25;
	mul.lo.s32 	%r36, %r34, %r26;
	sub.s32 	%r37, %r49, %r36;
	mul.lo.s32 	%r38, %r35, %r28;
	sub.s32 	%r39, %r38, %r29;
	max.s32 	%r50, %r39, 0;
	mul.lo.s32 	%r40, %r37, %r28;
	sub.s32 	%r41, %r40, %r29;
	max.s32 	%r8, %r41, 0;
	add.s32 	%r42, %r39, %r27;
	min.s32 	%r9, %r42, %r23;
	add.s32 	%r43, %r41, %r27;
	min.s32 	%r10, %r43, %r24;
	setp.ge.s32 	%p2, %r50, %r9;
	@%p2 bra 	$L__BB4_10;
	div.s32 	%r44, %r49, %r3;
	div.s32 	%r45, %r49, %r4;
	rem.s32 	%r46, %r45, %r22;
	mad.lo.s32 	%r47, %r44, %r22, %r46;
	mul.lo.s32 	%r11, %r47, %r23;
	mul.wide.s32 	%rd9, %r49, 4;
	add.s64 	%rd10, %rd2, %rd9;
$L__BB4_4:
	setp.ge.s32 	%p3, %r8, %r10;
	@%p3 bra 	$L__BB4_9;
	sub.s32 	%r52, %r8, %r10;
	add.s32 	%r48, %r11, %r50;
	mad.lo.s32 	%r51, %r48, %r24, %r8;
	bra.uni 	$L__BB4_7;
$L__BB4_6:
	add.s32 	%r52, %r52, 1;
	setp.eq.s32 	%p5, %r52, 0;
	add.s32 	%r51, %r51, 1;
	@%p5 bra 	$L__BB4_9;
$L__BB4_7:
	mul.wide.s32 	%rd4, %r51, 4;
	add.s64 	%rd8, %rd1, %rd4;
	ld.global.f32 	%f1, [%rd8];
	setp.neu.f32 	%p4, %f1, 0f3F800000;
	@%p4 bra 	$L__BB4_6;
	ld.global.f32 	%f2, [%rd10];
	add.s64 	%rd11, %rd3, %rd4;
	st.global.f32 	[%rd11], %f2;
$L__BB4_9:
	add.s32 	%r50, %r50, 1;
	setp.ne.s32 	%p6, %r50, %r9;
	@%p6 bra 	$L__BB4_4;
$L__BB4_10:
	add.s32 	%r49, %r49, %r5;
	setp.lt.s32 	%p7, %r49, %r21;
	@%p7 bra 	$L__BB4_2;
$L__BB4_11:
	ret;

}
	// .globl	_Z10im2col_gpuiPKfPfiiiiiiii
.visible .entry _Z10im2col_gpuiPKfPfiiiiiiii(
	.param .u32 _Z10im2col_gpuiPKfPfiiiiiiii_param_0,
	.param .u64 .ptr .align 1 _Z10im2col_gpuiPKfPfiiiiiiii_param_1,
	.param .u64 .ptr .align 1 _Z10im2col_gpuiPKfPfiiiiiiii_param_2,
	.param .u32 _Z10im2col_gpuiPKfPfiiiiiiii_param_3,
	.param .u32 _Z10im2col_gpuiPKfPfiiiiiiii_param_4,
	.param .u32 _Z10im2col_gpuiPKfPfiiiiiiii_param_5,
	.param .u32 _Z10im2col_gpuiPKfPfiiiiiiii_param_6,
	.param .u32 _Z10im2col_gpuiPKfPfiiiiiiii_param_7,
	.param .u32 _Z10im2col_gpuiPKfPfiiiiiiii_param_8,
	.param .u32 _Z10im2col_gpuiPKfPfiiiiiiii_param_9,
	.param .u32 _Z10im2col_gpuiPKfPfiiiiiiii_param_10
)
{
	.reg .pred 	%p<11>;
	.reg .b32 	%r<49>;
	.reg .b32 	%f<5>;
	.reg .b64 	%rd<18>;

	ld.param.u32 	%r19, [_Z10im2col_gpuiPKfPfiiiiiiii_param_0];
	ld.param.u64 	%rd10, [_Z10im2col_gpuiPKfPfiiiiiiii_param_1];
	ld.param.u64 	%rd11, [_Z10im2col_gpuiPKfPfiiiiiiii_param_2];
	ld.param.u32 	%r20, [_Z10im2col_gpuiPKfPfiiiiiiii_param_4];
	ld.param.u32 	%r21, [_Z10im2col_gpuiPKfPfiiiiiiii_param_5];
	ld.param.u32 	%r22, [_Z10im2col_gpuiPKfPfiiiiiiii_param_6];
	ld.param.u32 	%r23, [_Z10im2col_gpuiPKfPfiiiiiiii_param_7];
	ld.param.u32 	%r24, [_Z10im2col_gpuiPKfPfiiiiiiii_param_8];
	ld.param.u32 	%r26, [_Z10im2col_gpuiPKfPfiiiiiiii_param_10];
	mov.u32 	%r27, %ctaid.x;
	mov.u32 	%r1, %ntid.x;
	mov.u32 	%r28, %tid.x;
	mad.lo.s32 	%r45, %r27, %r1, %r28;
	setp.ge.s32 	%p1, %r45, %r19;
	@%p1 bra 	$L__BB5_10;
	mul.lo.s32 	%r3, %r23, %r22;
	setp.lt.s32 	%p2, %r24, 1;
	@%p2 bra 	$L__BB5_10;
	mul.wide.s32 	%rd1, %r3, 4;
	cvta.to.global.u64 	%rd2, %rd10;
	cvta.to.global.u64 	%rd3, %rd11;
	mov.u32 	%r29, %nctaid.x;
	mul.lo.s32 	%r4, %r1, %r29;
	mul.lo.s32 	%r30, %r24, %r22;
	mul.lo.s32 	%r5, %r30, %r24;
$L__BB5_3:
	ld.param.u32 	%r44, [_Z10im2col_gpuiPKfPfiiiiiiii_param_9];
	div.s32 	%r31, %r45, %r3;
	div.s32 	%r32, %r45, %r23;
	rem.s32 	%r33, %r32, %r22;
	mul.lo.s32 	%r34, %r32, %r23;
	sub.s32 	%r35, %r45, %r34;
	mul.lo.s32 	%r36, %r33, %r44;
	sub.s32 	%r7, %r36, %r26;
	mul.lo.s32 	%r37, %r35, %r44;
	sub.s32 	%r8, %r37, %r26;
	add.s32 	%r9, %r7, %r24;
	add.s32 	%r10, %r8, %r24;
	mad.lo.s32 	%r38, %r5, %r31, %r33;
	mad.lo.s32 	%r39, %r38, %r23, %r35;
	mul.wide.s32 	%rd12, %r39, 4;
	add.s64 	%rd17, %rd3, %rd12;
	mad.lo.s32 	%r40, %r31, %r20, %r7;
	mad.lo.s32 	%r41, %r40, %r21, %r8;
	cvt.s64.s32 	%rd5, %r41;
	mov.u32 	%r46, %r7;
$L__BB5_4:
	sub.s32 	%r42, %r46, %r7;
	mul.lo.s32 	%r47, %r42, %r21;
	mov.u32 	%r48, %r8;
$L__BB5_5:
	setp.ge.s32 	%p3, %r46, %r20;
	cvt.s64.s32 	%rd13, %r47;
	add.s64 	%rd14, %rd5, %rd13;
	shl.b64 	%rd15, %rd14, 2;
	add.s64 	%rd8, %rd2, %rd15;
	or.b32  	%r43, %r48, %r46;
	setp.lt.s32 	%p4, %r43, 0;
	setp.ge.s32 	%p5, %r48, %r21;
	or.pred  	%p6, %p3, %p5;
	mov.f32 	%f4, 0f00000000;
	or.pred  	%p7, %p6, %p4;
	@%p7 bra 	$L__BB5_7;
	ld.global.f32 	%f4, [%rd8];
$L__BB5_7:
	st.global.f32 	[%rd17], %f4;
	add.s32 	%r48, %r48, 1;
	add.s32 	%r47, %r47, 1;
	add.s64 	%rd17, %rd17, %rd1;
	setp.lt.s32 	%p8, %r48, %r10;
	@%p8 bra 	$L__BB5_5;
	add.s32 	%r46, %r46, 1;
	setp.lt.s32 	%p9, %r46, %r9;
	@%p9 bra 	$L__BB5_4;
	add.s32 	%r45, %r45, %r4;
	setp.lt.s32 	%p10, %r45, %r19;
	@%p10 bra 	$L__BB5_3;
$L__BB5_10:
	ret;

}
	// .globl	_Z10col2im_gpuiPfPKfiiiiiiii
.visible .entry _Z10col2im_gpuiPfPKfiiiiiiii(
	.param .u32 _Z10col2im_gpuiPfPKfiiiiiiii_param_0,
	.param .u64 .ptr .align 1 _Z10col2im_gpuiPfPKfiiiiiiii_param_1,
	.param .u64 .ptr .align 1 _Z10col2im_gpuiPfPKfiiiiiiii_param_2,
	.param .u32 _Z10col2im_gpuiPfPKfiiiiiiii_param_3,
	.param .u32 _Z10col2im_gpuiPfPKfiiiiiiii_param_4,
	.param .u32 _Z10col2im_gpuiPfPKfiiiiiiii_param_5,
	.param .u32 _Z10col2im_gpuiPfPKfiiiiiiii_param_6,
	.param .u32 _Z10col2im_gpuiPfPKfiiiiiiii_param_7,
	.param .u32 _Z10col2im_gpuiPfPKfiiiiiiii_param_8,
	.param .u32 _Z10col2im_gpuiPfPKfiiiiiiii_param_9,
	.param .u32 _Z10col2im_gpuiPfPKfiiiiiiii_param_10
)
{
	.reg .pred 	%p<18>;
	.reg .b32 	%r<45>;
	.reg .b32 	%f<4>;
	.reg .b64 	%rd<17>;

	ld.param.u32 	%r17, [_Z10col2im_gpuiPfPKfiiiiiiii_param_0];
	ld.param.u64 	%rd9, [_Z10col2im_gpuiPfPKfiiiiiiii_param_1];
	ld.param.u64 	%rd10, [_Z10col2im_gpuiPfPKfiiiiiiii_param_2];
	ld.param.u32 	%r18, [_Z10col2im_gpuiPfPKfiiiiiiii_param_4];
	ld.param.u32 	%r19, [_Z10col2im_gpuiPfPKfiiiiiiii_param_5];
	ld.param.u32 	%r20, [_Z10col2im_gpuiPfPKfiiiiiiii_param_6];
	ld.param.u32 	%r21, [_Z10col2im_gpuiPfPKfiiiiiiii_param_7];
	ld.param.u32 	%r22, [_Z10col2im_gpuiPfPKfiiiiiiii_param_8];
	ld.param.u32 	%r23, [_Z10col2im_gpuiPfPKfiiiiiiii_param_9];
	ld.param.u32 	%r24, [_Z10col2im_gpuiPfPKfiiiiiiii_param_10];
	mov.u32 	%r25, %ctaid.x;
	mov.u32 	%r1, %ntid.x;
	mov.u32 	%r26, %tid.x;
	mad.lo.s32 	%r42, %r25, %r1, %r26;
	setp.ge.s32 	%p4, %r42, %r17;
	@%p4 bra 	$L__BB6_13;
	setp.lt.s32 	%p5, %r22, 1;
	@%p5 bra 	$L__BB6_13;
	mul.lo.s32 	%r27, %r21, %r20;
	mul.wide.s32 	%rd1, %r27, 4;
	cvta.to.global.u64 	%rd2, %rd10;
	cvta.to.global.u64 	%rd3, %rd9;
	mov.u32 	%r28, %nctaid.x;
	mul.lo.s32 	%r3, %r1, %r28;
	mul.lo.s32 	%r29, %r27, %r22;
	mul.lo.s32 	%r4, %r29, %r22;
	mul.lo.s32 	%r5, %r19, %r18;
$L__BB6_3:
	div.s32 	%r30, %r42, %r5;
	div.s32 	%r31, %r42, %r19;
	rem.s32 	%r32, %r31, %r18;
	mul.lo.s32 	%r33, %r31, %r19;
	sub.s32 	%r34, %r42, %r33;
	mul.lo.s32 	%r35, %r4, %r30;
	mul.wide.s32 	%rd11, %r35, 4;
	add.s64 	%rd16, %rd2, %rd11;
	mad.lo.s32 	%r36, %r30, %r18, %r32;
	mad.lo.s32 	%r37, %r36, %r19, %r34;
	mul.wide.s32 	%rd12, %r37, 4;
	add.s64 	%rd5, %rd3, %rd12;
	add.s32 	%r43, %r32, %r24;
	sub.s32 	%r8, %r43, %r22;
	add.s32 	%r9, %r34, %r24;
	sub.s32 	%r10, %r9, %r22;
$L__BB6_4:
	rem.s32 	%r38, %r43, %r23;
	setp.eq.s32 	%p6, %r38, 0;
	setp.gt.s32 	%p7, %r43, -1;
	and.pred  	%p1, %p7, %p6;
	not.pred 	%p9, %p1;
	mov.u32 	%r44, %r9;
$L__BB6_5:
	mov.pred 	%p17, 0;
	@%p9 bra 	$L__BB6_7;
	div.s32 	%r39, %r43, %r23;
	setp.lt.s32 	%p17, %r39, %r18;
$L__BB6_7:
	setp.lt.s32 	%p10, %r44, 0;
	not.pred 	%p11, %p17;
	or.pred  	%p12, %p10, %p11;
	@%p12 bra 	$L__BB6_10;
	div.s32 	%r13, %r44, %r23;
	setp.ge.s32 	%p13, %r13, %r19;
	@%p13 bra 	$L__BB6_10;
	div.s32 	%r40, %r43, %r23;
	mad.lo.s32 	%r41, %r40, %r21, %r13;
	mul.wide.s32 	%rd13, %r41, 4;
	add.s64 	%rd14, %rd16, %rd13;
	ld.global.f32 	%f1, [%rd14];
	ld.global.f32 	%f2, [%rd5];
	add.f32 	%f3, %f1, %f2;
	st.global.f32 	[%rd5], %f3;
$L__BB6_10:
	add.s32 	%r44, %r44, -1;
	add.s64 	%rd16, %rd16, %rd1;
	setp.gt.s32 	%p14, %r44, %r10;
	@%p14 bra 	$L__BB6_5;
	add.s32 	%r43, %r43, -1;
	setp.gt.s32 	%p15, %r43, %r8;
	@%p15 bra 	$L__BB6_4;
	add.s32 	%r42, %r42, %r3;
	setp.lt.s32 	%p16, %r42, %r17;
	@%p16 bra 	$L__BB6_3;
$L__BB6_13:
	ret;

}
	// .globl	_ZN3cub18CUB_300001_SM_10006detail11EmptyKernelIvEEvv
.visible .entry _ZN3cub18CUB_300001_SM_10006detail11EmptyKernelIvEEvv()
{


	ret;

}
	// .globl	_ZN3cub18CUB_300001_SM_10006detail8for_each13static_kernelINS2_12policy_hub_t12policy_500_tEmN6thrust24THRUST_300001_SM_1000_NS8cuda_cub20__uninitialized_fill7functorINS7_10device_ptrIfEEfEEEEvT0_T1_
.visible .entry _ZN3cub18CUB_300001_SM_10006detail8for_each13static_kernelINS2_12policy_hub_t12policy_500_tEmN6thrust24THRUST_300001_SM_1000_NS8cuda_cub20__uninitialized_fill7functorINS7_10device_ptrIfEEfEEEEvT0_T1_(
	.param .u64 _ZN3cub18CUB_300001_SM_10006detail8for_each13static_kernelINS2_12policy_hub_t12policy_500_tEmN6thrust24THRUST_300001_SM_1000_NS8cuda_cub20__uninitialized_fill7functorINS7_10device_ptrIfEEfEEEEvT0_T1__param_0,
	.param .align 8 .b8 _ZN3cub18CUB_300001_SM_10006detail8for_each13static_kernelINS2_12policy_hub_t12policy_500_tEmN6thrust24THRUST_300001_SM_1000_NS8cuda_cub20__uninitialized_fill7functorINS7_10device_ptrIfEEfEEEEvT0_T1__param_1[16]
)
.maxntid 256
{
	.reg .pred 	%p<4>;
	.reg .b16 	%rs<5>;
	.reg .b32 	%r<10>;
	.reg .b32 	%f<3>;
	.reg .b64 	%rd<16>;

	ld.param.f32 	%f2, [_ZN3cub18CUB_300001_SM_10006detail8for_each13static_kernelINS2_12policy_hub_t12policy_500_tEmN6thrust24THRUST_300001_SM_1000_NS8cuda_cub20__uninitialized_fill7functorINS7_10device_ptrIfEEfEEEEvT0_T1__param_1+8];
	ld.param.u64 	%rd4, [_ZN3cub18CUB_300001_SM_10006detail8for_each13static_kernelINS2_12policy_hub_t12policy_500_tEmN6thrust24THRUST_300001_SM_1000_NS8cuda_cub20__uninitialized_fill7functorINS7_10device_ptrIfEEfEEEEvT0_T1__param_1];
	ld.param.u64 	%rd5, [_ZN3cub18CUB_300001_SM_10006detail8for_each13static_kernelINS2_12policy_hub_t12policy_500_tEmN6thrust24THRUST_300001_SM_1000_NS8cuda_cub20__uninitialized_fill7functorINS7_10device_ptrIfEEfEEEEvT0_T1__param_0];
	mov.u32 	%r7, %ctaid.x;
	mul.wide.u32 	%rd1, %r7, 512;
	sub.s64 	%rd2, %rd5, %rd1;
	setp.lt.u64 	%p1, %rd2, 512;
	@%p1 bra 	$L__BB8_2;
	mov.u32 	%r9, %tid.x;
	cvta.to.global.u64 	%rd11, %rd4;
	cvt.u64.u32 	%rd12, %r9;
	add.s64 	%rd13, %rd1, %rd12;
	shl.b64 	%rd14, %rd13, 2;
	add.s64 	%rd15, %rd11, %rd14;
	st.global.f32 	[%rd15], %f2;
	st.global.f32 	[%rd15+1024], %f2;
	bra.uni 	$L__BB8_6;
$L__BB8_2:
	cvta.to.global.u64 	%rd6, %rd4;
	mov.u32 	%r1, %tid.x;
	cvt.u64.u32 	%rd7, %r1;
	setp.le.u64 	%p2, %rd2, %rd7;
	add.s64 	%rd8, %rd1, %rd7;
	shl.b64 	%rd9, %rd8, 2;
	add.s64 	%rd3, %rd6, %rd9;
	@%p2 bra 	$L__BB8_4;
	st.global.f32 	[%rd3], %f2;
$L__BB8_4:
	add.s32 	%r8, %r1, 256;
	cvt.u64.u32 	%rd10, %r8;
	setp.le.u64 	%p3, %rd2, %rd10;
	@%p3 bra 	$L__BB8_6;
	st.global.f32 	[%rd3+1024], %f2;
$L__BB8_6:
	ret;

}
	// .globl	_ZN3cub18CUB_300001_SM_10006detail8for_each13static_kernelINS2_12policy_hub_t12policy_500_tElN6thrust24THRUST_300001_SM_1000_NS8cuda_cub6__fill7functorINS7_10device_ptrIfEEfEEEEvT0_T1_
.visible .entry _ZN3cub18CUB_300001_SM_10006detail8for_each13static_kernelINS2_12policy_hub_t12policy_500_tElN6thrust24THRUST_300001_SM_1000_NS8cuda_cub6__fill7functorINS7_10device_ptrIfEEfEEEEvT0_T1_(
	.param .u64 _ZN3cub18CUB_300001_SM_10006detail8for_each13static_kernelINS2_12policy_hub_t12policy_500_tElN6thrust24THRUST_300001_SM_1000_NS8cuda_cub6__fill7functorINS7_10device_ptrIfEEfEEEEvT0_T1__param_0,
	.param .align 8 .b8 _ZN3cub18CUB_300001_SM_10006detail8for_each13static_kernelINS2_12policy_hub_t12policy_500_tElN6thrust24THRUST_300001_SM_1000_NS8cuda_cub6__fill7functorINS7_10device_ptrIfEEfEEEEvT0_T1__param_1[16]
)
.maxntid 256
{
	.reg .pred 	%p<4>;
	.reg .b16 	%rs<5>;
	.reg .b32 	%r<10>;
	.reg .b32 	%f<3>;
	.reg .b64 	%rd<17>;

	ld.param.f32 	%f2, [_ZN3cub18CUB_300001_SM_10006detail8for_each13static_kernelINS2_12policy_hub_t12policy_500_tElN6thrust24THRUST_300001_SM_1000_NS8cuda_cub6__fill7functorINS7_10device_ptrIfEEfEEEEvT0_T1__param_1+8];
	ld.param.u64 	%rd5, [_ZN3cub18CUB_300001_SM_10006detail8for_each13static_kernelINS2_12policy_hub_t12policy_500_tElN6thrust24THRUST_300001_SM_1000_NS8cuda_cub6__fill7functorINS7_10device_ptrIfEEfEEEEvT0_T1__param_1];
	ld.param.u64 	%rd6, [_ZN3cub18CUB_300001_SM_10006detail8for_each13static_kernelINS2_12policy_hub_t12policy_500_tElN6thrust24THRUST_300001_SM_1000_NS8cuda_cub6__fill7functorINS7_10device_ptrIfEEfEEEEvT0_T1__param_0];
	mov.u32 	%r7, %ctaid.x;
	mul.wide.u32 	%rd1, %r7, 512;
	sub.s64 	%rd2, %rd6, %rd1;
	setp.lt.s64 	%p1, %rd2, 512;
	@%p1 bra 	$L__BB9_2;
	mov.u32 	%r9, %tid.x;
	cvta.to.global.u64 	%rd12, %rd5;
	cvt.u64.u32 	%rd13, %r9;
	add.s64 	%rd14, %rd1, %rd13;
	shl.b64 	%rd15, %rd14, 2;
	add.s64 	%rd16, %rd12, %rd15;
	st.global.f32 	[%rd16], %f2;
	st.global.f32 	[%rd16+1024], %f2;
	bra.uni 	$L__BB9_6;
$L__BB9_2:
	cvta.to.global.u64 	%rd7, %rd5;
	mov.u32 	%r1, %tid.x;
	cvt.s64.s32 	%rd3, %rd2;
	cvt.u64.u32 	%rd8, %r1;
	setp.le.s64 	%p2, %rd3, %rd8;
	add.s64 	%rd9, %rd1, %rd8;
	shl.b64 	%rd10, %rd9, 2;
	add.s64 	%rd4, %rd7, %rd10;
	@%p2 bra 	$L__BB9_4;
	st.global.f32 	[%rd4], %f2;
$L__BB9_4:
	add.s32 	%r8, %r1, 256;
	cvt.u64.u32 	%rd11, %r8;
	setp.le.s64 	%p3, %rd3, %rd11;
	@%p3 bra 	$L__BB9_6;
	st.global.f32 	[%rd4+1024], %f2;
$L__BB9_6:
	ret;

}
	// .globl	_ZN3cub18CUB_300001_SM_10006detail9transform16transform_kernelINS2_10policy_hubILb1EN4cuda3std3__45tupleIJN6thrust24THRUST_300001_SM_1000_NS10device_ptrIfEEEEEE10policy1000Ei4SsubSC_JPfEEEvT0_iT1_T2_DpNS2_10kernel_argIT3_EE
.visible .entry _ZN3cub18CUB_300001_SM_10006detail9transform16transform_kernelINS2_10policy_hubILb1EN4cuda3std3__45tupleIJN6thrust24THRUST_300001_SM_1000_NS10device_ptrIfEEEEEE10policy1000Ei4SsubSC_JPfEEEvT0_iT1_T2_DpNS2_10kernel_argIT3_EE(
	.param .u32 _ZN3cub18CUB_300001_SM_10006detail9transform16transform_kernelINS2_10policy_hubILb1EN4cuda3std3__45tupleIJN6thrust24THRUST_300001_SM_1000_NS10device_ptrIfEEEEEE10policy1000Ei4SsubSC_JPfEEEvT0_iT1_T2_DpNS2_10kernel_argIT3_EE_param_0,
	.param .u32 _ZN3cub18CUB_300001_SM_10006detail9transform16transform_kernelINS2_10policy_hubILb1EN4cuda3std3__45tupleIJN6thrust24THRUST_300001_SM_1000_NS10device_ptrIfEEEEEE10policy1000Ei4SsubSC_JPfEEEvT0_iT1_T2_DpNS2_10kernel_argIT3_EE_param_1,
	.param .align 4 .b8 _ZN3cub18CUB_300001_SM_10006detail9transform16transform_kernelINS2_10policy_hubILb1EN4cuda3std3__45tupleIJN6thrust24THRUST_300001_SM_1000_NS10device_ptrIfEEEEEE10policy1000Ei4SsubSC_JPfEEEvT0_iT1_T2_DpNS2_10kernel_argIT3_EE_param_2[4],
	.param .align 8 .b8 _ZN3cub18CUB_300001_SM_10006detail9transform16transform_kernelINS2_10policy_hubILb1EN4cuda3std3__45tupleIJN6thrust24THRUST_300001_SM_1000_NS10device_ptrIfEEEEEE10policy1000Ei4SsubSC_JPfEEEvT0_iT1_T2_DpNS2_10kernel_argIT3_EE_param_3[8],
	.param .align 8 .b8 _ZN3cub18CUB_300001_SM_10006detail9transform16transform_kernelINS2_10policy_hubILb1EN4cuda3std3__45tupleIJN6thrust24THRUST_300001_SM_1000_NS10device_ptrIfEEEEEE10policy1000Ei4SsubSC_JPfEEEvT0_iT1_T2_DpNS2_10kernel_argIT3_EE_param_4[16]
)
.maxntid 128
{
	.reg .pred 	%p<37>;
	.reg .b32 	%r<84>;
	.reg .b32 	%f<91>;
	.reg .b64 	%rd<66>;

	ld.param.f32 	%f2, [_ZN3cub18CUB_300001_SM_10006detail9transform16transform_kernelINS2_10policy_hubILb1EN4cuda3std3__45tupleIJN6thrust24THRUST_300001_SM_1000_NS10device_ptrIfEEEEEE10policy1000Ei4SsubSC_JPfEEEvT0_iT1_T2_DpNS2_10kernel_argIT3_EE_param_2];
	ld.param.u32 	%r50, [_ZN3cub18CUB_300001_SM_10006detail9transform16transform_kernelINS2_10policy_hubILb1EN4cuda3std3__45tupleIJN6thrust24THRUST_300001_SM_1000_NS10device_ptrIfEEEEEE10policy1000Ei4SsubSC_JPfEEEvT0_iT1_T2_DpNS2_10kernel_argIT3_EE_param_0];
	ld.param.u64 	%rd15, [_ZN3cub18CUB_300001_SM_10006detail9transform16transform_kernelINS2_10policy_hubILb1EN4cuda3std3__45tupleIJN6thrust24THRUST_300001_SM_1000_NS10device_ptrIfEEEEEE10policy1000Ei4SsubSC_JPfEEEvT0_iT1_T2_DpNS2_10kernel_argIT3_EE_param_4];
	ld.param.u64 	%rd16, [_ZN3cub18CUB_300001_SM_10006detail9transform16transform_kernelINS2_10policy_hubILb1EN4cuda3std3__45tupleIJN6thrust24THRUST_300001_SM_1000_NS10device_ptrIfEEEEEE10policy1000Ei4SsubSC_JPfEEEvT0_iT1_T2_DpNS2_10kernel_argIT3_EE_param_3];
	ld.param.u32 	%r49, [_ZN3cub18CUB_300001_SM_10006detail9transform16transform_kernelINS2_10policy_hubILb1EN4cuda3std3__45tupleIJN6thrust24THRUST_300001_SM_1000_NS10device_ptrIfEEEEEE10policy1000Ei4SsubSC_JPfEEEvT0_iT1_T2_DpNS2_10kernel_argIT3_EE_param_1];
	cvta.to.global.u64 	%rd1, %rd16;
	cvta.to.global.u64 	%rd2, %rd15;
	shl.b32 	%r1, %r49, 7;
	mov.u32 	%r51, %ctaid.x;
	mul.lo.s32 	%r2, %r1, %r51;
	sub.s32 	%r3, %r50, %r2;
	min.s32 	%r4, %r1, %r3;
	shl.b32 	%r5, %r4, 2;
	mov.u32 	%r6, %tid.x;
	shl.b32 	%r72, %r6, 7;
	setp.ge.s32 	%p1, %r72, %r5;
	@%p1 bra 	$L__BB10_3;
	mul.wide.u32 	%rd17, %r6, 128;
	add.s64 	%rd18, %rd2, %rd17;
	mul.wide.s32 	%rd19, %r2, 4;
	add.s64 	%rd64, %rd18, %rd19;
$L__BB10_2:
	.pragma "nounroll";
	// begin inline asm
	prefetch.global.L2 [%rd64];
	// end inline asm
	add.s32 	%r72, %r72, 16384;
	add.s64 	%rd64, %rd64, 16384;
	setp.lt.s32 	%p2, %r72, %r5;
	@%p2 bra 	$L__BB10_2;
$L__BB10_3:
	mul.wide.s32 	%rd21, %r2, 4;
	add.s64 	%rd6, %rd2, %rd21;
	add.s64 	%rd7, %rd1, %rd21;
	setp.gt.s32 	%p3, %r1, %r3;
	@%p3 bra 	$L__BB10_17;
	setp.lt.s32 	%p4, %r49, 1;
	@%p4 bra 	$L__BB10_58;
	and.b32  	%r10, %r49, 15;
	setp.lt.u32 	%p5, %r49, 16;
	mov.b32 	%r79, 0;
	@%p5 bra 	$L__BB10_8;
	and.b32  	%r79, %r49, 2147483632;
	neg.s32 	%r74, %r79;
	add.s32 	%r73, %r6, 1152;
	mul.wide.u32 	%rd22, %r6, 4;
	or.b64  	%rd65, %rd22, 4096;
$L__BB10_7:
	.pragma "nounroll";
	mul.wide.s32 	%rd23, %r73, 4;
	add.s64 	%rd24, %rd23, 1536;
	add.s64 	%rd25, %rd6, %rd65;
	ld.global.f32 	%f3, [%rd25+-4096];
	sub.f32 	%f4, %f3, %f2;
	add.s64 	%rd26, %rd7, %rd65;
	st.global.f32 	[%rd26+-4096], %f4;
	ld.global.f32 	%f5, [%rd25+-3584];
	sub.f32 	%f6, %f5, %f2;
	st.global.f32 	[%rd26+-3584], %f6;
	ld.global.f32 	%f7, [%rd25+-3072];
	sub.f32 	%f8, %f7, %f2;
	st.global.f32 	[%rd26+-3072], %f8;
	ld.global.f32 	%f9, [%rd25+-2560];
	sub.f32 	%f10, %f9, %f2;
	st.global.f32 	[%rd26+-2560], %f10;
	ld.global.f32 	%f11, [%rd25+-2048];
	sub.f32 	%f12, %f11, %f2;
	st.global.f32 	[%rd26+-2048], %f12;
	ld.global.f32 	%f13, [%rd25+-1536];
	sub.f32 	%f14, %f13, %f2;
	st.global.f32 	[%rd26+-1536], %f14;
	ld.global.f32 	%f15, [%rd25+-1024];
	sub.f32 	%f16, %f15, %f2;
	st.global.f32 	[%rd26+-1024], %f16;
	ld.global.f32 	%f17, [%rd25+-512];
	sub.f32 	%f18, %f17, %f2;
	st.global.f32 	[%rd26+-512], %f18;
	ld.global.f32 	%f19, [%rd25];
	sub.f32 	%f20, %f19, %f2;
	st.global.f32 	[%rd26], %f20;
	add.s64 	%rd27, %rd6, %rd24;
	ld.global.f32 	%f21, [%rd27+-1536];
	sub.f32 	%f22, %f21, %f2;
	add.s64 	%rd28, %rd7, %rd24;
	st.global.f32 	[%rd28+-1536], %f22;
	ld.global.f32 	%f23, [%rd27+-1024];
	sub.f32 	%f24, %f23, %f2;
	st.global.f32 	[%rd28+-1024], %f24;
	ld.global.f32 	%f25, [%rd27+-512];
	sub.f32 	%f26, %f25, %f2;
	st.global.f32 	[%rd28+-512], %f26;
	ld.global.f32 	%f27, [%rd27];
	sub.f32 	%f28, %f27, %f2;
	st.global.f32 	[%rd28], %f28;
	ld.global.f32 	%f29, [%rd27+512];
	sub.f32 	%f30, %f29, %f2;
	st.global.f32 	[%rd28+512], %f30;
	ld.global.f32 	%f31, [%rd27+1024];
	sub.f32 	%f32, %f31, %f2;
	st.global.f32 	[%rd28+1024], %f32;
	ld.global.f32 	%f33, [%rd27+1536];
	sub.f32 	%f34, %f33, %f2;
	st.global.f32 	[%rd28+1536], %f34;
	add.s32 	%r74, %r74, 16;
	add.s32 	%r73, %r73, 2048;
	add.s64 	%rd65, %rd65, 8192;
	setp.eq.s32 	%p6, %r74, 0;
	@%p6 bra 	$L__BB10_8;
	bra.uni 	$L__BB10_7;
$L__BB10_8:
	setp.eq.s32 	%p7, %r10, 0;
	@%p7 bra 	$L__BB10_58;
	and.b32  	%r37, %r49, 7;
	setp.lt.u32 	%p8, %r10, 8;
	@%p8 bra 	$L__BB10_11;
	shl.b32 	%r53, %r79, 7;
	add.s32 	%r54, %r53, %r6;
	mul.wide.s32 	%rd29, %r54, 4;
	add.s64 	%rd30, %rd6, %rd29;
	ld.global.f32 	%f35, [%rd30];
	sub.f32 	%f36, %f35, %f2;
	add.s64 	%rd31, %rd7, %rd29;
	st.global.f32 	[%rd31], %f36;
	ld.global.f32 	%f37, [%rd30+512];
	sub.f32 	%f38, %f37, %f2;
	st.global.f32 	[%rd31+512], %f38;
	ld.global.f32 	%f39, [%rd30+1024];
	sub.f32 	%f40, %f39, %f2;
	st.global.f32 	[%rd31+1024], %f40;
	ld.global.f32 	%f41, [%rd30+1536];
	sub.f32 	%f42, %f41, %f2;
	st.global.f32 	[%rd31+1536], %f42;
	ld.global.f32 	%f43, [%rd30+2048];
	sub.f32 	%f44, %f43, %f2;
	st.global.f32 	[%rd31+2048], %f44;
	ld.global.f32 	%f45, [%rd30+2560];
	sub.f32 	%f46, %f45, %f2;
	st.global.f32 	[%rd31+2560], %f46;
	ld.global.f32 	%f47, [%rd30+3072];
	sub.f32 	%f48, %f47, %f2;
	st.global.f32 	[%rd31+3072], %f48;
	ld.global.f32 	%f49, [%rd30+3584];
	sub.f32 	%f50, %f49, %f2;
	st.global.f32 	[%rd31+3584], %f50;
	add.s32 	%r79, %r79, 8;
$L__BB10_11:
	setp.eq.s32 	%p9, %r37, 0;
	@%p9 bra 	$L__BB10_58;
	and.b32  	%r40, %r49, 3;
	setp.lt.u32 	%p10, %r37, 4;
	@%p10 bra 	$L__BB10_14;
	shl.b32 	%r55, %r79, 7;
	add.s32 	%r56, %r55, %r6;
	mul.wide.s32 	%rd32, %r56, 4;
	add.s64 	%rd33, %rd6, %rd32;
	ld.global.f32 	%f51, [%rd33];
	sub.f32 	%f52, %f51, %f2;
	add.s64 	%rd34, %rd7, %rd32;
	st.global.f32 	[%rd34], %f52;
	ld.global.f32 	%f53, [%rd33+512];
	sub.f32 	%f54, %f53, %f2;
	st.global.f32 	[%rd34+512], %f54;
	ld.global.f32 	%f55, [%rd33+1024];
	sub.f32 	%f56, %f55, %f2;
	st.global.f32 	[%rd34+1024], %f56;
	ld.global.f32 	%f57, [%rd33+1536];
	sub.f32 	%f58, %f57, %f2;
	st.global.f32 	[%rd34+1536], %f58;
	add.s32 	%r79, %r79, 4;
$L__BB10_14:
	setp.eq.s32 	%p11, %r40, 0;
	@%p11 bra 	$L__BB10_58;
	shl.b32 	%r57, %r79, 7;
	add.s32 	%r83, %r6, %r57;
	neg.s32 	%r82, %r40;
$L__BB10_16:
	.pragma "nounroll";
	mul.wide.s32 	%rd36, %r83, 4;
	add.s64 	%rd37, %rd7, %rd36;
	add.s64 	%rd38, %rd6, %rd36;
	ld.global.f32 	%f59, [%rd38];
	sub.f32 	%f60, %f59, %f2;
	st.global.f32 	[%rd37], %f60;
	add.s32 	%r83, %r83, 128;
	add.s32 	%r82, %r82, 1;
	setp.ne.s32 	%p12, %r82, 0;
	@%p12 bra 	$L__BB10_16;
	bra.uni 	$L__BB10_58;
$L__BB10_17:
	setp.lt.s32 	%p13, %r49, 1;
	@%p13 bra 	$L__BB10_58;
	and.b32  	%r14, %r49, 7;
	setp.lt.u32 	%p14, %r49, 8;
	mov.b32 	%r76, 0;
	@%p14 bra 	$L__BB10_37;
	and.b32  	%r76, %r49, 2147483640;
	mov.b32 	%r75, 0;
$L__BB10_20:
	.pragma "nounroll";
	shl.b32 	%r60, %r75, 7;
	add.s32 	%r21, %r60, %r6;
	setp.ge.s32 	%p15, %r21, %r4;
	@%p15 bra 	$L__BB10_22;
	mul.wide.u32 	%rd39, %r21, 4;
	add.s64 	%rd40, %rd6, %rd39;
	ld.global.f32 	%f61, [%rd40];
	sub.f32 	%f62, %f61, %f2;
	add.s64 	%rd41, %rd7, %rd39;
	st.global.f32 	[%rd41], %f62;
$L__BB10_22:
	add.s32 	%r61, %r21, 128;
	setp.ge.s32 	%p16, %r61, %r4;
	mul.wide.s32 	%rd42, %r61, 4;
	add.s64 	%rd11, %rd6, %rd42;
	add.s64 	%rd12, %rd7, %rd42;
	@%p16 bra 	$L__BB10_24;
	ld.global.f32 	%f63, [%rd11];
	sub.f32 	%f64, %f63, %f2;
	st.global.f32 	[%rd12], %f64;
$L__BB10_24:
	add.s32 	%r62, %r21, 256;
	setp.ge.s32 	%p17, %r62, %r4;
	@%p17 bra 	$L__BB10_26;
	ld.global.f32 	%f65, [%rd11+512];
	sub.f32 	%f66, %f65, %f2;
	st.global.f32 	[%rd12+512], %f66;
$L__BB10_26:
	add.s32 	%r63, %r21, 384;
	setp.ge.s32 	%p18, %r63, %r4;
	@%p18 bra 	$L__BB10_28;
	ld.global.f32 	%f67, [%rd11+1024];
	sub.f32 	%f68, %f67, %f2;
	st.global.f32 	[%rd12+1024], %f68;
$L__BB10_28:
	add.s32 	%r64, %r21, 512;
	setp.ge.s32 	%p19, %r64, %r4;
	@%p19 bra 	$L__BB10_30;
	ld.global.f32 	%f69, [%rd11+1536];
	sub.f32 	%f70, %f69, %f2;
	st.global.f32 	[%rd12+1536], %f70;
$L__BB10_30:
	add.s32 	%r65, %r21, 640;
	setp.ge.s32 	%p20, %r65, %r4;
	@%p20 bra 	$L__BB10_32;
	ld.global.f32 	%f71, [%rd11+2048];
	sub.f32 	%f72, %f71, %f2;
	st.global.f32 	[%rd12+2048], %f72;
$L__BB10_32:
	add.s32 	%r66, %r21, 768;
	setp.ge.s32 	%p21, %r66, %r4;
	@%p21 bra 	$L__BB10_34;
	ld.global.f32 	%f73, [%rd11+2560];
	sub.f32 	%f74, %f73, %f2;
	st.global.f32 	[%rd12+2560], %f74;
$L__BB10_34:
	add.s32 	%r67, %r21, 896;
	setp.ge.s32 	%p22, %r67, %r4;
	@%p22 bra 	$L__BB10_36;
	ld.global.f32 	%f75, [%rd11+3072];
	sub.f32 	%f76, %f75, %f2;
	st.global.f32 	[%rd12+3072], %f76;
$L__BB10_36:
	add.s32 	%r75, %r75, 8;
	setp.ne.s32 	%p23, %r75, %r76;
	@%p23 bra 	$L__BB10_20;
$L__BB10_37:
	setp.eq.s32 	%p24, %r14, 0;
	@%p24 bra 	$L__BB10_58;
	and.b32  	%r24, %r49, 3;
	setp.lt.u32 	%p25, %r14, 4;
	@%p25 bra 	$L__BB10_48;
	shl.b32 	%r68, %r76, 7;
	add.s32 	%r25, %r68, %r6;
	setp.ge.s32 	%p26, %r25, %r4;
	@%p26 bra 	$L__BB10_41;
	mul.wide.s32 	%rd43, %r25, 4;
	add.s64 	%rd44, %rd6, %rd43;
	ld.global.f32 	%f77, [%rd44];
	sub.f32 	%f78, %f77, %f2;
	add.s64 	%rd45, %rd7, %rd43;
	st.global.f32 	[%rd45], %f78;
$L__BB10_41:
	add.s32 	%r26, %r25, 128;
	setp.ge.s32 	%p27, %r26, %r4;
	@%p27 bra 	$L__BB10_43;
	mul.wide.s32 	%rd46, %r26, 4;
	add.s64 	%rd47, %rd6, %rd46;
	ld.global.f32 	%f79, [%rd47];
	sub.f32 	%f80, %f79, %f2;
	add.s64 	%rd48, %rd7, %rd46;
	st.global.f32 	[%rd48], %f80;
$L__BB10_43:
	add.s32 	%r27, %r25, 256;
	setp.ge.s32 	%p28, %r27, %r4;
	@%p28 bra 	$L__BB10_45;
	mul.wide.s32 	%rd49, %r27, 4;
	add.s64 	%rd50, %rd6, %rd49;
	ld.global.f32 	%f81, [%rd50];
	sub.f32 	%f82, %f81, %f2;
	add.s64 	%rd51, %rd7, %rd49;
	st.global.f32 	[%rd51], %f82;
$L__BB10_45:
	add.s32 	%r28, %r25, 384;
	setp.ge.s32 	%p29, %r28, %r4;
	@%p29 bra 	$L__BB10_47;
	mul.wide.s32 	%rd52, %r28, 4;
	add.s64 	%rd53, %rd6, %rd52;
	ld.global.f32 	%f83, [%rd53];
	sub.f32 	%f84, %f83, %f2;
	add.s64 	%rd54, %rd7, %rd52;
	st.global.f32 	[%rd54], %f84;
$L__BB10_47:
	add.s32 	%r76, %r76, 4;
$L__BB10_48:
	setp.eq.s32 	%p30, %r24, 0;
	@%p30 bra 	$L__BB10_58;
	setp.eq.s32 	%p31, %r24, 1;
	@%p31 bra 	$L__BB10_55;
	shl.b32 	%r69, %r76, 7;
	add.s32 	%r31, %r69, %r6;
	setp.ge.s32 	%p32, %r31, %r4;
	@%p32 bra 	$L__BB10_52;
	mul.wide.s32 	%rd55, %r31, 4;
	add.s64 	%rd56, %rd6, %rd55;
	ld.global.f32 	%f85, [%rd56];
	sub.f32 	%f86, %f85, %f2;
	add.s64 	%rd57, %rd7, %rd55;
	st.global.f32 	[%rd57], %f86;
$L__BB10_52:
	add.s32 	%r32, %r31, 128;
	setp.ge.s32 	%p33, %r32, %r4;
	@%p33 bra 	$L__BB10_54;
	mul.wide.s32 	%rd58, %r32, 4;
	add.s64 	%rd59, %rd6, %rd58;
	ld.global.f32 	%f87, [%rd59];
	sub.f32 	%f88, %f87, %f2;
	add.s64 	%rd60, %rd7, %rd58;
	st.global.f32 	[%rd60], %f88;
$L__BB10_54:
	add.s32 	%r76, %r76, 2;
$L__BB10_55:
	and.b32  	%r70, %r49, 1;
	setp.eq.b32 	%p34, %r70, 1;
	not.pred 	%p35, %p34;
	@%p35 bra 	$L__BB10_58;
	shl.b32 	%r71, %r76, 7;
	add.s32 	%r35, %r71, %r6;
	setp.ge.s32 	%p36, %r35, %r4;
	@%p36 bra 	$L__BB10_58;
	mul.wide.s32 	%rd61, %r35, 4;
	add.s64 	%rd62, %rd6, %rd61;
	ld.global.f32 	%f89, [%rd62];
	sub.f32 	%f90, %f89, %f2;
	add.s64 	%rd63, %rd7, %rd61;
	st.global.f32 	[%rd63], %f90;
$L__BB10_58:
	ret;

}
	// .globl	_ZN3cub18CUB_300001_SM_10006detail9transform16transform_kernelINS2_10policy_hubILb1EN4cuda3std3__45tupleIJN6thrust24THRUST_300001_SM_1000_NS10device_ptrIfEEEEEE10policy1000El4SsubSC_JPfEEEvT0_iT1_T2_DpNS2_10kernel_argIT3_EE
.visible .entry _ZN3cub18CUB_300001_SM_10006detail9transform16transform_kernelINS2_10policy_hubILb1EN4cuda3std3__45tupleIJN6thrust24THRUST_300001_SM_1000_NS10device_ptrIfEEEEEE10policy1000El4SsubSC_JPfEEEvT0_iT1_T2_DpNS2_10kernel_argIT3_EE(
	.param .u64 _ZN3cub18CUB_300001_SM_10006detail9transform16transform_kernelINS2_10policy_hubILb1EN4cuda3std3__45tupleIJN6thrust24THRUST_300001_SM_1000_NS10device_ptrIfEEEEEE10policy1000El4SsubSC_JPfEEEvT0_iT1_T2_DpNS2_10kernel_argIT3_EE_param_0,
	.param .u32 _ZN3cub18CUB_300001_SM_10006detail9transform16transform_kernelINS2_10policy_hubILb1EN4cuda3std3__45tupleIJN6thrust24THRUST_300001_SM_1000_NS10device_ptrIfEEEEEE10policy1000El4SsubSC_JPfEEEvT0_iT1_T2_DpNS2_10kernel_argIT3_EE_param_1,
	.param .align 4 .b8 _ZN3cub18CUB_300001_SM_10006detail9transform16transform_kernelINS2_10policy_hubILb1EN4cuda3std3__45tupleIJN6thrust24THRUST_300001_SM_1000_NS10device_ptrIfEEEEEE10policy1000El4SsubSC_JPfEEEvT0_iT1_T2_DpNS2_10kernel_argIT3_EE_param_2[4],
	.param .align 8 .b8 _ZN3cub18CUB_300001_SM_10006detail9transform16transform_kernelINS2_10policy_hubILb1EN4cuda3std3__45tupleIJN6thrust24THRUST_300001_SM_1000_NS10device_ptrIfEEEEEE10policy1000El4SsubSC_JPfEEEvT0_iT1_T2_DpNS2_10kernel_argIT3_EE_param_3[8],
	.param .align 8 .b8 _ZN3cub18CUB_300001_SM_10006detail9transform16transform_kernelINS2_10policy_hubILb1EN4cuda3std3__45tupleIJN6thrust24THRUST_300001_SM_1000_NS10device_ptrIfEEEEEE10policy1000El4SsubSC_JPfEEEvT0_iT1_T2_DpNS2_10kernel_argIT3_EE_param_4[16]
)
.maxntid 128
{
	.reg .pred 	%p<37>;
	.reg .b32 	%r<81>;
	.reg .b32 	%f<91>;
	.reg .b64 	%rd<72>;

	ld.param.f32 	%f2, [_ZN3cub18CUB_300001_SM_10006detail9transform16transform_kernelINS2_10policy_hubILb1EN4cuda3std3__45tupleIJN6thrust24THRUST_300001_SM_1000_NS10device_ptrIfEEEEEE10policy1000El4SsubSC_JPfEEEvT0_iT1_T2_DpNS2_10kernel_argIT3_EE_param_2];
	ld.param.u64 	%rd16, [_ZN3cub18CUB_300001_SM_10006detail9transform16transform_kernelINS2_10policy_hubILb1EN4cuda3std3__45tupleIJN6thrust24THRUST_300001_SM_1000_NS10device_ptrIfEEEEEE10policy1000El4SsubSC_JPfEEEvT0_iT1_T2_DpNS2_10kernel_argIT3_EE_param_0];
	ld.param.u64 	%rd17, [_ZN3cub18CUB_300001_SM_10006detail9transform16transform_kernelINS2_10policy_hubILb1EN4cuda3std3__45tupleIJN6thrust24THRUST_300001_SM_1000_NS10device_ptrIfEEEEEE10policy1000El4SsubSC_JPfEEEvT0_iT1_T2_DpNS2_10kernel_argIT3_EE_param_4];
	ld.param.u64 	%rd18, [_ZN3cub18CUB_300001_SM_10006detail9transform16transform_kernelINS2_10policy_hubILb1EN4cuda3std3__45tupleIJN6thrust24THRUST_300001_SM_1000_NS10device_ptrIfEEEEEE10policy1000El4SsubSC_JPfEEEvT0_iT1_T2_DpNS2_10kernel_argIT3_EE_param_3];
	ld.param.u32 	%r47, [_ZN3cub18CUB_300001_SM_10006detail9transform16transform_kernelINS2_10policy_hubILb1EN4cuda3std3__45tupleIJN6thrust24THRUST_300001_SM_1000_NS10device_ptrIfEEEEEE10policy1000El4SsubSC_JPfEEEvT0_iT1_T2_DpNS2_10kernel_argIT3_EE_param_1];
	cvta.to.global.u64 	%rd1, %rd18;
	cvta.to.global.u64 	%rd2, %rd17;
	shl.b32 	%r1, %r47, 7;
	mov.u32 	%r48, %ctaid.x;
	cvt.u64.u32 	%rd19, %r48;
	cvt.s64.s32 	%rd20, %r1;
	mul.lo.s64 	%rd3, %rd20, %rd19;
	sub.s64 	%rd21, %rd16, %rd3;
	min.s64 	%rd22, %rd21, %rd20;
	cvt.u32.u64 	%r2, %rd22;
	shl.b32 	%r3, %r2, 2;
	mov.u32 	%r4, %tid.x;
	shl.b32 	%r69, %r4, 7;
	setp.ge.s32 	%p1, %r69, %r3;
	@%p1 bra 	$L__BB11_3;
	shl.b64 	%rd23, %rd3, 2;
	add.s64 	%rd24, %rd2, %rd23;
	mul.wide.u32 	%rd25, %r4, 128;
	add.s64 	%rd70, %rd24, %rd25;
$L__BB11_2:
	.pragma "nounroll";
	// begin inline asm
	prefetch.global.L2 [%rd70];
	// end inline asm
	add.s32 	%r69, %r69, 16384;
	add.s64 	%rd70, %rd70, 16384;
	setp.lt.s32 	%p2, %r69, %r3;
	@%p2 bra 	$L__BB11_2;
$L__BB11_3:
	shl.b64 	%rd27, %rd3, 2;
	add.s64 	%rd7, %rd2, %rd27;
	add.s64 	%rd8, %rd1, %rd27;
	setp.eq.s32 	%p3, %r1, %r2;
	@%p3 bra 	$L__BB11_45;
	setp.lt.s32 	%p4, %r47, 1;
	@%p4 bra 	$L__BB11_58;
	and.b32  	%r8, %r47, 7;
	setp.lt.u32 	%p5, %r47, 8;
	mov.b32 	%r78, 0;
	@%p5 bra 	$L__BB11_24;
	and.b32  	%r78, %r47, 2147483640;
	mov.b32 	%r72, 0;
$L__BB11_7:
	.pragma "nounroll";
	shl.b32 	%r51, %r72, 7;
	add.s32 	%r19, %r51, %r4;
	setp.ge.s32 	%p6, %r19, %r2;
	@%p6 bra 	$L__BB11_9;
	mul.wide.u32 	%rd28, %r19, 4;
	add.s64 	%rd29, %rd7, %rd28;
	ld.global.f32 	%f3, [%rd29];
	sub.f32 	%f4, %f3, %f2;
	add.s64 	%rd30, %rd8, %rd28;
	st.global.f32 	[%rd30], %f4;
$L__BB11_9:
	add.s32 	%r52, %r19, 128;
	setp.ge.s32 	%p7, %r52, %r2;
	mul.wide.s32 	%rd31, %r52, 4;
	add.s64 	%rd12, %rd7, %rd31;
	add.s64 	%rd13, %rd8, %rd31;
	@%p7 bra 	$L__BB11_11;
	ld.global.f32 	%f5, [%rd12];
	sub.f32 	%f6, %f5, %f2;
	st.global.f32 	[%rd13], %f6;
$L__BB11_11:
	add.s32 	%r53, %r19, 256;
	setp.ge.s32 	%p8, %r53, %r2;
	@%p8 bra 	$L__BB11_13;
	ld.global.f32 	%f7, [%rd12+512];
	sub.f32 	%f8, %f7, %f2;
	st.global.f32 	[%rd13+512], %f8;
$L__BB11_13:
	add.s32 	%r54, %r19, 384;
	setp.ge.s32 	%p9, %r54, %r2;
	@%p9 bra 	$L__BB11_15;
	ld.global.f32 	%f9, [%rd12+1024];
	sub.f32 	%f10, %f9, %f2;
	st.global.f32 	[%rd13+1024], %f10;
$L__BB11_15:
	add.s32 	%r55, %r19, 512;
	setp.ge.s32 	%p10, %r55, %r2;
	@%p10 bra 	$L__BB11_17;
	ld.global.f32 	%f11, [%rd12+1536];
	sub.f32 	%f12, %f11, %f2;
	st.global.f32 	[%rd13+1536], %f12;
$L__BB11_17:
	add.s32 	%r56, %r19, 640;
	setp.ge.s32 	%p11, %r56, %r2;
	@%p11 bra 	$L__BB11_19;
	ld.global.f32 	%f13, [%rd12+2048];
	sub.f32 	%f14, %f13, %f2;
	st.global.f32 	[%rd13+2048], %f14;
$L__BB11_19:
	add.s32 	%r57, %r19, 768;
	setp.ge.s32 	%p12, %r57, %r2;
	@%p12 bra 	$L__BB11_21;
	ld.global.f32 	%f15, [%rd12+2560];
	sub.f32 	%f16, %f15, %f2;
	st.global.f32 	[%rd13+2560], %f16;
$L__BB11_21:
	add.s32 	%r58, %r19, 896;
	setp.ge.s32 	%p13, %r58, %r2;
	@%p13 bra 	$L__BB11_23;
	ld.global.f32 	%f17, [%rd12+3072];
	sub.f32 	%f18, %f17, %f2;
	st.global.f32 	[%rd13+3072], %f18;
$L__BB11_23:
	add.s32 	%r72, %r72, 8;
	setp.eq.s32 	%p14, %r72, %r78;
	@%p14 bra 	$L__BB11_24;
	bra.uni 	$L__BB11_7;
$L__BB11_24:
	setp.eq.s32 	%p15, %r8, 0;
	@%p15 bra 	$L__BB11_58;
	and.b32  	%r35, %r47, 3;
	setp.lt.u32 	%p16, %r8, 4;
	@%p16 bra 	$L__BB11_35;
	shl.b32 	%r59, %r78, 7;
	add.s32 	%r36, %r59, %r4;
	setp.ge.s32 	%p17, %r36, %r2;
	@%p17 bra 	$L__BB11_28;
	mul.wide.s32 	%rd32, %r36, 4;
	add.s64 	%rd33, %rd7, %rd32;
	ld.global.f32 	%f19, [%rd33];
	sub.f32 	%f20, %f19, %f2;
	add.s64 	%rd34, %rd8, %rd32;
	st.global.f32 	[%rd34], %f20;
$L__BB11_28:
	add.s32 	%r37, %r36, 128;
	setp.ge.s32 	%p18, %r37, %r2;
	@%p18 bra 	$L__BB11_30;
	mul.wide.s32 	%rd35, %r37, 4;
	add.s64 	%rd36, %rd7, %rd35;
	ld.global.f32 	%f21, [%rd36];
	sub.f32 	%f22, %f21, %f2;
	add.s64 	%rd37, %rd8, %rd35;
	st.global.f32 	[%rd37], %f22;
$L__BB11_30:
	add.s32 	%r38, %r36, 256;
	setp.ge.s32 	%p19, %r38, %r2;
	@%p19 bra 	$L__BB11_32;
	mul.wide.s32 	%rd38, %r38, 4;
	add.s64 	%rd39, %rd7, %rd38;
	ld.global.f32 	%f23, [%rd39];
	sub.f32 	%f24, %f23, %f2;
	add.s64 	%rd40, %rd8, %rd38;
	st.global.f32 	[%rd40], %f24;
$L__BB11_32:
	add.s32 	%r39, %r36, 384;
	setp.ge.s32 	%p20, %r39, %r2;
	@%p20 bra 	$L__BB11_34;
	mul.wide.s32 	%rd41, %r39, 4;
	add.s64 	%rd42, %rd7, %rd41;
	ld.global.f32 	%f25, [%rd42];
	sub.f32 	%f26, %f25, %f2;
	add.s64 	%rd43, %rd8, %rd41;
	st.global.f32 	[%rd43], %f26;
$L__BB11_34:
	add.s32 	%r78, %r78, 4;
$L__BB11_35:
	setp.eq.s32 	%p21, %r35, 0;
	@%p21 bra 	$L__BB11_58;
	setp.eq.s32 	%p22, %r35, 1;
	@%p22 bra 	$L__BB11_42;
	shl.b32 	%r60, %r78, 7;
	add.s32 	%r42, %r60, %r4;
	setp.ge.s32 	%p23, %r42, %r2;
	@%p23 bra 	$L__BB11_39;
	mul.wide.s32 	%rd44, %r42, 4;
	add.s64 	%rd45, %rd7, %rd44;
	ld.global.f32 	%f27, [%rd45];
	sub.f32 	%f28, %f27, %f2;
	add.s64 	%rd46, %rd8, %rd44;
	st.global.f32 	[%rd46], %f28;
$L__BB11_39:
	add.s32 	%r43, %r42, 128;
	setp.ge.s32 	%p24, %r43, %r2;
	@%p24 bra 	$L__BB11_41;
	mul.wide.s32 	%rd47, %r43, 4;
	add.s64 	%rd48, %rd7, %rd47;
	ld.global.f32 	%f29, [%rd48];
	sub.f32 	%f30, %f29, %f2;
	add.s64 	%rd49, %rd8, %rd47;
	st.global.f32 	[%rd49], %f30;
$L__BB11_41:
	add.s32 	%r78, %r78, 2;
$L__BB11_42:
	and.b32  	%r61, %r47, 1;
	setp.eq.b32 	%p25, %r61, 1;
	not.pred 	%p26, %p25;
	@%p26 bra 	$L__BB11_58;
	shl.b32 	%r62, %r78, 7;
	add.s32 	%r46, %r62, %r4;
	setp.ge.s32 	%p27, %r46, %r2;
	@%p27 bra 	$L__BB11_58;
	mul.wide.s32 	%rd50, %r46, 4;
	add.s64 	%rd51, %rd7, %rd50;
	ld.global.f32 	%f31, [%rd51];
	sub.f32 	%f32, %f31, %f2;
	add.s64 	%rd52, %rd8, %rd50;
	st.global.f32 	[%rd52], %f32;
	bra.uni 	$L__BB11_58;
$L__BB11_45:
	setp.lt.s32 	%p28, %r47, 1;
	@%p28 bra 	$L__BB11_58;
	and.b32  	%r10, %r47, 15;
	setp.lt.u32 	%p29, %r47, 16;
	mov.b32 	%r74, 0;
	@%p29 bra 	$L__BB11_49;
	and.b32  	%r74, %r47, 2147483632;
	neg.s32 	%r71, %r74;
	add.s32 	%r70, %r4, 1152;
	mul.wide.u32 	%rd53, %r4, 4;
	or.b64  	%rd71, %rd53, 4096;
$L__BB11_48:
	.pragma "nounroll";
	mul.wide.s32 	%rd54, %r70, 4;
	add.s64 	%rd55, %rd54, 1536;
	add.s64 	%rd56, %rd7, %rd71;
	ld.global.f32 	%f33, [%rd56+-4096];
	sub.f32 	%f34, %f33, %f2;
	add.s64 	%rd57, %rd8, %rd71;
	st.global.f32 	[%rd57+-4096], %f34;
	ld.global.f32 	%f35, [%rd56+-3584];
	sub.f32 	%f36, %f35, %f2;
	st.global.f32 	[%rd57+-3584], %f36;
	ld.global.f32 	%f37, [%rd56+-3072];
	sub.f32 	%f38, %f37, %f2;
	st.global.f32 	[%rd57+-3072], %f38;
	ld.global.f32 	%f39, [%rd56+-2560];
	sub.f32 	%f40, %f39, %f2;
	st.global.f32 	[%rd57+-2560], %f40;
	ld.global.f32 	%f41, [%rd56+-2048];
	sub.f32 	%f42, %f41, %f2;
	st.global.f32 	[%rd57+-2048], %f42;
	ld.global.f32 	%f43, [%rd56+-1536];
	sub.f32 	%f44, %f43, %f2;
	st.global.f32 	[%rd57+-1536], %f44;
	ld.global.f32 	%f45, [%rd56+-1024];
	sub.f32 	%f46, %f45, %f2;
	st.global.f32 	[%rd57+-1024], %f46;
	ld.global.f32 	%f47, [%rd56+-512];
	sub.f32 	%f48, %f47, %f2;
	st.global.f32 	[%rd57+-512], %f48;
	ld.global.f32 	%f49, [%rd56];
	sub.f32 	%f50, %f49, %f2;
	st.global.f32 	[%rd57], %f50;
	add.s64 	%rd58, %rd7, %rd55;
	ld.global.f32 	%f51, [%rd58+-1536];
	sub.f32 	%f52, %f51, %f2;
	add.s64 	%rd59, %rd8, %rd55;
	st.global.f32 	[%rd59+-1536], %f52;
	ld.global.f32 	%f53, [%rd58+-1024];
	sub.f32 	%f54, %f53, %f2;
	st.global.f32 	[%rd59+-1024], %f54;
	ld.global.f32 	%f55, [%rd58+-512];
	sub.f32 	%f56, %f55, %f2;
	st.global.f32 	[%rd59+-512], %f56;
	ld.global.f32 	%f57, [%rd58];
	sub.f32 	%f58, %f57, %f2;
	st.global.f32 	[%rd59], %f58;
	ld.global.f32 	%f59, [%rd58+512];
	sub.f32 	%f60, %f59, %f2;
	st.global.f32 	[%rd59+512], %f60;
	ld.global.f32 	%f61, [%rd58+1024];
	sub.f32 	%f62, %f61, %f2;
	st.global.f32 	[%rd59+1024], %f62;
	ld.global.f32 	%f63, [%rd58+1536];
	sub.f32 	%f64, %f63, %f2;
	st.global.f32 	[%rd59+1536], %f64;
	add.s32 	%r71, %r71, 16;
	add.s32 	%r70, %r70, 2048;
	add.s64 	%rd71, %rd71, 8192;
	setp.eq.s32 	%p30, %r71, 0;
	@%p30 bra 	$L__BB11_49;
	bra.uni 	$L__BB11_48;
$L__BB11_49:
	setp.eq.s32 	%p31, %r10, 0;
	@%p31 bra 	$L__BB11_58;
	and.b32  	%r22, %r47, 7;
	setp.lt.u32 	%p32, %r10, 8;
	@%p32 bra 	$L__BB11_52;
	shl.b32 	%r64, %r74, 7;
	add.s32 	%r65, %r64, %r4;
	mul.wide.s32 	%rd60, %r65, 4;
	add.s64 	%rd61, %rd7, %rd60;
	ld.global.f32 	%f65, [%rd61];
	sub.f32 	%f66, %f65, %f2;
	add.s64 	%rd62, %rd8, %rd60;
	st.global.f32 	[%rd62], %f66;
	ld.global.f32 	%f67, [%rd61+512];
	sub.f32 	%f68, %f67, %f2;
	st.global.f32 	[%rd62+512], %f68;
	ld.global.f32 	%f69, [%rd61+1024];
	sub.f32 	%f70, %f69, %f2;
	st.global.f32 	[%rd62+1024], %f70;
	ld.global.f32 	%f71, [%rd61+1536];
	sub.f32 	%f72, %f71, %f2;
	st.global.f32 	[%rd62+1536], %f72;
	ld.global.f32 	%f73, [%rd61+2048];
	sub.f32 	%f74, %f73, %f2;
	st.global.f32 	[%rd62+2048], %f74;
	ld.global.f32 	%f75, [%rd61+2560];
	sub.f32 	%f76, %f75, %f2;
	st.global.f32 	[%rd62+2560], %f76;
	ld.global.f32 	%f77, [%rd61+3072];
	sub.f32 	%f78, %f77, %f2;
	st.global.f32 	[%rd62+3072], %f78;
	ld.global.f32 	%f79, [%rd61+3584];
	sub.f32 	%f80, %f79, %f2;
	st.global.f32 	[%rd62+3584], %f80;
	add.s32 	%r74, %r74, 8;
$L__BB11_52:
	setp.eq.s32 	%p33, %r22, 0;
	@%p33 bra 	$L__BB11_58;
	and.b32  	%r25, %r47, 3;
	setp.lt.u32 	%p34, %r22, 4;
	@%p34 bra 	$L__BB11_55;
	shl.b32 	%r66, %r74, 7;
	add.s32 	%r67, %r66, %r4;
	mul.wide.s32 	%rd63, %r67, 4;
	add.s64 	%rd64, %rd7, %rd63;
	ld.global.f32 	%f81, [%rd64];
	sub.f32 	%f82, %f81, %f2;
	add.s64 	%rd65, %rd8, %rd63;
	st.global.f32 	[%rd65], %f82;
	ld.global.f32 	%f83, [%rd64+512];
	sub.f32 	%f84, %f83, %f2;
	st.global.f32 	[%rd65+512], %f84;
	ld.global.f32 	%f85, [%rd64+1024];
	sub.f32 	%f86, %f85, %f2;
	st.global.f32 	[%rd65+1024], %f86;
	ld.global.f32 	%f87, [%rd64+1536];
	sub.f32 	%f88, %f87, %f2;
	st.global.f32 	[%rd65+1536], %f88;
	add.s32 	%r74, %r74, 4;
$L__BB11_55:
	setp.eq.s32 	%p35, %r25, 0;
	@%p35 bra 	$L__BB11_58;
	shl.b32 	%r68, %r74, 7;
	add.s32 	%r77, %r4, %r68;
	neg.s32 	%r76, %r25;
$L__BB11_57:
	.pragma "nounroll";
	mul.wide.s32 	%rd67, %r77, 4;
	add.s64 	%rd68, %rd8, %rd67;
	add.s64 	%rd69, %rd7, %rd67;
	ld.global.f32 	%f89, [%rd69];
	sub.f32 	%f90, %f89, %f2;
	st.global.f32 	[%rd68], %f90;
	add.s32 	%r77, %r77, 128;
	add.s32 	%r76, %r76, 1;
	setp.eq.s32 	%p36, %r76, 0;
	@%p36 bra 	$L__BB11_58;
	bra.uni 	$L__BB11_57;
$L__BB11_58:
	ret;

}
	// .globl	_ZN3cub18CUB_300001_SM_10006detail9transform16transform_kernelINS2_10policy_hubILb1EN4cuda3std3__45tupleIJN6thrust24THRUST_300001_SM_1000_NS10device_ptrIfEEEEEE10policy1000Ei4SexpSC_JPfEEEvT0_iT1_T2_DpNS2_10kernel_argIT3_EE
.visible .entry _ZN3cub18CUB_300001_SM_10006detail9transform16transform_kernelINS2_10policy_hubILb1EN4cuda3std3__45tupleIJN6thrust24THRUST_300001_SM_1000_NS10device_ptrIfEEEEEE10policy1000Ei4SexpSC_JPfEEEvT0_iT1_T2_DpNS2_10kernel_argIT3_EE(
	.param .u32 _ZN3cub18CUB_300001_SM_10006detail9transform16transform_kernelINS2_10policy_hubILb1EN4cuda3std3__45tupleIJN6thrust24THRUST_300001_SM_1000_NS10device_ptrIfEEEEEE10policy1000Ei4SexpSC_JPfEEEvT0_iT1_T2_DpNS2_10kernel_argIT3_EE_param_0,
	.param .u32 _ZN3cub18CUB_300001_SM_10006detail9transform16transform_kernelINS2_10policy_hubILb1EN4cuda3std3__45tupleIJN6thrust24THRUST_300001_SM_1000_NS10device_ptrIfEEEEEE10policy1000Ei4SexpSC_JPfEEEvT0_iT1_T2_DpNS2_10kernel_argIT3_EE_param_1,
	.param .align 1 .b8 _ZN3cub18CUB_300001_SM_10006detail9transform16transform_kernelINS2_10policy_hubILb1EN4cuda3std3__45tupleIJN6thrust24THRUST_300001_SM_1000_NS10device_ptrIfEEEEEE10policy1000Ei4SexpSC_JPfEEEvT0_iT1_T2_DpNS2_10kernel_argIT3_EE_param_2[1],
	.param .align 8 .b8 _ZN3cub18CUB_300001_SM_10006detail9transform16transform_kernelINS2_10policy_hubILb1EN4cuda3std3__45tupleIJN6thrust24THRUST_300001_SM_1000_NS10device_ptrIfEEEEEE10policy1000Ei4SexpSC_JPfEEEvT0_iT1_T2_DpNS2_10kernel_argIT3_EE_param_3[8],
	.param .align 8 .b8 _ZN3cub18CUB_300001_SM_10006detail9transform16transform_kernelINS2_10policy_hubILb1EN4cuda3std3__45tupleIJN6thrust24THRUST_300001_SM_1000_NS10device_ptrIfEEEEEE10policy1000Ei4SexpSC_JPfEEEvT0_iT1_T2_DpNS2_10kernel_argIT3_EE_param_4[16]
)
.maxntid 128
{
	.reg .pred 	%p<37>;
	.reg .b32 	%r<137>;
	.reg .b32 	%f<369>;
	.reg .b64 	%rd<64>;

	ld.param.u32 	%r43, [_ZN3cub18CUB_300001_SM_10006detail9transform16transform_kernelINS2_10policy_hubILb1EN4cuda3std3__45tupleIJN6thrust24THRUST_300001_SM_1000_NS10device_ptrIfEEEEEE10policy1000Ei4SexpSC_JPfEEEvT0_iT1_T2_DpNS2_10kernel_argIT3_EE_param_0];
	ld.param.u64 	%rd14, [_ZN3cub18CUB_300001_SM_10006detail9transform16transform_kernelINS2_10policy_hubILb1EN4cuda3std3__45tupleIJN6thrust24THRUST_300001_SM_1000_NS10device_ptrIfEEEEEE10policy1000Ei4SexpSC_JPfEEEvT0_iT1_T2_DpNS2_10kernel_argIT3_EE_param_4];
	ld.param.u64 	%rd15, [_ZN3cub18CUB_300001_SM_10006detail9transform16transform_kernelINS2_10policy_hubILb1EN4cuda3std3__45tupleIJN6thrust24THRUST_300001_SM_1000_NS10device_ptrIfEEEEEE10policy1000Ei4SexpSC_JPfEEEvT0_iT1_T2_DpNS2_10kernel_argIT3_EE_param_3];
	ld.param.u32 	%r42, [_ZN3cub18CUB_300001_SM_10006detail9transform16transform_kernelINS2_10policy_hubILb1EN4cuda3std3__45tupleIJN6thrust24THRUST_300001_SM_1000_NS10device_ptrIfEEEEEE10policy1000Ei4SexpSC_JPfEEEvT0_iT1_T2_DpNS2_10kernel_argIT3_EE_param_1];
	cvta.to.global.u64 	%rd1, %rd15;
	cvta.to.global.u64 	%rd2, %rd14;
	shl.b32 	%r1, %r42, 7;
	mov.u32 	%r44, %ctaid.x;
	mul.lo.s32 	%r2, %r1, %r44;
	sub.s32 	%r3, %r43, %r2;
	min.s32 	%r4, %r1, %r3;
	shl.b32 	%r5, %r4, 2;
	mov.u32 	%r6, %tid.x;
	shl.b32 	%r127, %r6, 7;
	setp.ge.s32 	%p1, %r127, %r5;
	@%p1 bra 	$L__BB12_3;
	mul.wide.u32 	%rd16, %r6, 128;
	add.s64 	%rd17, %rd2, %rd16;
	mul.wide.s32 	%rd18, %r2, 4;
	add.s64 	%rd62, %rd17, %rd18;
$L__BB12_2:
	.pragma "nounroll";
	// begin inline asm
	prefetch.global.L2 [%rd62];
	// end inline asm
	add.s32 	%r127, %r127, 16384;
	add.s64 	%rd62, %rd62, 16384;
	setp.lt.s32 	%p2, %r127, %r5;
	@%p2 bra 	$L__BB12_2;
$L__BB12_3:
	mul.wide.s32 	%rd20, %r2, 4;
	add.s64 	%rd6, %rd2, %rd20;
	add.s64 	%rd7, %rd1, %rd20;
	setp.gt.s32 	%p3, %r1, %r3;
	@%p3 bra 	$L__BB12_16;
	setp.lt.s32 	%p4, %r42, 1;
	@%p4 bra 	$L__BB12_57;
	and.b32  	%r10, %r42, 7;
	setp.lt.u32 	%p5, %r42, 8;
	mov.b32 	%r134, 0;
	@%p5 bra 	$L__BB12_8;
	and.b32  	%r134, %r42, 2147483640;
	neg.s32 	%r129, %r134;
	mul.wide.u32 	%rd21, %r6, 4;
	add.s64 	%rd63, %rd20, %rd21;
	add.s32 	%r128, %r6, 128;
$L__BB12_7:
	.pragma "nounroll";
	mul.wide.s32 	%rd22, %r128, 4;
	add.s64 	%rd23, %rd20, %rd22;
	add.s64 	%rd24, %rd2, %rd63;
	ld.global.f32 	%f1, [%rd24];
	fma.rn.f32 	%f2, %f1, 0f3BBB989D, 0f3F000000;
	cvt.sat.f32.f32 	%f3, %f2;
	mov.f32 	%f4, 0f4B400001;
	mov.f32 	%f5, 0f437C0000;
	fma.rm.f32 	%f6, %f3, %f5, %f4;
	add.f32 	%f7, %f6, 0fCB40007F;
	neg.f32 	%f8, %f7;
	fma.rn.f32 	%f9, %f1, 0f3FB8AA3B, %f8;
	fma.rn.f32 	%f10, %f1, 0f32A57060, %f9;
	mov.b32 	%r46, %f6;
	shl.b32 	%r47, %r46, 23;
	mov.b32 	%f11, %r47;
	ex2.approx.ftz.f32 	%f12, %f10;
	mul.f32 	%f13, %f12, %f11;
	add.s64 	%rd25, %rd1, %rd63;
	st.global.f32 	[%rd25], %f13;
	add.s64 	%rd26, %rd2, %rd23;
	ld.global.f32 	%f14, [%rd26];
	fma.rn.f32 	%f15, %f14, 0f3BBB989D, 0f3F000000;
	cvt.sat.f32.f32 	%f16, %f15;
	fma.rm.f32 	%f17, %f16, %f5, %f4;
	add.f32 	%f18, %f17, 0fCB40007F;
	neg.f32 	%f19, %f18;
	fma.rn.f32 	%f20, %f14, 0f3FB8AA3B, %f19;
	fma.rn.f32 	%f21, %f14, 0f32A57060, %f20;
	mov.b32 	%r48, %f17;
	shl.b32 	%r49, %r48, 23;
	mov.b32 	%f22, %r49;
	ex2.approx.ftz.f32 	%f23, %f21;
	mul.f32 	%f24, %f23, %f22;
	add.s64 	%rd27, %rd1, %rd23;
	st.global.f32 	[%rd27], %f24;
	ld.global.f32 	%f25, [%rd26+512];
	fma.rn.f32 	%f26, %f25, 0f3BBB989D, 0f3F000000;
	cvt.sat.f32.f32 	%f27, %f26;
	fma.rm.f32 	%f28, %f27, %f5, %f4;
	add.f32 	%f29, %f28, 0fCB40007F;
	neg.f32 	%f30, %f29;
	fma.rn.f32 	%f31, %f25, 0f3FB8AA3B, %f30;
	fma.rn.f32 	%f32, %f25, 0f32A57060, %f31;
	mov.b32 	%r50, %f28;
	shl.b32 	%r51, %r50, 23;
	mov.b32 	%f33, %r51;
	ex2.approx.ftz.f32 	%f34, %f32;
	mul.f32 	%f35, %f34, %f33;
	st.global.f32 	[%rd27+512], %f35;
	ld.global.f32 	%f36, [%rd26+1024];
	fma.rn.f32 	%f37, %f36, 0f3BBB989D, 0f3F000000;
	cvt.sat.f32.f32 	%f38, %f37;
	fma.rm.f32 	%f39, %f38, %f5, %f4;
	add.f32 	%f40, %f39, 0fCB40007F;
	neg.f32 	%f41, %f40;
	fma.rn.f32 	%f42, %f36, 0f3FB8AA3B, %f41;
	fma.rn.f32 	%f43, %f36, 0f32A57060, %f42;
	mov.b32 	%r52, %f39;
	shl.b32 	%r53, %r52, 23;
	mov.b32 	%f44, %r53;
	ex2.approx.ftz.f32 	%f45, %f43;
	mul.f32 	%f46, %f45, %f44;
	st.global.f32 	[%rd27+1024], %f46;
	ld.global.f32 	%f47, [%rd26+1536];
	fma.rn.f32 	%f48, %f47, 0f3BBB989D, 0f3F000000;
	cvt.sat.f32.f32 	%f49, %f48;
	fma.rm.f32 	%f50, %f49, %f5, %f4;
	add.f32 	%f51, %f50, 0fCB40007F;
	neg.f32 	%f52, %f51;
	fma.rn.f32 	%f53, %f47, 0f3FB8AA3B, %f52;
	fma.rn.f32 	%f54, %f47, 0f32A57060, %f53;
	mov.b32 	%r54, %f50;
	shl.b32 	%r55, %r54, 23;
	mov.b32 	%f55, %r55;
	ex2.approx.ftz.f32 	%f56, %f54;
	mul.f32 	%f57, %f56, %f55;
	st.global.f32 	[%rd27+1536], %f57;
	ld.global.f32 	%f58, [%rd26+2048];
	fma.rn.f32 	%f59, %f58, 0f3BBB989D, 0f3F000000;
	cvt.sat.f32.f32 	%f60, %f59;
	fma.rm.f32 	%f61, %f60, %f5, %f4;
	add.f32 	%f62, %f61, 0fCB40007F;
	neg.f32 	%f63, %f62;
	fma.rn.f32 	%f64, %f58, 0f3FB8AA3B, %f63;
	fma.rn.f32 	%f65, %f58, 0f32A57060, %f64;
	mov.b32 	%r56, %f61;
	shl.b32 	%r57, %r56, 23;
	mov.b32 	%f66, %r57;
	ex2.approx.ftz.f32 	%f67, %f65;
	mul.f32 	%f68, %f67, %f66;
	st.global.f32 	[%rd27+2048], %f68;
	ld.global.f32 	%f69, [%rd26+2560];
	fma.rn.f32 	%f70, %f69, 0f3BBB989D, 0f3F000000;
	cvt.sat.f32.f32 	%f71, %f70;
	fma.rm.f32 	%f72, %f71, %f5, %f4;
	add.f32 	%f73, %f72, 0fCB40007F;
	neg.f32 	%f74, %f73;
	fma.rn.f32 	%f75, %f69, 0f3FB8AA3B, %f74;
	fma.rn.f32 	%f76, %f69, 0f32A57060, %f75;
	mov.b32 	%r58, %f72;
	shl.b32 	%r59, %r58, 23;
	mov.b32 	%f77, %r59;
	ex2.approx.ftz.f32 	%f78, %f76;
	mul.f32 	%f79, %f78, %f77;
	st.global.f32 	[%rd27+2560], %f79;
	ld.global.f32 	%f80, [%rd26+3072];
	fma.rn.f32 	%f81, %f80, 0f3BBB989D, 0f3F000000;
	cvt.sat.f32.f32 	%f82, %f81;
	fma.rm.f32 	%f83, %f82, %f5, %f4;
	add.f32 	%f84, %f83, 0fCB40007F;
	neg.f32 	%f85, %f84;
	fma.rn.f32 	%f86, %f80, 0f3FB8AA3B, %f85;
	fma.rn.f32 	%f87, %f80, 0f32A57060, %f86;
	mov.b32 	%r60, %f83;
	shl.b32 	%r61, %r60, 23;
	mov.b32 	%f88, %r61;
	ex2.approx.ftz.f32 	%f89, %f87;
	mul.f32 	%f90, %f89, %f88;
	st.global.f32 	[%rd27+3072], %f90;
	add.s32 	%r129, %r129, 8;
	add.s64 	%rd63, %rd63, 4096;
	add.s32 	%r128, %r128, 1024;
	setp.eq.s32 	%p6, %r129, 0;
	@%p6 bra 	$L__BB12_8;
	bra.uni 	$L__BB12_7;
$L__BB12_8:
	setp.eq.s32 	%p7, %r10, 0;
	@%p7 bra 	$L__BB12_57;
	and.b32  	%r37, %r42, 3;
	setp.lt.u32 	%p8, %r10, 4;
	@%p8 bra 	$L__BB12_11;
	shl.b32 	%r62, %r134, 7;
	add.s32 	%r63, %r62, %r6;
	mul.wide.s32 	%rd28, %r63, 4;
	add.s64 	%rd29, %rd6, %rd28;
	ld.global.f32 	%f91, [%rd29];
	fma.rn.f32 	%f92, %f91, 0f3BBB989D, 0f3F000000;
	cvt.sat.f32.f32 	%f93, %f92;
	mov.f32 	%f94, 0f4B400001;
	mov.f32 	%f95, 0f437C0000;
	fma.rm.f32 	%f96, %f93, %f95, %f94;
	add.f32 	%f97, %f96, 0fCB40007F;
	neg.f32 	%f98, %f97;
	fma.rn.f32 	%f99, %f91, 0f3FB8AA3B, %f98;
	fma.rn.f32 	%f100, %f91, 0f32A57060, %f99;
	mov.b32 	%r64, %f96;
	shl.b32 	%r65, %r64, 23;
	mov.b32 	%f101, %r65;
	ex2.approx.ftz.f32 	%f102, %f100;
	mul.f32 	%f103, %f102, %f101;
	add.s64 	%rd30, %rd7, %rd28;
	st.global.f32 	[%rd30], %f103;
	ld.global.f32 	%f104, [%rd29+512];
	fma.rn.f32 	%f105, %f104, 0f3BBB989D, 0f3F000000;
	cvt.sat.f32.f32 	%f106, %f105;
	fma.rm.f32 	%f107, %f106, %f95, %f94;
	add.f32 	%f108, %f107, 0fCB40007F;
	neg.f32 	%f109, %f108;
	fma.rn.f32 	%f110, %f104, 0f3FB8AA3B, %f109;
	fma.rn.f32 	%f111, %f104, 0f32A57060, %f110;
	mov.b32 	%r66, %f107;
	shl.b32 	%r67, %r66, 23;
	mov.b32 	%f112, %r67;
	ex2.approx.ftz.f32 	%f113, %f111;
	mul.f32 	%f114, %f113, %f112;
	st.global.f32 	[%rd30+512], %f114;
	ld.global.f32 	%f115, [%rd29+1024];
	fma.rn.f32 	%f116, %f115, 0f3BBB989D, 0f3F000000;
	cvt.sat.f32.f32 	%f117, %f116;
	fma.rm.f32 	%f118, %f117, %f95, %f94;
	add.f32 	%f119, %f118, 0fCB40007F;
	neg.f32 	%f120, %f119;
	fma.rn.f32 	%f121, %f115, 0f3FB8AA3B, %f120;
	fma.rn.f32 	%f122, %f115, 0f32A57060, %f121;
	mov.b32 	%r68, %f118;
	shl.b32 	%r69, %r68, 23;
	mov.b32 	%f123, %r69;
	ex2.approx.ftz.f32 	%f124, %f122;
	mul.f32 	%f125, %f124, %f123;
	st.global.f32 	[%rd30+1024], %f125;
	ld.global.f32 	%f126, [%rd29+1536];
	fma.rn.f32 	%f127, %f126, 0f3BBB989D, 0f3F000000;
	cvt.sat.f32.f32 	%f128, %f127;
	fma.rm.f32 	%f129, %f128, %f95, %f94;
	add.f32 	%f130, %f129, 0fCB40007F;
	neg.f32 	%f131, %f130;
	fma.rn.f32 	%f132, %f126, 0f3FB8AA3B, %f131;
	fma.rn.f32 	%f133, %f126, 0f32A57060, %f132;
	mov.b32 	%r70, %f129;
	shl.b32 	%r71, %r70, 23;
	mov.b32 	%f134, %r71;
	ex2.approx.ftz.f32 	%f135, %f133;
	mul.f32 	%f136, %f135, %f134;
	st.global.f32 	[%rd30+1536], %f136;
	add.s32 	%r134, %r134, 4;
$L__BB12_11:
	setp.eq.s32 	%p9, %r37, 0;
	@%p9 bra 	$L__BB12_57;
	setp.eq.s32 	%p10, %r37, 1;
	@%p10 bra 	$L__BB12_14;
	shl.b32 	%r72, %r134, 7;
	add.s32 	%r73, %r72, %r6;
	mul.wide.s32 	%rd31, %r73, 4;
	add.s64 	%rd32, %rd6, %rd31;
	ld.global.f32 	%f137, [%rd32];
	fma.rn.f32 	%f138, %f137, 0f3BBB989D, 0f3F000000;
	cvt.sat.f32.f32 	%f139, %f138;
	mov.f32 	%f140, 0f4B400001;
	mov.f32 	%f141, 0f437C0000;
	fma.rm.f32 	%f142, %f139, %f141, %f140;
	add.f32 	%f143, %f142, 0fCB40007F;
	neg.f32 	%f144, %f143;
	fma.rn.f32 	%f145, %f137, 0f3FB8AA3B, %f144;
	fma.rn.f32 	%f146, %f137, 0f32A57060, %f145;
	mov.b32 	%r74, %f142;
	shl.b32 	%r75, %r74, 23;
	mov.b32 	%f147, %r75;
	ex2.approx.ftz.f32 	%f148, %f146;
	mul.f32 	%f149, %f148, %f147;
	add.s64 	%rd33, %rd7, %rd31;
	st.global.f32 	[%rd33], %f149;
	ld.global.f32 	%f150, [%rd32+512];
	fma.rn.f32 	%f151, %f150, 0f3BBB989D, 0f3F000000;
	cvt.sat.f32.f32 	%f152, %f151;
	fma.rm.f32 	%f153, %f152, %f141, %f140;
	add.f32 	%f154, %f153, 0fCB40007F;
	neg.f32 	%f155, %f154;
	fma.rn.f32 	%f156, %f150, 0f3FB8AA3B, %f155;
	fma.rn.f32 	%f157, %f150, 0f32A57060, %f156;
	mov.b32 	%r76, %f153;
	shl.b32 	%r77, %r76, 23;
	mov.b32 	%f158, %r77;
	ex2.approx.ftz.f32 	%f159, %f157;
	mul.f32 	%f160, %f159, %f158;
	st.global.f32 	[%rd33+512], %f160;
	add.s32 	%r134, %r134, 2;
$L__BB12_14:
	and.b32  	%r78, %r42, 1;
	setp.eq.b32 	%p11, %r78, 1;
	not.pred 	%p12, %p11;
	@%p12 bra 	$L__BB12_57;
	shl.b32 	%r79, %r134, 7;
	add.s32 	%r80, %r79, %r6;
	mul.wide.s32 	%rd34, %r80, 4;
	add.s64 	%rd35, %rd6, %rd34;
	ld.global.f32 	%f161, [%rd35];
	fma.rn.f32 	%f162, %f161, 0f3BBB989D, 0f3F000000;
	cvt.sat.f32.f32 	%f163, %f162;
	mov.f32 	%f164, 0f4B400001;
	mov.f32 	%f165, 0f437C0000;
	fma.rm.f32 	%f166, %f163, %f165, %f164;
	add.f32 	%f167, %f166, 0fCB40007F;
	neg.f32 	%f168, %f167;
	fma.rn.f32 	%f169, %f161, 0f3FB8AA3B, %f168;
	fma.rn.f32 	%f170, %f161, 0f32A57060, %f169;
	mov.b32 	%r81, %f166;
	shl.b32 	%r82, %r81, 23;
	mov.b32 	%f171, %r82;
	ex2.approx.ftz.f32 	%f172, %f170;
	mul.f32 	%f173, %f172, %f171;
	add.s64 	%rd36, %rd7, %rd34;
	st.global.f32 	[%rd36], %f173;
	bra.uni 	$L__BB12_57;
$L__BB12_16:
	setp.lt.s32 	%p13, %r42, 1;
	@%p13 bra 	$L__BB12_57;
	and.b32  	%r14, %r42, 7;
	setp.lt.u32 	%p14, %r42, 8;
	mov.b32 	%r131, 0;
	@%p14 bra 	$L__BB12_36;
	and.b32  	%r131, %r42, 2147483640;
	mov.b32 	%r130, 0;
$L__BB12_19:
	.pragma "nounroll";
	shl.b32 	%r85, %r130, 7;
	add.s32 	%r21, %r85, %r6;
	setp.ge.s32 	%p15, %r21, %r4;
	@%p15 bra 	$L__BB12_21;
	mul.wide.u32 	%rd37, %r21, 4;
	add.s64 	%rd38, %rd6, %rd37;
	ld.global.f32 	%f174, [%rd38];
	fma.rn.f32 	%f175, %f174, 0f3BBB989D, 0f3F000000;
	cvt.sat.f32.f32 	%f176, %f175;
	mov.f32 	%f177, 0f4B400001;
	mov.f32 	%f178, 0f437C0000;
	fma.rm.f32 	%f179, %f176, %f178, %f177;
	add.f32 	%f180, %f179, 0fCB40007F;
	neg.f32 	%f181, %f180;
	fma.rn.f32 	%f182, %f174, 0f3FB8AA3B, %f181;
	fma.rn.f32 	%f183, %f174, 0f32A57060, %f182;
	mov.b32 	%r86, %f179;
	shl.b32 	%r87, %r86, 23;
	mov.b32 	%f184, %r87;
	ex2.approx.ftz.f32 	%f185, %f183;
	mul.f32 	%f186, %f185, %f184;
	add.s64 	%rd39, %rd7, %rd37;
	st.global.f32 	[%rd39], %f186;
$L__BB12_21:
	add.s32 	%r88, %r21, 128;
	setp.ge.s32 	%p16, %r88, %r4;
	mul.wide.s32 	%rd40, %r88, 4;
	add.s64 	%rd12, %rd6, %rd40;
	add.s64 	%rd13, %rd7, %rd40;
	@%p16 bra 	$L__BB12_23;
	ld.global.f32 	%f187, [%rd12];
	fma.rn.f32 	%f188, %f187, 0f3BBB989D, 0f3F000000;
	cvt.sat.f32.f32 	%f189, %f188;
	mov.f32 	%f190, 0f4B400001;
	mov.f32 	%f191, 0f437C0000;
	fma.rm.f32 	%f192, %f189, %f191, %f190;
	add.f32 	%f193, %f192, 0fCB40007F;
	neg.f32 	%f194, %f193;
	fma.rn.f32 	%f195, %f187, 0f3FB8AA3B, %f194;
	fma.rn.f32 	%f196, %f187, 0f32A57060, %f195;
	mov.b32 	%r89, %f192;
	shl.b32 	%r90, %r89, 23;
	mov.b32 	%f197, %r90;
	ex2.approx.ftz.f32 	%f198, %f196;
	mul.f32 	%f199, %f198, %f197;
	st.global.f32 	[%rd13], %f199;
$L__BB12_23:
	add.s32 	%r91, %r21, 256;
	setp.ge.s32 	%p17, %r91, %r4;
	@%p17 bra 	$L__BB12_25;
	ld.global.f32 	%f200, [%rd12+512];
	fma.rn.f32 	%f201, %f200, 0f3BBB989D, 0f3F000000;
	cvt.sat.f32.f32 	%f202, %f201;
	mov.f32 	%f203, 0f4B400001;
	mov.f32 	%f204, 0f437C0000;
	fma.rm.f32 	%f205, %f202, %f204, %f203;
	add.f32 	%f206, %f205, 0fCB40007F;
	neg.f32 	%f207, %f206;
	fma.rn.f32 	%f208, %f200, 0f3FB8AA3B, %f207;
	fma.rn.f32 	%f209, %f200, 0f32A57060, %f208;
	mov.b32 	%r92, %f205;
	shl.b32 	%r93, %r92, 23;
	mov.b32 	%f210, %r93;
	ex2.approx.ftz.f32 	%f211, %f209;
	mul.f32 	%f212, %f211, %f210;
	st.global.f32 	[%rd13+512], %f212;
$L__BB12_25:
	add.s32 	%r94, %r21, 384;
	setp.ge.s32 	%p18, %r94, %r4;
	@%p18 bra 	$L__BB12_27;
	ld.global.f32 	%f213, [%rd12+1024];
	fma.rn.f32 	%f214, %f213, 0f3BBB989D, 0f3F000000;
	cvt.sat.f32.f32 	%f215, %f214;
	mov.f32 	%f216, 0f4B400001;
	mov.f32 	%f217, 0f437C0000;
	fma.rm.f32 	%f218, %f215, %f217, %f216;
	add.f32 	%f219, %f218, 0fCB40007F;
	neg.f32 	%f220, %f219;
	fma.rn.f32 	%f221, %f213, 0f3FB8AA3B, %f220;
	fma.rn.f32 	%f222, %f213, 0f32A57060, %f221;
	mov.b32 	%r95, %f218;
	shl.b32 	%r96, %r95, 23;
	mov.b32 	%f223, %r96;
	ex2.approx.ftz.f32 	%f224, %f222;
	mul.f32 	%f225, %f224, %f223;
	st.global.f32 	[%rd13+1024], %f225;
$L__BB12_27:
	add.s32 	%r97, %r21, 512;
	setp.ge.s32 	%p19, %r97, %r4;
	@%p19 bra 	$L__BB12_29;
	ld.global.f32 	%f226, [%rd12+1536];
	fma.rn.f32 	%f227, %f226, 0f3BBB989D, 0f3F000000;
	cvt.sat.f32.f32 	%f228, %f227;
	mov.f32 	%f229, 0f4B400001;
	mov.f32 	%f230, 0f437C0000;
	fma.rm.f32 	%f231, %f228, %f230, %f229;
	add.f32 	%f232, %f231, 0fCB40007F;
	neg.f32 	%f233, %f232;
	fma.rn.f32 	%f234, %f226, 0f3FB8AA3B, %f233;
	fma.rn.f32 	%f235, %f226, 0f32A57060, %f234;
	mov.b32 	%r98, %f231;
	shl.b32 	%r99, %r98, 23;
	mov.b32 	%f236, %r99;
	ex2.approx.ftz.f32 	%f237, %f235;
	mul.f32 	%f238, %f237, %f236;
	st.global.f32 	[%rd13+1536], %f238;
$L__BB12_29:
	add.s32 	%r100, %r21, 640;
	setp.ge.s32 	%p20, %r100, %r4;
	@%p20 bra 	$L__BB12_31;
	ld.global.f32 	%f239, [%rd12+2048];
	fma.rn.f32 	%f240, %f239, 0f3BBB989D, 0f3F000000;
	cvt.sat.f32.f32 	%f241, %f240;
	mov.f32 	%f242, 0f4B400001;
	mov.f32 	%f243, 0f437C0000;
	fma.rm.f32 	%f244, %f241, %f243, %f242;
	add.f32 	%f245, %f244, 0fCB40007F;
	neg.f32 	%f246, %f245;
	fma.rn.f32 	%f247, %f239, 0f3FB8AA3B, %f246;
	fma.rn.f32 	%f248, %f239, 0f32A57060, %f247;
	mov.b32 	%r101, %f244;
	shl.b32 	%r102, %r101, 23;
	mov.b32 	%f249, %r102;
	ex2.approx.ftz.f32 	%f250, %f248;
	mul.f32 	%f251, %f250, %f249;
	st.global.f32 	[%rd13+2048], %f251;
$L__BB12_31:
	add.s32 	%r103, %r21, 768;
	setp.ge.s32 	%p21, %r103, %r4;
	@%p21 bra 	$L__BB12_33;
	ld.global.f32 	%f252, [%rd12+2560];
	fma.rn.f32 	%f253, %f252, 0f3BBB989D, 0f3F000000;
	cvt.sat.f32.f32 	%f254, %f253;
	mov.f32 	%f255, 0f4B400001;
	mov.f32 	%f256, 0f437C0000;
	fma.rm.f32 	%f257, %f254, %f256, %f255;
	add.f32 	%f258, %f257, 0fCB40007F;
	neg.f32 	%f259, %f258;
	fma.rn.f32 	%f260, %f252, 0f3FB8AA3B, %f259;
	fma.rn.f32 	%f261, %f252, 0f32A57060, %f260;
	mov.b32 	%r104, %f257;
	shl.b32 	%r105, %r104, 23;
	mov.b32 	%f262, %r105;
	ex2.approx.ftz.f32 	%f263, %f261;
	mul.f32 	%f264, %f263, %f262;
	st.global.f32 	[%rd13+2560], %f264;
$L__BB12_33:
	add.s32 	%r106, %r21, 896;
	setp.ge.s32 	%p22, %r106, %r4;
	@%p22 bra 	$L__BB12_35;
	ld.global.f32 	%f265, [%rd12+3072];
	fma.rn.f32 	%f266, %f265, 0f3BBB989D, 0f3F000000;
	cvt.sat.f32.f32 	%f267, %f266;
	mov.f32 	%f268, 0f4B400001;
	mov.f32 	%f269, 0f437C0000;
	fma.rm.f32 	%f270, %f267, %f269, %f268;
	add.f32 	%f271, %f270, 0fCB40007F;
	neg.f32 	%f272, %f271;
	fma.rn.f32 	%f273, %f265, 0f3FB8AA3B, %f272;
	fma.rn.f32 	%f274, %f265, 0f32A57060, %f273;
	mov.b32 	%r107, %f270;
	shl.b32 	%r108, %r107, 23;
	mov.b32 	%f275, %r108;
	ex2.approx.ftz.f32 	%f276, %f274;
	mul.f32 	%f277, %f276, %f275;
	st.global.f32 	[%rd13+3072], %f277;
$L__BB12_35:
	add.s32 	%r130, %r130, 8;
	setp.ne.s32 	%p23, %r130, %r131;
	@%p23 bra 	$L__BB12_19;
$L__BB12_36:
	setp.eq.s32 	%p24, %r14, 0;
	@%p24 bra 	$L__BB12_57;
	and.b32  	%r24, %r42, 3;
	setp.lt.u32 	%p25, %r14, 4;
	@%p25 bra 	$L__BB12_47;
	shl.b32 	%r109, %r131, 7;
	add.s32 	%r25, %r109, %r6;
	setp.ge.s32 	%p26, %r25, %r4;
	@%p26 bra 	$L__BB12_40;
	mul.wide.s32 	%rd41, %r25, 4;
	add.s64 	%rd42, %rd6, %rd41;
	ld.global.f32 	%f278, [%rd42];
	fma.rn.f32 	%f279, %f278, 0f3BBB989D, 0f3F000000;
	cvt.sat.f32.f32 	%f280, %f279;
	mov.f32 	%f281, 0f4B400001;
	mov.f32 	%f282, 0f437C0000;
	fma.rm.f32 	%f283, %f280, %f282, %f281;
	add.f32 	%f284, %f283, 0fCB40007F;
	neg.f32 	%f285, %f284;
	fma.rn.f32 	%f286, %f278, 0f3FB8AA3B, %f285;
	fma.rn.f32 	%f287, %f278, 0f32A57060, %f286;
	mov.b32 	%r110, %f283;
	shl.b32 	%r111, %r110, 23;
	mov.b32 	%f288, %r111;
	ex2.approx.ftz.f32 	%f289, %f287;
	mul.f32 	%f290, %f289, %f288;
	add.s64 	%rd43, %rd7, %rd41;
	st.global.f32 	[%rd43], %f290;
$L__BB12_40:
	add.s32 	%r26, %r25, 128;
	setp.ge.s32 	%p27, %r26, %r4;
	@%p27 bra 	$L__BB12_42;
	mul.wide.s32 	%rd44, %r26, 4;
	add.s64 	%rd45, %rd6, %rd44;
	ld.global.f32 	%f291, [%rd45];
	fma.rn.f32 	%f292, %f291, 0f3BBB989D, 0f3F000000;
	cvt.sat.f32.f32 	%f293, %f292;
	mov.f32 	%f294, 0f4B400001;
	mov.f32 	%f295, 0f437C0000;
	fma.rm.f32 	%f296, %f293, %f295, %f294;
	add.f32 	%f297, %f296, 0fCB40007F;
	neg.f32 	%f298, %f297;
	fma.rn.f32 	%f299, %f291, 0f3FB8AA3B, %f298;
	fma.rn.f32 	%f300, %f291, 0f32A57060, %f299;
	mov.b32 	%r112, %f296;
	shl.b32 	%r113, %r112, 23;
	mov.b32 	%f301, %r113;
	ex2.approx.ftz.f32 	%f302, %f300;
	mul.f32 	%f303, %f302, %f301;
	add.s64 	%rd46, %rd7, %rd44;
	st.global.f32 	[%rd46], %f303;
$L__BB12_42:
	add.s32 	%r27, %r25, 256;
	setp.ge.s32 	%p28, %r27, %r4;
	@%p28 bra 	$L__BB12_44;
	mul.wide.s32 	%rd47, %r27, 4;
	add.s64 	%rd48, %rd6, %rd47;
	ld.global.f32 	%f304, [%rd48];
	fma.rn.f32 	%f305, %f304, 0f3BBB989D, 0f3F000000;
	cvt.sat.f32.f32 	%f306, %f305;
	mov.f32 	%f307, 0f4B400001;
	mov.f32 	%f308, 0f437C0000;
	fma.rm.f32 	%f309, %f306, %f308, %f307;
	add.f32 	%f310, %f309, 0fCB40007F;
	neg.f32 	%f311, %f310;
	fma.rn.f32 	%f312, %f304, 0f3FB8AA3B, %f311;
	fma.rn.f32 	%f313, %f304, 0f32A57060, %f312;
	mov.b32 	%r114, %f309;
	shl.b32 	%r115, %r114, 23;
	mov.b32 	%f314, %r115;
	ex2.approx.ftz.f32 	%f315, %f313;
	mul.f32 	%f316, %f315, %f314;
	add.s64 	%rd49, %rd7, %rd47;
	st.global.f32 	[%rd49], %f316;
$L__BB12_44:
	add.s32 	%r28, %r25, 384;
	setp.ge.s32 	%p29, %r28, %r4;
	@%p29 bra 	$L__BB12_46;
	mul.wide.s32 	%rd50, %r28, 4;
	add.s64 	%rd51, %rd6, %rd50;
	ld.global.f32 	%f317, [%rd51];
	fma.rn.f32 	%f318, %f317, 0f3BBB989D, 0f3F000000;
	cvt.sat.f32.f32 	%f319, %f318;
	mov.f32 	%f320, 0f4B400001;
	mov.f32 	%f321, 0f437C0000;
	fma.rm.f32 	%f322, %f319, %f321, %f320;
	add.f32 	%f323, %f322, 0fCB40007F;
	neg.f32 	%f324, %f323;
	fma.rn.f32 	%f325, %f317, 0f3FB8AA3B, %f324;
	fma.rn.f32 	%f326, %f317, 0f32A57060, %f325;
	mov.b32 	%r116, %f322;
	shl.b32 	%r117, %r116, 23;
	mov.b32 	%f327, %r117;
	ex2.approx.ftz.f32 	%f328, %f326;
	mul.f32 	%f329, %f328, %f327;
	add.s64 	%rd52, %rd7, %rd50;
	st.global.f32 	[%rd52], %f329;
$L__BB12_46:
	add.s32 	%r131, %r131, 4;
$L__BB12_47:
	setp.eq.s32 	%p30, %r24, 0;
	@%p30 bra 	$L__BB12_57;
	setp.eq.s32 	%p31, %r24, 1;
	@%p31 bra 	$L__BB12_54;
	shl.b32 	%r118, %r131, 7;
	add.s32 	%r31, %r118, %r6;
	setp.ge.s32 	%p32, %r31, %r4;
	@%p32 bra 	$L__BB12_51;
	mul.wide.s32 	%rd53, %r31, 4;
	add.s64 	%rd54, %rd6, %rd53;
	ld.global.f32 	%f330, [%rd54];
	fma.rn.f32 	%f331, %f330, 0f3BBB989D, 0f3F000000;
	cvt.sat.f32.f32 	%f332, %f331;
	mov.f32 	%f333, 0f4B400001;
	mov.f32 	%f334, 0f437C0000;
	fma.rm.f32 	%f335, %f332, %f334, %f333;
	add.f32 	%f336, %f335, 0fCB40007F;
	neg.f32 	%f337, %f336;
	fma.rn.f32 	%f338, %f330, 0f3FB8AA3B, %f337;
	fma.rn.f32 	%f339, %f330, 0f32A57060, %f338;
	mov.b32 	%r119, %f335;
	shl.b32 	%r120, %r119, 23;
	mov.b32 	%f340, %r120;
	ex2.approx.ftz.f32 	%f341, %f339;
	mul.f32 	%f342, %f341, %f340;
	add.s64 	%rd55, %rd7, %rd53;
	st.global.f32 	[%rd55], %f342;
$L__BB12_51:
	add.s32 	%r32, %r31, 128;
	setp.ge.s32 	%p33, %r32, %r4;
	@%p33 bra 	$L__BB12_53;
	mul.wide.s32 	%rd56, %r32, 4;
	add.s64 	%rd57, %rd6, %rd56;
	ld.global.f32 	%f343, [%rd57];
	fma.rn.f32 	%f344, %f343, 0f3BBB989D, 0f3F000000;
	cvt.sat.f32.f32 	%f345, %f344;
	mov.f32 	%f346, 0f4B400001;
	mov.f32 	%f347, 0f437C0000;
	fma.rm.f32 	%f348, %f345, %f347, %f346;
	add.f32 	%f349, %f348, 0fCB40007F;
	neg.f32 	%f350, %f349;
	fma.rn.f32 	%f351, %f343, 0f3FB8AA3B, %f350;
	fma.rn.f32 	%f352, %f343, 0f32A57060, %f351;
	mov.b32 	%r121, %f348;
	shl.b32 	%r122, %r121, 23;
	mov.b32 	%f353, %r122;
	ex2.approx.ftz.f32 	%f354, %f352;
	mul.f32 	%f355, %f354, %f353;
	add.s64 	%rd58, %rd7, %rd56;
	st.global.f32 	[%rd58], %f355;
$L__BB12_53:
	add.s32 	%r131, %r131, 2;
$L__BB12_54:
	and.b32  	%r123, %r42, 1;
	setp.eq.b32 	%p34, %r123, 1;
	not.pred 	%p35, %p34;
	@%p35 bra 	$L__BB12_57;
	shl.b32 	%r124, %r131, 7;
	add.s32 	%r35, %r124, %r6;
	setp.ge.s32 	%p36, %r35, %r4;
	@%p36 bra 	$L__BB12_57;
	mul.wide.s32 	%rd59, %r35, 4;
	add.s64 	%rd60, %rd6, %rd59;
	ld.global.f32 	%f356, [%rd60];
	fma.rn.f32 	%f357, %f356, 0f3BBB989D, 0f3F000000;
	cvt.sat.f32.f32 	%f358, %f357;
	mov.f32 	%f359, 0f4B400001;
	mov.f32 	%f360, 0f437C0000;
	fma.rm.f32 	%f361, %f358, %f360, %f359;
	add.f32 	%f362, %f361, 0fCB40007F;
	neg.f32 	%f363, %f362;
	fma.rn.f32 	%f364, %f356, 0f3FB8AA3B, %f363;
	fma.rn.f32 	%f365, %f356, 0f32A57060, %f364;
	mov.b32 	%r125, %f361;
	shl.b32 	%r126, %r125, 23;
	mov.b32 	%f366, %r126;
	ex2.approx.ftz.f32 	%f367, %f365;
	mul.f32 	%f368, %f367, %f366;
	add.s64 	%rd61, %rd7, %rd59;
	st.global.f32 	[%rd61], %f368;
$L__BB12_57:
	ret;

}
	// .globl	_ZN3cub18CUB_300001_SM_10006detail9transform16transform_kernelINS2_10policy_hubILb1EN4cuda3std3__45tupleIJN6thrust24THRUST_300001_SM_1000_NS10device_ptrIfEEEEEE10policy1000El4SexpSC_JPfEEEvT0_iT1_T2_DpNS2_10kernel_argIT3_EE
.visible .entry _ZN3cub18CUB_300001_SM_10006detail9transform16transform_kernelINS2_10policy_hubILb1EN4cuda3std3__45tupleIJN6thrust24THRUST_300001_SM_1000_NS10device_ptrIfEEEEEE10policy1000El4SexpSC_JPfEEEvT0_iT1_T2_DpNS2_10kernel_argIT3_EE(
	.param .u64 _ZN3cub18CUB_300001_SM_10006detail9transform16transform_kernelINS2_10policy_hubILb1EN4cuda3std3__45tupleIJN6thrust24THRUST_300001_SM_1000_NS10device_ptrIfEEEEEE10policy1000El4SexpSC_JPfEEEvT0_iT1_T2_DpNS2_10kernel_argIT3_EE_param_0,
	.param .u32 _ZN3cub18CUB_300001_SM_10006detail9transform16transform_kernelINS2_10policy_hubILb1EN4cuda3std3__45tupleIJN6thrust24THRUST_300001_SM_1000_NS10device_ptrIfEEEEEE10policy1000El4SexpSC_JPfEEEvT0_iT1_T2_DpNS2_10kernel_argIT3_EE_param_1,
	.param .align 1 .b8 _ZN3cub18CUB_300001_SM_10006detail9transform16transform_kernelINS2_10policy_hubILb1EN4cuda3std3__45tupleIJN6thrust24THRUST_300001_SM_1000_NS10device_ptrIfEEEEEE10policy1000El4SexpSC_JPfEEEvT0_iT1_T2_DpNS2_10kernel_argIT3_EE_param_2[1],
	.param .align 8 .b8 _ZN3cub18CUB_300001_SM_10006detail9transform16transform_kernelINS2_10policy_hubILb1EN4cuda3std3__45tupleIJN6thrust24THRUST_300001_SM_1000_NS10device_ptrIfEEEEEE10policy1000El4SexpSC_JPfEEEvT0_iT1_T2_DpNS2_10kernel_argIT3_EE_param_3[8],
	.param .align 8 .b8 _ZN3cub18CUB_300001_SM_10006detail9transform16transform_kernelINS2_10policy_hubILb1EN4cuda3std3__45tupleIJN6thrust24THRUST_300001_SM_1000_NS10device_ptrIfEEEEEE10policy1000El4SexpSC_JPfEEEvT0_iT1_T2_DpNS2_10kernel_argIT3_EE_param_4[16]
)
.maxntid 128
{
	.reg .pred 	%p<37>;
	.reg .b32 	%r<134>;
	.reg .b32 	%f<369>;
	.reg .b64 	%rd<70>;

	ld.param.u64 	%rd15, [_ZN3cub18CUB_300001_SM_10006detail9transform16transform_kernelINS2_10policy_hubILb1EN4cuda3std3__45tupleIJN6thrust24THRUST_300001_SM_1000_NS10device_ptrIfEEEEEE10policy1000El4SexpSC_JPfEEEvT0_iT1_T2_DpNS2_10kernel_argIT3_EE_param_0];
	ld.param.u64 	%rd16, [_ZN3cub18CUB_300001_SM_10006detail9transform16transform_kernelINS2_10policy_hubILb1EN4cuda3std3__45tupleIJN6thrust24THRUST_300001_SM_1000_NS10device_ptrIfEEEEEE10policy1000El4SexpSC_JPfEEEvT0_iT1_T2_DpNS2_10kernel_argIT3_EE_param_4];
	ld.param.u64 	%rd17, [_ZN3cub18CUB_300001_SM_10006detail9transform16transform_kernelINS2_10policy_hubILb1EN4cuda3std3__45tupleIJN6thrust24THRUST_300001_SM_1000_NS10device_ptrIfEEEEEE10policy1000El4SexpSC_JPfEEEvT0_iT1_T2_DpNS2_10kernel_argIT3_EE_param_3];
	ld.param.u32 	%r40, [_ZN3cub18CUB_300001_SM_10006detail9transform16transform_kernelINS2_10policy_hubILb1EN4cuda3std3__45tupleIJN6thrust24THRUST_300001_SM_1000_NS10device_ptrIfEEEEEE10policy1000El4SexpSC_JPfEEEvT0_iT1_T2_DpNS2_10kernel_argIT3_EE_param_1];
	cvta.to.global.u64 	%rd1, %rd17;
	cvta.to.global.u64 	%rd2, %rd16;
	shl.b32 	%r1, %r40, 7;
	mov.u32 	%r41, %ctaid.x;
	cvt.u64.u32 	%rd18, %r41;
	cvt.s64.s32 	%rd19, %r1;
	mul.lo.s64 	%rd3, %rd19, %rd18;
	sub.s64 	%rd20, %rd15, %rd3;
	min.s64 	%rd21, %rd20, %rd19;
	cvt.u32.u64 	%r2, %rd21;
	shl.b32 	%r3, %r2, 2;
	mov.u32 	%r4, %tid.x;
	shl.b32 	%r124, %r4, 7;
	setp.ge.s32 	%p1, %r124, %r3;
	@%p1 bra 	$L__BB13_3;
	shl.b64 	%rd22, %rd3, 2;
	add.s64 	%rd23, %rd2, %rd22;
	mul.wide.u32 	%rd24, %r4, 128;
	add.s64 	%rd68, %rd23, %rd24;
$L__BB13_2:
	.pragma "nounroll";
	// begin inline asm
	prefetch.global.L2 [%rd68];
	// end inline asm
	add.s32 	%r124, %r124, 16384;
	add.s64 	%rd68, %rd68, 16384;
	setp.lt.s32 	%p2, %r124, %r3;
	@%p2 bra 	$L__BB13_2;
$L__BB13_3:
	shl.b64 	%rd26, %rd3, 2;
	add.s64 	%rd7, %rd2, %rd26;
	add.s64 	%rd8, %rd1, %rd26;
	setp.eq.s32 	%p3, %r1, %r2;
	@%p3 bra 	$L__BB13_45;
	setp.lt.s32 	%p4, %r40, 1;
	@%p4 bra 	$L__BB13_57;
	and.b32  	%r8, %r40, 7;
	setp.lt.u32 	%p5, %r40, 8;
	mov.b32 	%r131, 0;
	@%p5 bra 	$L__BB13_24;
	and.b32  	%r131, %r40, 2147483640;
	mov.b32 	%r127, 0;
$L__BB13_7:
	.pragma "nounroll";
	shl.b32 	%r44, %r127, 7;
	add.s32 	%r19, %r44, %r4;
	setp.ge.s32 	%p6, %r19, %r2;
	@%p6 bra 	$L__BB13_9;
	mul.wide.u32 	%rd27, %r19, 4;
	add.s64 	%rd28, %rd7, %rd27;
	ld.global.f32 	%f1, [%rd28];
	fma.rn.f32 	%f2, %f1, 0f3BBB989D, 0f3F000000;
	cvt.sat.f32.f32 	%f3, %f2;
	mov.f32 	%f4, 0f4B400001;
	mov.f32 	%f5, 0f437C0000;
	fma.rm.f32 	%f6, %f3, %f5, %f4;
	add.f32 	%f7, %f6, 0fCB40007F;
	neg.f32 	%f8, %f7;
	fma.rn.f32 	%f9, %f1, 0f3FB8AA3B, %f8;
	fma.rn.f32 	%f10, %f1, 0f32A57060, %f9;
	mov.b32 	%r45, %f6;
	shl.b32 	%r46, %r45, 23;
	mov.b32 	%f11, %r46;
	ex2.approx.ftz.f32 	%f12, %f10;
	mul.f32 	%f13, %f12, %f11;
	add.s64 	%rd29, %rd8, %rd27;
	st.global.f32 	[%rd29], %f13;
$L__BB13_9:
	add.s32 	%r47, %r19, 128;
	setp.ge.s32 	%p7, %r47, %r2;
	mul.wide.s32 	%rd30, %r47, 4;
	add.s64 	%rd13, %rd7, %rd30;
	add.s64 	%rd14, %rd8, %rd30;
	@%p7 bra 	$L__BB13_11;
	ld.global.f32 	%f14, [%rd13];
	fma.rn.f32 	%f15, %f14, 0f3BBB989D, 0f3F000000;
	cvt.sat.f32.f32 	%f16, %f15;
	mov.f32 	%f17, 0f4B400001;
	mov.f32 	%f18, 0f437C0000;
	fma.rm.f32 	%f19, %f16, %f18, %f17;
	add.f32 	%f20, %f19, 0fCB40007F;
	neg.f32 	%f21, %f20;
	fma.rn.f32 	%f22, %f14, 0f3FB8AA3B, %f21;
	fma.rn.f32 	%f23, %f14, 0f32A57060, %f22;
	mov.b32 	%r48, %f19;
	shl.b32 	%r49, %r48, 23;
	mov.b32 	%f24, %r49;
	ex2.approx.ftz.f32 	%f25, %f23;
	mul.f32 	%f26, %f25, %f24;
	st.global.f32 	[%rd14], %f26;
$L__BB13_11:
	add.s32 	%r50, %r19, 256;
	setp.ge.s32 	%p8, %r50, %r2;
	@%p8 bra 	$L__BB13_13;
	ld.global.f32 	%f27, [%rd13+512];
	fma.rn.f32 	%f28, %f27, 0f3BBB989D, 0f3F000000;
	cvt.sat.f32.f32 	%f29, %f28;
	mov.f32 	%f30, 0f4B400001;
	mov.f32 	%f31, 0f437C0000;
	fma.rm.f32 	%f32, %f29, %f31, %f30;
	add.f32 	%f33, %f32, 0fCB40007F;
	neg.f32 	%f34, %f33;
	fma.rn.f32 	%f35, %f27, 0f3FB8AA3B, %f34;
	fma.rn.f32 	%f36, %f27, 0f32A57060, %f35;
	mov.b32 	%r51, %f32;
	shl.b32 	%r52, %r51, 23;
	mov.b32 	%f37, %r52;
	ex2.approx.ftz.f32 	%f38, %f36;
	mul.f32 	%f39, %f38, %f37;
	st.global.f32 	[%rd14+512], %f39;
$L__BB13_13:
	add.s32 	%r53, %r19, 384;
	setp.ge.s32 	%p9, %r53, %r2;
	@%p9 bra 	$L__BB13_15;
	ld.global.f32 	%f40, [%rd13+1024];
	fma.rn.f32 	%f41, %f40, 0f3BBB989D, 0f3F000000;
	cvt.sat.f32.f32 	%f42, %f41;
	mov.f32 	%f43, 0f4B400001;
	mov.f32 	%f44, 0f437C0000;
	fma.rm.f32 	%f45, %f42, %f44, %f43;
	add.f32 	%f46, %f45, 0fCB40007F;
	neg.f32 	%f47, %f46;
	fma.rn.f32 	%f48, %f40, 0f3FB8AA3B, %f47;
	fma.rn.f32 	%f49, %f40, 0f32A57060, %f48;
	mov.b32 	%r54, %f45;
	shl.b32 	%r55, %r54, 23;
	mov.b32 	%f50, %r55;
	ex2.approx.ftz.f32 	%f51, %f49;
	mul.f32 	%f52, %f51, %f50;
	st.global.f32 	[%rd14+1024], %f52;
$L__BB13_15:
	add.s32 	%r56, %r19, 512;
	setp.ge.s32 	%p10, %r56, %r2;
	@%p10 bra 	$L__BB13_17;
	ld.global.f32 	%f53, [%rd13+1536];
	fma.rn.f32 	%f54, %f53, 0f3BBB989D, 0f3F000000;
	cvt.sat.f32.f32 	%f55, %f54;
	mov.f32 	%f56, 0f4B400001;
	mov.f32 	%f57, 0f437C0000;
	fma.rm.f32 	%f58, %f55, %f57, %f56;
	add.f32 	%f59, %f58, 0fCB40007F;
	neg.f32 	%f60, %f59;
	fma.rn.f32 	%f61, %f53, 0f3FB8AA3B, %f60;
	fma.rn.f32 	%f62, %f53, 0f32A57060, %f61;
	mov.b32 	%r57, %f58;
	shl.b32 	%r58, %r57, 23;
	mov.b32 	%f63, %r58;
	ex2.approx.ftz.f32 	%f64, %f62;
	mul.f32 	%f65, %f64, %f63;
	st.global.f32 	[%rd14+1536], %f65;
$L__BB13_17:
	add.s32 	%r59, %r19, 640;
	setp.ge.s32 	%p11, %r59, %r2;
	@%p11 bra 	$L__BB13_19;
	ld.global.f32 	%f66, [%rd13+2048];
	fma.rn.f32 	%f67, %f66, 0f3BBB989D, 0f3F000000;
	cvt.sat.f32.f32 	%f68, %f67;
	mov.f32 	%f69, 0f4B400001;
	mov.f32 	%f70, 0f437C0000;
	fma.rm.f32 	%f71, %f68, %f70, %f69;
	add.f32 	%f72, %f71, 0fCB40007F;
	neg.f32 	%f73, %f72;
	fma.rn.f32 	%f74, %f66, 0f3FB8AA3B, %f73;
	fma.rn.f32 	%f75, %f66, 0f32A57060, %f74;
	mov.b32 	%r60, %f71;
	shl.b32 	%r61, %r60, 23;
	mov.b32 	%f76, %r61;
	ex2.approx.ftz.f32 	%f77, %f75;
	mul.f32 	%f78, %f77, %f76;
	st.global.f32 	[%rd14+2048], %f78;
$L__BB13_19:
	add.s32 	%r62, %r19, 768;
	setp.ge.s32 	%p12, %r62, %r2;
	@%p12 bra 	$L__BB13_21;
	ld.global.f32 	%f79, [%rd13+2560];
	fma.rn.f32 	%f80, %f79, 0f3BBB989D, 0f3F000000;
	cvt.sat.f32.f32 	%f81, %f80;
	mov.f32 	%f82, 0f4B400001;
	mov.f32 	%f83, 0f437C0000;
	fma.rm.f32 	%f84, %f81, %f83, %f82;
	add.f32 	%f85, %f84, 0fCB40007F;
	neg.f32 	%f86, %f85;
	fma.rn.f32 	%f87, %f79, 0f3FB8AA3B, %f86;
	fma.rn.f32 	%f88, %f79, 0f32A57060, %f87;
	mov.b32 	%r63, %f84;
	shl.b32 	%r64, %r63, 23;
	mov.b32 	%f89, %r64;
	ex2.approx.ftz.f32 	%f90, %f88;
	mul.f32 	%f91, %f90, %f89;
	st.global.f32 	[%rd14+2560], %f91;
$L__BB13_21:
	add.s32 	%r65, %r19, 896;
	setp.ge.s32 	%p13, %r65, %r2;
	@%p13 bra 	$L__BB13_23;
	ld.global.f32 	%f92, [%rd13+3072];
	fma.rn.f32 	%f93, %f92, 0f3BBB989D, 0f3F000000;
	cvt.sat.f32.f32 	%f94, %f93;
	mov.f32 	%f95, 0f4B400001;
	mov.f32 	%f96, 0f437C0000;
	fma.rm.f32 	%f97, %f94, %f96, %f95;
	add.f32 	%f98, %f97, 0fCB40007F;
	neg.f32 	%f99, %f98;
	fma.rn.f32 	%f100, %f92, 0f3FB8AA3B, %f99;
	fma.rn.f32 	%f101, %f92, 0f32A57060, %f100;
	mov.b32 	%r66, %f97;
	shl.b32 	%r67, %r66, 23;
	mov.b32 	%f102, %r67;
	ex2.approx.ftz.f32 	%f103, %f101;
	mul.f32 	%f104, %f103, %f102;
	st.global.f32 	[%rd14+3072], %f104;
$L__BB13_23:
	add.s32 	%r127, %r127, 8;
	setp.eq.s32 	%p14, %r127, %r131;
	@%p14 bra 	$L__BB13_24;
	bra.uni 	$L__BB13_7;
$L__BB13_24:
	setp.eq.s32 	%p15, %r8, 0;
	@%p15 bra 	$L__BB13_57;
	and.b32  	%r28, %r40, 3;
	setp.lt.u32 	%p16, %r8, 4;
	@%p16 bra 	$L__BB13_35;
	shl.b32 	%r68, %r131, 7;
	add.s32 	%r29, %r68, %r4;
	setp.ge.s32 	%p17, %r29, %r2;
	@%p17 bra 	$L__BB13_28;
	mul.wide.s32 	%rd31, %r29, 4;
	add.s64 	%rd32, %rd7, %rd31;
	ld.global.f32 	%f105, [%rd32];
	fma.rn.f32 	%f106, %f105, 0f3BBB989D, 0f3F000000;
	cvt.sat.f32.f32 	%f107, %f106;
	mov.f32 	%f108, 0f4B400001;
	mov.f32 	%f109, 0f437C0000;
	fma.rm.f32 	%f110, %f107, %f109, %f108;
	add.f32 	%f111, %f110, 0fCB40007F;
	neg.f32 	%f112, %f111;
	fma.rn.f32 	%f113, %f105, 0f3FB8AA3B, %f112;
	fma.rn.f32 	%f114, %f105, 0f32A57060, %f113;
	mov.b32 	%r69, %f110;
	shl.b32 	%r70, %r69, 23;
	mov.b32 	%f115, %r70;
	ex2.approx.ftz.f32 	%f116, %f114;
	mul.f32 	%f117, %f116, %f115;
	add.s64 	%rd33, %rd8, %rd31;
	st.global.f32 	[%rd33], %f117;
$L__BB13_28:
	add.s32 	%r30, %r29, 128;
	setp.ge.s32 	%p18, %r30, %r2;
	@%p18 bra 	$L__BB13_30;
	mul.wide.s32 	%rd34, %r30, 4;
	add.s64 	%rd35, %rd7, %rd34;
	ld.global.f32 	%f118, [%rd35];
	fma.rn.f32 	%f119, %f118, 0f3BBB989D, 0f3F000000;
	cvt.sat.f32.f32 	%f120, %f119;
	mov.f32 	%f121, 0f4B400001;
	mov.f32 	%f122, 0f437C0000;
	fma.rm.f32 	%f123, %f120, %f122, %f121;
	add.f32 	%f124, %f123, 0fCB40007F;
	neg.f32 	%f125, %f124;
	fma.rn.f32 	%f126, %f118, 0f3FB8AA3B, %f125;
	fma.rn.f32 	%f127, %f118, 0f32A57060, %f126;
	mov.b32 	%r71, %f123;
	shl.b32 	%r72, %r71, 23;
	mov.b32 	%f128, %r72;
	ex2.approx.ftz.f32 	%f129, %f127;
	mul.f32 	%f130, %f129, %f128;
	add.s64 	%rd36, %rd8, %rd34;
	st.global.f32 	[%rd36], %f130;
$L__BB13_30:
	add.s32 	%r31, %r29, 256;
	setp.ge.s32 	%p19, %r31, %r2;
	@%p19 bra 	$L__BB13_32;
	mul.wide.s32 	%rd37, %r31, 4;
	add.s64 	%rd38, %rd7, %rd37;
	ld.global.f32 	%f131, [%rd38];
	fma.rn.f32 	%f132, %f131, 0f3BBB989D, 0f3F000000;
	cvt.sat.f32.f32 	%f133, %f132;
	mov.f32 	%f134, 0f4B400001;
	mov.f32 	%f135, 0f437C0000;
	fma.rm.f32 	%f136, %f133, %f135, %f134;
	add.f32 	%f137, %f136, 0fCB40007F;
	neg.f32 	%f138, %f137;
	fma.rn.f32 	%f139, %f131, 0f3FB8AA3B, %f138;
	fma.rn.f32 	%f140, %f131, 0f32A57060, %f139;
	mov.b32 	%r73, %f136;
	shl.b32 	%r74, %r73, 23;
	mov.b32 	%f141, %r74;
	ex2.approx.ftz.f32 	%f142, %f140;
	mul.f32 	%f143, %f142, %f141;
	add.s64 	%rd39, %rd8, %rd37;
	st.global.f32 	[%rd39], %f143;
$L__BB13_32:
	add.s32 	%r32, %r29, 384;
	setp.ge.s32 	%p20, %r32, %r2;
	@%p20 bra 	$L__BB13_34;
	mul.wide.s32 	%rd40, %r32, 4;
	add.s64 	%rd41, %rd7, %rd40;
	ld.global.f32 	%f144, [%rd41];
	fma.rn.f32 	%f145, %f144, 0f3BBB989D, 0f3F000000;
	cvt.sat.f32.f32 	%f146, %f145;
	mov.f32 	%f147, 0f4B400001;
	mov.f32 	%f148, 0f437C0000;
	fma.rm.f32 	%f149, %f146, %f148, %f147;
	add.f32 	%f150, %f149, 0fCB40007F;
	neg.f32 	%f151, %f150;
	fma.rn.f32 	%f152, %f144, 0f3FB8AA3B, %f151;
	fma.rn.f32 	%f153, %f144, 0f32A57060, %f152;
	mov.b32 	%r75, %f149;
	shl.b32 	%r76, %r75, 23;
	mov.b32 	%f154, %r76;
	ex2.approx.ftz.f32 	%f155, %f153;
	mul.f32 	%f156, %f155, %f154;
	add.s64 	%rd42, %rd8, %rd40;
	st.global.f32 	[%rd42], %f156;
$L__BB13_34:
	add.s32 	%r131, %r131, 4;
$L__BB13_35:
	setp.eq.s32 	%p21, %r28, 0;
	@%p21 bra 	$L__BB13_57;
	setp.eq.s32 	%p22, %r28, 1;
	@%p22 bra 	$L__BB13_42;
	shl.b32 	%r77, %r131, 7;
	add.s32 	%r35, %r77, %r4;
	setp.ge.s32 	%p23, %r35, %r2;
	@%p23 bra 	$L__BB13_39;
	mul.wide.s32 	%rd43, %r35, 4;
	add.s64 	%rd44, %rd7, %rd43;
	ld.global.f32 	%f157, [%rd44];
	fma.rn.f32 	%f158, %f157, 0f3BBB989D, 0f3F000000;
	cvt.sat.f32.f32 	%f159, %f158;
	mov.f32 	%f160, 0f4B400001;
	mov.f32 	%f161, 0f437C0000;
	fma.rm.f32 	%f162, %f159, %f161, %f160;
	add.f32 	%f163, %f162, 0fCB40007F;
	neg.f32 	%f164, %f163;
	fma.rn.f32 	%f165, %f157, 0f3FB8AA3B, %f164;
	fma.rn.f32 	%f166, %f157, 0f32A57060, %f165;
	mov.b32 	%r78, %f162;
	shl.b32 	%r79, %r78, 23;
	mov.b32 	%f167, %r79;
	ex2.approx.ftz.f32 	%f168, %f166;
	mul.f32 	%f169, %f168, %f167;
	add.s64 	%rd45, %rd8, %rd43;
	st.global.f32 	[%rd45], %f169;
$L__BB13_39:
	add.s32 	%r36, %r35, 128;
	setp.ge.s32 	%p24, %r36, %r2;
	@%p24 bra 	$L__BB13_41;
	mul.wide.s32 	%rd46, %r36, 4;
	add.s64 	%rd47, %rd7, %rd46;
	ld.global.f32 	%f170, [%rd47];
	fma.rn.f32 	%f171, %f170, 0f3BBB989D, 0f3F000000;
	cvt.sat.f32.f32 	%f172, %f171;
	mov.f32 	%f173, 0f4B400001;
	mov.f32 	%f174, 0f437C0000;
	fma.rm.f32 	%f175, %f172, %f174, %f173;
	add.f32 	%f176, %f175, 0fCB40007F;
	neg.f32 	%f177, %f176;
	fma.rn.f32 	%f178, %f170, 0f3FB8AA3B, %f177;
	fma.rn.f32 	%f179, %f170, 0f32A57060, %f178;
	mov.b32 	%r80, %f175;
	shl.b32 	%r81, %r80, 23;
	mov.b32 	%f180, %r81;
	ex2.approx.ftz.f32 	%f181, %f179;
	mul.f32 	%f182, %f181, %f180;
	add.s64 	%rd48, %rd8, %rd46;
	st.global.f32 	[%rd48], %f182;
$L__BB13_41:
	add.s32 	%r131, %r131, 2;
$L__BB13_42:
	and.b32  	%r82, %r40, 1;
	setp.eq.b32 	%p25, %r82, 1;
	not.pred 	%p26, %p25;
	@%p26 bra 	$L__BB13_57;
	shl.b32 	%r83, %r131, 7;
	add.s32 	%r39, %r83, %r4;
	setp.ge.s32 	%p27, %r39, %r2;
	@%p27 bra 	$L__BB13_57;
	mul.wide.s32 	%rd49, %r39, 4;
	add.s64 	%rd50, %rd7, %rd49;
	ld.global.f32 	%f183, [%rd50];
	fma.rn.f32 	%f184, %f183, 0f3BBB989D, 0f3F000000;
	cvt.sat.f32.f32 	%f185, %f184;
	mov.f32 	%f186, 0f4B400001;
	mov.f32 	%f187, 0f437C0000;
	fma.rm.f32 	%f188, %f185, %f187, %f186;
	add.f32 	%f189, %f188, 0fCB40007F;
	neg.f32 	%f190, %f189;
	fma.rn.f32 	%f191, %f183, 0f3FB8AA3B, %f190;
	fma.rn.f32 	%f192, %f183, 0f32A57060, %f191;
	mov.b32 	%r84, %f188;
	shl.b32 	%r85, %r84, 23;
	mov.b32 	%f193, %r85;
	ex2.approx.ftz.f32 	%f194, %f192;
	mul.f32 	%f195, %f194, %f193;
	add.s64 	%rd51, %rd8, %rd49;
	st.global.f32 	[%rd51], %f195;
	bra.uni 	$L__BB13_57;
$L__BB13_45:
	setp.lt.s32 	%p28, %r40, 1;
	@%p28 bra 	$L__BB13_57;
	and.b32  	%r10, %r40, 7;
	setp.lt.u32 	%p29, %r40, 8;
	mov.b32 	%r129, 0;
	@%p29 bra 	$L__BB13_49;
	and.b32  	%r129, %r40, 2147483640;
	neg.s32 	%r126, %r129;
	mul.wide.u32 	%rd52, %r4, 4;
	add.s64 	%rd69, %rd26, %rd52;
	add.s32 	%r125, %r4, 128;
$L__BB13_48:
	.pragma "nounroll";
	mul.wide.s32 	%rd53, %r125, 4;
	add.s64 	%rd54, %rd26, %rd53;
	add.s64 	%rd55, %rd2, %rd69;
	ld.global.f32 	%f196, [%rd55];
	fma.rn.f32 	%f197, %f196, 0f3BBB989D, 0f3F000000;
	cvt.sat.f32.f32 	%f198, %f197;
	mov.f32 	%f199, 0f4B400001;
	mov.f32 	%f200, 0f437C0000;
	fma.rm.f32 	%f201, %f198, %f200, %f199;
	add.f32 	%f202, %f201, 0fCB40007F;
	neg.f32 	%f203, %f202;
	fma.rn.f32 	%f204, %f196, 0f3FB8AA3B, %f203;
	fma.rn.f32 	%f205, %f196, 0f32A57060, %f204;
	mov.b32 	%r87, %f201;
	shl.b32 	%r88, %r87, 23;
	mov.b32 	%f206, %r88;
	ex2.approx.ftz.f32 	%f207, %f205;
	mul.f32 	%f208, %f207, %f206;
	add.s64 	%rd56, %rd1, %rd69;
	st.global.f32 	[%rd56], %f208;
	add.s64 	%rd57, %rd2, %rd54;
	ld.global.f32 	%f209, [%rd57];
	fma.rn.f32 	%f210, %f209, 0f3BBB989D, 0f3F000000;
	cvt.sat.f32.f32 	%f211, %f210;
	fma.rm.f32 	%f212, %f211, %f200, %f199;
	add.f32 	%f213, %f212, 0fCB40007F;
	neg.f32 	%f214, %f213;
	fma.rn.f32 	%f215, %f209, 0f3FB8AA3B, %f214;
	fma.rn.f32 	%f216, %f209, 0f32A57060, %f215;
	mov.b32 	%r89, %f212;
	shl.b32 	%r90, %r89, 23;
	mov.b32 	%f217, %r90;
	ex2.approx.ftz.f32 	%f218, %f216;
	mul.f32 	%f219, %f218, %f217;
	add.s64 	%rd58, %rd1, %rd54;
	st.global.f32 	[%rd58], %f219;
	ld.global.f32 	%f220, [%rd57+512];
	fma.rn.f32 	%f221, %f220, 0f3BBB989D, 0f3F000000;
	cvt.sat.f32.f32 	%f222, %f221;
	fma.rm.f32 	%f223, %f222, %f200, %f199;
	add.f32 	%f224, %f223, 0fCB40007F;
	neg.f32 	%f225, %f224;
	fma.rn.f32 	%f226, %f220, 0f3FB8AA3B, %f225;
	fma.rn.f32 	%f227, %f220, 0f32A57060, %f226;
	mov.b32 	%r91, %f223;
	shl.b32 	%r92, %r91, 23;
	mov.b32 	%f228, %r92;
	ex2.approx.ftz.f32 	%f229, %f227;
	mul.f32 	%f230, %f229, %f228;
	st.global.f32 	[%rd58+512], %f230;
	ld.global.f32 	%f231, [%rd57+1024];
	fma.rn.f32 	%f232, %f231, 0f3BBB989D, 0f3F000000;
	cvt.sat.f32.f32 	%f233, %f232;
	fma.rm.f32 	%f234, %f233, %f200, %f199;
	add.f32 	%f235, %f234, 0fCB40007F;
	neg.f32 	%f236, %f235;
	fma.rn.f32 	%f237, %f231, 0f3FB8AA3B, %f236;
	fma.rn.f32 	%f238, %f231, 0f32A57060, %f237;
	mov.b32 	%r93, %f234;
	shl.b32 	%r94, %r93, 23;
	mov.b32 	%f239, %r94;
	ex2.approx.ftz.f32 	%f240, %f238;
	mul.f32 	%f241, %f240, %f239;
	st.global.f32 	[%rd58+1024], %f241;
	ld.global.f32 	%f242, [%rd57+1536];
	fma.rn.f32 	%f243, %f242, 0f3BBB989D, 0f3F000000;
	cvt.sat.f32.f32 	%f244, %f243;
	fma.rm.f32 	%f245, %f244, %f200, %f199;
	add.f32 	%f246, %f245, 0fCB40007F;
	neg.f32 	%f247, %f246;
	fma.rn.f32 	%f248, %f242, 0f3FB8AA3B, %f247;
	fma.rn.f32 	%f249, %f242, 0f32A57060, %f248;
	mov.b32 	%r95, %f245;
	shl.b32 	%r96, %r95, 23;
	mov.b32 	%f250, %r96;
	ex2.approx.ftz.f32 	%f251, %f249;
	mul.f32 	%f252, %f251, %f250;
	st.global.f32 	[%rd58+1536], %f252;
	ld.global.f32 	%f253, [%rd57+2048];
	fma.rn.f32 	%f254, %f253, 0f3BBB989D, 0f3F000000;
	cvt.sat.f32.f32 	%f255, %f254;
	fma.rm.f32 	%f256, %f255, %f200, %f199;
	add.f32 	%f257, %f256, 0fCB40007F;
	neg.f32 	%f258, %f257;
	fma.rn.f32 	%f259, %f253, 0f3FB8AA3B, %f258;
	fma.rn.f32 	%f260, %f253, 0f32A57060, %f259;
	mov.b32 	%r97, %f256;
	shl.b32 	%r98, %r97, 23;
	mov.b32 	%f261, %r98;
	ex2.approx.ftz.f32 	%f262, %f260;
	mul.f32 	%f263, %f262, %f261;
	st.global.f32 	[%rd58+2048], %f263;
	ld.global.f32 	%f264, [%rd57+2560];
	fma.rn.f32 	%f265, %f264, 0f3BBB989D, 0f3F000000;
	cvt.sat.f32.f32 	%f266, %f265;
	fma.rm.f32 	%f267, %f266, %f200, %f199;
	add.f32 	%f268, %f267, 0fCB40007F;
	neg.f32 	%f269, %f268;
	fma.rn.f32 	%f270, %f264, 0f3FB8AA3B, %f269;
	fma.rn.f32 	%f271, %f264, 0f32A57060, %f270;
	mov.b32 	%r99, %f267;
	shl.b32 	%r100, %r99, 23;
	mov.b32 	%f272, %r100;
	ex2.approx.ftz.f32 	%f273, %f271;
	mul.f32 	%f274, %f273, %f272;
	st.global.f32 	[%rd58+2560], %f274;
	ld.global.f32 	%f275, [%rd57+3072];
	fma.rn.f32 	%f276, %f275, 0f3BBB989D, 0f3F000000;
	cvt.sat.f32.f32 	%f277, %f276;
	fma.rm.f32 	%f278, %f277, %f200, %f199;
	add.f32 	%f279, %f278, 0fCB40007F;
	neg.f32 	%f280, %f279;
	fma.rn.f32 	%f281, %f275, 0f3FB8AA3B, %f280;
	fma.rn.f32 	%f282, %f275, 0f32A57060, %f281;
	mov.b32 	%r101, %f278;
	shl.b32 	%r102, %r101, 23;
	mov.b32 	%f283, %r102;
	ex2.approx.ftz.f32 	%f284, %f282;
	mul.f32 	%f285, %f284, %f283;
	st.global.f32 	[%rd58+3072], %f285;
	add.s32 	%r126, %r126, 8;
	add.s64 	%rd69, %rd69, 4096;
	add.s32 	%r125, %r125, 1024;
	setp.eq.s32 	%p30, %r126, 0;
	@%p30 bra 	$L__BB13_49;
	bra.uni 	$L__BB13_48;
$L__BB13_49:
	setp.eq.s32 	%p31, %r10, 0;
	@%p31 bra 	$L__BB13_57;
	and.b32  	%r22, %r40, 3;
	setp.lt.u32 	%p32, %r10, 4;
	@%p32 bra 	$L__BB13_52;
	shl.b32 	%r103, %r129, 7;
	add.s32 	%r104, %r103, %r4;
	mul.wide.s32 	%rd59, %r104, 4;
	add.s64 	%rd60, %rd7, %rd59;
	ld.global.f32 	%f286, [%rd60];
	fma.rn.f32 	%f287, %f286, 0f3BBB989D, 0f3F000000;
	cvt.sat.f32.f32 	%f288, %f287;
	mov.f32 	%f289, 0f4B400001;
	mov.f32 	%f290, 0f437C0000;
	fma.rm.f32 	%f291, %f288, %f290, %f289;
	add.f32 	%f292, %f291, 0fCB40007F;
	neg.f32 	%f293, %f292;
	fma.rn.f32 	%f294, %f286, 0f3FB8AA3B, %f293;
	fma.rn.f32 	%f295, %f286, 0f32A57060, %f294;
	mov.b32 	%r105, %f291;
	shl.b32 	%r106, %r105, 23;
	mov.b32 	%f296, %r106;
	ex2.approx.ftz.f32 	%f297, %f295;
	mul.f32 	%f298, %f297, %f296;
	add.s64 	%rd61, %rd8, %rd59;
	st.global.f32 	[%rd61], %f298;
	ld.global.f32 	%f299, [%rd60+512];
	fma.rn.f32 	%f300, %f299, 0f3BBB989D, 0f3F000000;
	cvt.sat.f32.f32 	%f301, %f300;
	fma.rm.f32 	%f302, %f301, %f290, %f289;
	add.f32 	%f303, %f302, 0fCB40007F;
	neg.f32 	%f304, %f303;
	fma.rn.f32 	%f305, %f299, 0f3FB8AA3B, %f304;
	fma.rn.f32 	%f306, %f299, 0f32A57060, %f305;
	mov.b32 	%r107, %f302;
	shl.b32 	%r108, %r107, 23;
	mov.b32 	%f307, %r108;
	ex2.approx.ftz.f32 	%f308, %f306;
	mul.f32 	%f309, %f308, %f307;
	st.global.f32 	[%rd61+512], %f309;
	ld.global.f32 	%f310, [%rd60+1024];
	fma.rn.f32 	%f311, %f310, 0f3BBB989D, 0f3F000000;
	cvt.sat.f32.f32 	%f312, %f311;
	fma.rm.f32 	%f313, %f312, %f290, %f289;
	add.f32 	%f314, %f313, 0fCB40007F;
	neg.f32 	%f315, %f314;
	fma.rn.f32 	%f316, %f310, 0f3FB8AA3B, %f315;
	fma.rn.f32 	%f317, %f310, 0f32A57060, %f316;
	mov.b32 	%r109, %f313;
	shl.b32 	%r110, %r109, 23;
	mov.b32 	%f318, %r110;
	ex2.approx.ftz.f32 	%f319, %f317;
	mul.f32 	%f320, %f319, %f318;
	st.global.f32 	[%rd61+1024], %f320;
	ld.global.f32 	%f321, [%rd60+1536];
	fma.rn.f32 	%f322, %f321, 0f3BBB989D, 0f3F000000;
	cvt.sat.f32.f32 	%f323, %f322;
	fma.rm.f32 	%f324, %f323, %f290, %f289;
	add.f32 	%f325, %f324, 0fCB40007F;
	neg.f32 	%f326, %f325;
	fma.rn.f32 	%f327, %f321, 0f3FB8AA3B, %f326;
	fma.rn.f32 	%f328, %f321, 0f32A57060, %f327;
	mov.b32 	%r111, %f324;
	shl.b32 	%r112, %r111, 23;
	mov.b32 	%f329, %r112;
	ex2.approx.ftz.f32 	%f330, %f328;
	mul.f32 	%f331, %f330, %f329;
	st.global.f32 	[%rd61+1536], %f331;
	add.s32 	%r129, %r129, 4;
$L__BB13_52:
	setp.eq.s32 	%p33, %r22, 0;
	@%p33 bra 	$L__BB13_57;
	setp.eq.s32 	%p34, %r22, 1;
	@%p34 bra 	$L__BB13_55;
	shl.b32 	%r113, %r129, 7;
	add.s32 	%r114, %r113, %r4;
	mul.wide.s32 	%rd62, %r114, 4;
	add.s64 	%rd63, %rd7, %rd62;
	ld.global.f32 	%f332, [%rd63];
	fma.rn.f32 	%f333, %f332, 0f3BBB989D, 0f3F000000;
	cvt.sat.f32.f32 	%f334, %f333;
	mov.f32 	%f335, 0f4B400001;
	mov.f32 	%f336, 0f437C0000;
	fma.rm.f32 	%f337, %f334, %f336, %f335;
	add.f32 	%f338, %f337, 0fCB40007F;
	neg.f32 	%f339, %f338;
	fma.rn.f32 	%f340, %f332, 0f3FB8AA3B, %f339;
	fma.rn.f32 	%f341, %f332, 0f32A57060, %f340;
	mov.b32 	%r115, %f337;
	shl.b32 	%r116, %r115, 23;
	mov.b32 	%f342, %r116;
	ex2.approx.ftz.f32 	%f343, %f341;
	mul.f32 	%f344, %f343, %f342;
	add.s64 	%rd64, %rd8, %rd62;
	st.global.f32 	[%rd64], %f344;
	ld.global.f32 	%f345, [%rd63+512];
	fma.rn.f32 	%f346, %f345, 0f3BBB989D, 0f3F000000;
	cvt.sat.f32.f32 	%f347, %f346;
	fma.rm.f32 	%f348, %f347, %f336, %f335;
	add.f32 	%f349, %f348, 0fCB40007F;
	neg.f32 	%f350, %f349;
	fma.rn.f32 	%f351, %f345, 0f3FB8AA3B, %f350;
	fma.rn.f32 	%f352, %f345, 0f32A57060, %f351;
	mov.b32 	%r117, %f348;
	shl.b32 	%r118, %r117, 23;
	mov.b32 	%f353, %r118;
	ex2.approx.ftz.f32 	%f354, %f352;
	mul.f32 	%f355, %f354, %f353;
	st.global.f32 	[%rd64+512], %f355;
	add.s32 	%r129, %r129, 2;
$L__BB13_55:
	and.b32  	%r119, %r40, 1;
	setp.eq.b32 	%p35, %r119, 1;
	not.pred 	%p36, %p35;
	@%p36 bra 	$L__BB13_57;
	shl.b32 	%r120, %r129, 7;
	add.s32 	%r121, %r120, %r4;
	mul.wide.s32 	%rd65, %r121, 4;
	add.s64 	%rd66, %rd7, %rd65;
	ld.global.f32 	%f356, [%rd66];
	fma.rn.f32 	%f357, %f356, 0f3BBB989D, 0f3F000000;
	cvt.sat.f32.f32 	%f358, %f357;
	mov.f32 	%f359, 0f4B400001;
	mov.f32 	%f360, 0f437C0000;
	fma.rm.f32 	%f361, %f358, %f360, %f359;
	add.f32 	%f362, %f361, 0fCB40007F;
	neg.f32 	%f363, %f362;
	fma.rn.f32 	%f364, %f356, 0f3FB8AA3B, %f363;
	fma.rn.f32 	%f365, %f356, 0f32A57060, %f364;
	mov.b32 	%r122, %f361;
	shl.b32 	%r123, %r122, 23;
	mov.b32 	%f366, %r123;
	ex2.approx.ftz.f32 	%f367, %f365;
	mul.f32 	%f368, %f367, %f366;
	add.s64 	%rd67, %rd8, %rd65;
	st.global.f32 	[%rd67], %f368;
$L__BB13_57:
	ret;

}
	// .globl	_ZN3cub18CUB_300001_SM_10006detail9transform16transform_kernelINS2_10policy_hubILb1EN4cuda3std3__45tupleIJN6thrust24THRUST_300001_SM_1000_NS10device_ptrIfEEEEEE10policy1000Ei4SdivSC_JPfEEEvT0_iT1_T2_DpNS2_10kernel_argIT3_EE
.visible .entry _ZN3cub18CUB_300001_SM_10006detail9transform16transform_kernelINS2_10policy_hubILb1EN4cuda3std3__45tupleIJN6thrust24THRUST_300001_SM_1000_NS10device_ptrIfEEEEEE10policy1000Ei4SdivSC_JPfEEEvT0_iT1_T2_DpNS2_10kernel_argIT3_EE(
	.param .u32 _ZN3cub18CUB_300001_SM_10006detail9transform16transform_kernelINS2_10policy_hubILb1EN4cuda3std3__45tupleIJN6thrust24THRUST_300001_SM_1000_NS10device_ptrIfEEEEEE10policy1000Ei4SdivSC_JPfEEEvT0_iT1_T2_DpNS2_10kernel_argIT3_EE_param_0,
	.param .u32 _ZN3cub18CUB_300001_SM_10006detail9transform16transform_kernelINS2_10policy_hubILb1EN4cuda3std3__45tupleIJN6thrust24THRUST_300001_SM_1000_NS10device_ptrIfEEEEEE10policy1000Ei4SdivSC_JPfEEEvT0_iT1_T2_DpNS2_10kernel_argIT3_EE_param_1,
	.param .align 4 .b8 _ZN3cub18CUB_300001_SM_10006detail9transform16transform_kernelINS2_10policy_hubILb1EN4cuda3std3__45tupleIJN6thrust24THRUST_300001_SM_1000_NS10device_ptrIfEEEEEE10policy1000Ei4SdivSC_JPfEEEvT0_iT1_T2_DpNS2_10kernel_argIT3_EE_param_2[4],
	.param .align 8 .b8 _ZN3cub18CUB_300001_SM_10006detail9transform16transform_kernelINS2_10policy_hubILb1EN4cuda3std3__45tupleIJN6thrust24THRUST_300001_SM_1000_NS10device_ptrIfEEEEEE10policy1000Ei4SdivSC_JPfEEEvT0_iT1_T2_DpNS2_10kernel_argIT3_EE_param_3[8],
	.param .align 8 .b8 _ZN3cub18CUB_300001_SM_10006detail9transform16transform_kernelINS2_10policy_hubILb1EN4cuda3std3__45tupleIJN6thrust24THRUST_300001_SM_1000_NS10device_ptrIfEEEEEE10policy1000Ei4SdivSC_JPfEEEvT0_iT1_T2_DpNS2_10kernel_argIT3_EE_param_4[16]
)
.maxntid 128
{
	.reg .pred 	%p<37>;
	.reg .b32 	%r<77>;
	.reg .b32 	%f<63>;
	.reg .b64 	%rd<64>;

	ld.param.f32 	%f2, [_ZN3cub18CUB_300001_SM_10006detail9transform16transform_kernelINS2_10policy_hubILb1EN4cuda3std3__45tupleIJN6thrust24THRUST_300001_SM_1000_NS10device_ptrIfEEEEEE10policy1000Ei4SdivSC_JPfEEEvT0_iT1_T2_DpNS2_10kernel_argIT3_EE_param_2];
	ld.param.u32 	%r43, [_ZN3cub18CUB_300001_SM_10006detail9transform16transform_kernelINS2_10policy_hubILb1EN4cuda3std3__45tupleIJN6thrust24THRUST_300001_SM_1000_NS10device_ptrIfEEEEEE10policy1000Ei4SdivSC_JPfEEEvT0_iT1_T2_DpNS2_10kernel_argIT3_EE_param_0];
	ld.param.u64 	%rd14, [_ZN3cub18CUB_300001_SM_10006detail9transform16transform_kernelINS2_10policy_hubILb1EN4cuda3std3__45tupleIJN6thrust24THRUST_300001_SM_1000_NS10device_ptrIfEEEEEE10policy1000Ei4SdivSC_JPfEEEvT0_iT1_T2_DpNS2_10kernel_argIT3_EE_param_4];
	ld.param.u64 	%rd15, [_ZN3cub18CUB_300001_SM_10006detail9transform16transform_kernelINS2_10policy_hubILb1EN4cuda3std3__45tupleIJN6thrust24THRUST_300001_SM_1000_NS10device_ptrIfEEEEEE10policy1000Ei4SdivSC_JPfEEEvT0_iT1_T2_DpNS2_10kernel_argIT3_EE_param_3];
	ld.param.u32 	%r42, [_ZN3cub18CUB_300001_SM_10006detail9transform16transform_kernelINS2_10policy_hubILb1EN4cuda3std3__45tupleIJN6thrust24THRUST_300001_SM_1000_NS10device_ptrIfEEEEEE10policy1000Ei4SdivSC_JPfEEEvT0_iT1_T2_DpNS2_10kernel_argIT3_EE_param_1];
	cvta.to.global.u64 	%rd1, %rd15;
	cvta.to.global.u64 	%rd2, %rd14;
	shl.b32 	%r1, %r42, 7;
	mov.u32 	%r44, %ctaid.x;
	mul.lo.s32 	%r2, %r1, %r44;
	sub.s32 	%r3, %r43, %r2;
	min.s32 	%r4, %r1, %r3;
	shl.b32 	%r5, %r4, 2;
	mov.u32 	%r6, %tid.x;
	shl.b32 	%r67, %r6, 7;
	setp.ge.s32 	%p1, %r67, %r5;
	@%p1 bra 	$L__BB14_3;
	mul.wide.u32 	%rd16, %r6, 128;
	add.s64 	%rd17, %rd2, %rd16;
	mul.wide.s32 	%rd18, %r2, 4;
	add.s64 	%rd62, %rd17, %rd18;
$L__BB14_2:
	.pragma "nounroll";
	// begin inline asm
	prefetch.global.L2 [%rd62];
	// end inline asm
	add.s32 	%r67, %r67, 16384;
	add.s64 	%rd62, %rd62, 16384;
	setp.lt.s32 	%p2, %r67, %r5;
	@%p2 bra 	$L__BB14_2;
$L__BB14_3:
	mul.wide.s32 	%rd20, %r2, 4;
	add.s64 	%rd6, %rd2, %rd20;
	add.s64 	%rd7, %rd1, %rd20;
	setp.gt.s32 	%p3, %r1, %r3;
	@%p3 bra 	$L__BB14_16;
	setp.lt.s32 	%p4, %r42, 1;
	@%p4 bra 	$L__BB14_57;
	and.b32  	%r10, %r42, 7;
	setp.lt.u32 	%p5, %r42, 8;
	mov.b32 	%r74, 0;
	@%p5 bra 	$L__BB14_8;
	and.b32  	%r74, %r42, 2147483640;
	neg.s32 	%r69, %r74;
	mul.wide.u32 	%rd21, %r6, 4;
	add.s64 	%rd63, %rd20, %rd21;
	add.s32 	%r68, %r6, 128;
$L__BB14_7:
	.pragma "nounroll";
	mul.wide.s32 	%rd22, %r68, 4;
	add.s64 	%rd23, %rd20, %rd22;
	add.s64 	%rd24, %rd2, %rd63;
	ld.global.f32 	%f3, [%rd24];
	div.rn.f32 	%f4, %f3, %f2;
	add.s64 	%rd25, %rd1, %rd63;
	st.global.f32 	[%rd25], %f4;
	add.s64 	%rd26, %rd2, %rd23;
	ld.global.f32 	%f5, [%rd26];
	div.rn.f32 	%f6, %f5, %f2;
	add.s64 	%rd27, %rd1, %rd23;
	st.global.f32 	[%rd27], %f6;
	ld.global.f32 	%f7, [%rd26+512];
	div.rn.f32 	%f8, %f7, %f2;
	st.global.f32 	[%rd27+512], %f8;
	ld.global.f32 	%f9, [%rd26+1024];
	div.rn.f32 	%f10, %f9, %f2;
	st.global.f32 	[%rd27+1024], %f10;
	ld.global.f32 	%f11, [%rd26+1536];
	div.rn.f32 	%f12, %f11, %f2;
	st.global.f32 	[%rd27+1536], %f12;
	ld.global.f32 	%f13, [%rd26+2048];
	div.rn.f32 	%f14, %f13, %f2;
	st.global.f32 	[%rd27+2048], %f14;
	ld.global.f32 	%f15, [%rd26+2560];
	div.rn.f32 	%f16, %f15, %f2;
	st.global.f32 	[%rd27+2560], %f16;
	ld.global.f32 	%f17, [%rd26+3072];
	div.rn.f32 	%f18, %f17, %f2;
	st.global.f32 	[%rd27+3072], %f18;
	add.s32 	%r69, %r69, 8;
	add.s64 	%rd63, %rd63, 4096;
	add.s32 	%r68, %r68, 1024;
	setp.eq.s32 	%p6, %r69, 0;
	@%p6 bra 	$L__BB14_8;
	bra.uni 	$L__BB14_7;
$L__BB14_8:
	setp.eq.s32 	%p7, %r10, 0;
	@%p7 bra 	$L__BB14_57;
	and.b32  	%r37, %r42, 3;
	setp.lt.u32 	%p8, %r10, 4;
	@%p8 bra 	$L__BB14_11;
	shl.b32 	%r46, %r74, 7;
	add.s32 	%r47, %r46, %r6;
	mul.wide.s32 	%rd28, %r47, 4;
	add.s64 	%rd29, %rd6, %rd28;
	ld.global.f32 	%f19, [%rd29];
	div.rn.f32 	%f20, %f19, %f2;
	add.s64 	%rd30, %rd7, %rd28;
	st.global.f32 	[%rd30], %f20;
	ld.global.f32 	%f21, [%rd29+512];
	div.rn.f32 	%f22, %f21, %f2;
	st.global.f32 	[%rd30+512], %f22;
	ld.global.f32 	%f23, [%rd29+1024];
	div.rn.f32 	%f24, %f23, %f2;
	st.global.f32 	[%rd30+1024], %f24;
	ld.global.f32 	%f25, [%rd29+1536];
	div.rn.f32 	%f26, %f25, %f2;
	st.global.f32 	[%rd30+1536], %f26;
	add.s32 	%r74, %r74, 4;
$L__BB14_11:
	setp.eq.s32 	%p9, %r37, 0;
	@%p9 bra 	$L__BB14_57;
	setp.eq.s32 	%p10, %r37, 1;
	@%p10 bra 	$L__BB14_14;
	shl.b32 	%r48, %r74, 7;
	add.s32 	%r49, %r48, %r6;
	mul.wide.s32 	%rd31, %r49, 4;
	add.s64 	%rd32, %rd6, %rd31;
	ld.global.f32 	%f27, [%rd32];
	div.rn.f32 	%f28, %f27, %f2;
	add.s64 	%rd33, %rd7, %rd31;
	st.global.f32 	[%rd33], %f28;
	ld.global.f32 	%f29, [%rd32+512];
	div.rn.f32 	%f30, %f29, %f2;
	st.global.f32 	[%rd33+512], %f30;
	add.s32 	%r74, %r74, 2;
$L__BB14_14:
	and.b32  	%r50, %r42, 1;
	setp.eq.b32 	%p11, %r50, 1;
	not.pred 	%p12, %p11;
	@%p12 bra 	$L__BB14_57;
	shl.b32 	%r51, %r74, 7;
	add.s32 	%r52, %r51, %r6;
	mul.wide.s32 	%rd34, %r52, 4;
	add.s64 	%rd35, %rd6, %rd34;
	ld.global.f32 	%f31, [%rd35];
	div.rn.f32 	%f32, %f31, %f2;
	add.s64 	%rd36, %rd7, %rd34;
	st.global.f32 	[%rd36], %f32;
	bra.uni 	$L__BB14_57;
$L__BB14_16:
	setp.lt.s32 	%p13, %r42, 1;
	@%p13 bra 	$L__BB14_57;
	and.b32  	%r14, %r42, 7;
	setp.lt.u32 	%p14, %r42, 8;
	mov.b32 	%r71, 0;
	@%p14 bra 	$L__BB14_36;
	and.b32  	%r71, %r42, 2147483640;
	mov.b32 	%r70, 0;
$L__BB14_19:
	.pragma "nounroll";
	shl.b32 	%r55, %r70, 7;
	add.s32 	%r21, %r55, %r6;
	setp.ge.s32 	%p15, %r21, %r4;
	@%p15 bra 	$L__BB14_21;
	mul.wide.u32 	%rd37, %r21, 4;
	add.s64 	%rd38, %rd6, %rd37;
	ld.global.f32 	%f33, [%rd38];
	div.rn.f32 	%f34, %f33, %f2;
	add.s64 	%rd39, %rd7, %rd37;
	st.global.f32 	[%rd39], %f34;
$L__BB14_21:
	add.s32 	%r56, %r21, 128;
	setp.ge.s32 	%p16, %r56, %r4;
	mul.wide.s32 	%rd40, %r56, 4;
	add.s64 	%rd12, %rd6, %rd40;
	add.s64 	%rd13, %rd7, %rd40;
	@%p16 bra 	$L__BB14_23;
	ld.global.f32 	%f35, [%rd12];
	div.rn.f32 	%f36, %f35, %f2;
	st.global.f32 	[%rd13], %f36;
$L__BB14_23:
	add.s32 	%r57, %r21, 256;
	setp.ge.s32 	%p17, %r57, %r4;
	@%p17 bra 	$L__BB14_25;
	ld.global.f32 	%f37, [%rd12+512];
	div.rn.f32 	%f38, %f37, %f2;
	st.global.f32 	[%rd13+512], %f38;
$L__BB14_25:
	add.s32 	%r58, %r21, 384;
	setp.ge.s32 	%p18, %r58, %r4;
	@%p18 bra 	$L__BB14_27;
	ld.global.f32 	%f39, [%rd12+1024];
	div.rn.f32 	%f40, %f39, %f2;
	st.global.f32 	[%rd13+1024], %f40;
$L__BB14_27:
	add.s32 	%r59, %r21, 512;
	setp.ge.s32 	%p19, %r59, %r4;
	@%p19 bra 	$L__BB14_29;
	ld.global.f32 	%f41, [%rd12+1536];
	div.rn.f32 	%f42, %f41, %f2;
	st.global.f32 	[%rd13+1536], %f42;
$L__BB14_29:
	add.s32 	%r60, %r21, 640;
	setp.ge.s32 	%p20, %r60, %r4;
	@%p20 bra 	$L__BB14_31;
	ld.global.f32 	%f43, [%rd12+2048];
	div.rn.f32 	%f44, %f43, %f2;
	st.global.f32 	[%rd13+2048], %f44;
$L__BB14_31:
	add.s32 	%r61, %r21, 768;
	setp.ge.s32 	%p21, %r61, %r4;
	@%p21 bra 	$L__BB14_33;
	ld.global.f32 	%f45, [%rd12+2560];
	div.rn.f32 	%f46, %f45, %f2;
	st.global.f32 	[%rd13+2560], %f46;
$L__BB14_33:
	add.s32 	%r62, %r21, 896;
	setp.ge.s32 	%p22, %r62, %r4;
	@%p22 bra 	$L__BB14_35;
	ld.global.f32 	%f47, [%rd12+3072];
	div.rn.f32 	%f48, %f47, %f2;
	st.global.f32 	[%rd13+3072], %f48;
$L__BB14_35:
	add.s32 	%r70, %r70, 8;
	setp.ne.s32 	%p23, %r70, %r71;
	@%p23 bra 	$L__BB14_19;
$L__BB14_36:
	setp.eq.s32 	%p24, %r14, 0;
	@%p24 bra 	$L__BB14_57;
	and.b32  	%r24, %r42, 3;
	setp.lt.u32 	%p25, %r14, 4;
	@%p25 bra 	$L__BB14_47;
	shl.b32 	%r63, %r71, 7;
	add.s32 	%r25, %r63, %r6;
	setp.ge.s32 	%p26, %r25, %r4;
	@%p26 bra 	$L__BB14_40;
	mul.wide.s32 	%rd41, %r25, 4;
	add.s64 	%rd42, %rd6, %rd41;
	ld.global.f32 	%f49, [%rd42];
	div.rn.f32 	%f50, %f49, %f2;
	add.s64 	%rd43, %rd7, %rd41;
	st.global.f32 	[%rd43], %f50;
$L__BB14_40:
	add.s32 	%r26, %r25, 128;
	setp.ge.s32 	%p27, %r26, %r4;
	@%p27 bra 	$L__BB14_42;
	mul.wide.s32 	%rd44, %r26, 4;
	add.s64 	%rd45, %rd6, %rd44;
	ld.global.f32 	%f51, [%rd45];
	div.rn.f32 	%f52, %f51, %f2;
	add.s64 	%rd46, %rd7, %rd44;
	st.global.f32 	[%rd46], %f52;
$L__BB14_42:
	add.s32 	%r27, %r25, 256;
	setp.ge.s32 	%p28, %r27, %r4;
	@%p28 bra 	$L__BB14_44;
	mul.wide.s32 	%rd47, %r27, 4;
	add.s64 	%rd48, %rd6, %rd47;
	ld.global.f32 	%f53, [%rd48];
	div.rn.f32 	%f54, %f53, %f2;
	add.s64 	%rd49, %rd7, %rd47;
	st.global.f32 	[%rd49], %f54;
$L__BB14_44:
	add.s32 	%r28, %r25, 384;
	setp.ge.s32 	%p29, %r28, %r4;
	@%p29 bra 	$L__BB14_46;
	mul.wide.s32 	%rd50, %r28, 4;
	add.s64 	%rd51, %rd6, %rd50;
	ld.global.f32 	%f55, [%rd51];
	div.rn.f32 	%f56, %f55, %f2;
	add.s64 	%rd52, %rd7, %rd50;
	st.global.f32 	[%rd52], %f56;
$L__BB14_46:
	add.s32 	%r71, %r71, 4;
$L__BB14_47:
	setp.eq.s32 	%p30, %r24, 0;
	@%p30 bra 	$L__BB14_57;
	setp.eq.s32 	%p31, %r24, 1;
	@%p31 bra 	$L__BB14_54;
	shl.b32 	%r64, %r71, 7;
	add.s32 	%r31, %r64, %r6;
	setp.ge.s32 	%p32, %r31, %r4;
	@%p32 bra 	$L__BB14_51;
	mul.wide.s32 	%rd53, %r31, 4;
	add.s64 	%rd54, %rd6, %rd53;
	ld.global.f32 	%f57, [%rd54];
	div.rn.f32 	%f58, %f57, %f2;
	add.s64 	%rd55, %rd7, %rd53;
	st.global.f32 	[%rd55], %f58;
$L__BB14_51:
	add.s32 	%r32, %r31, 128;
	setp.ge.s32 	%p33, %r32, %r4;
	@%p33 bra 	$L__BB14_53;
	mul.wide.s32 	%rd56, %r32, 4;
	add.s64 	%rd57, %rd6, %rd56;
	ld.global.f32 	%f59, [%rd57];
	div.rn.f32 	%f60, %f59, %f2;
	add.s64 	%rd58, %rd7, %rd56;
	st.global.f32 	[%rd58], %f60;
$L__BB14_53:
	add.s32 	%r71, %r71, 2;
$L__BB14_54:
	and.b32  	%r65, %r42, 1;
	setp.eq.b32 	%p34, %r65, 1;
	not.pred 	%p35, %p34;
	@%p35 bra 	$L__BB14_57;
	shl.b32 	%r66, %r71, 7;
	add.s32 	%r35, %r66, %r6;
	setp.ge.s32 	%p36, %r35, %r4;
	@%p36 bra 	$L__BB14_57;
	mul.wide.s32 	%rd59, %r35, 4;
	add.s64 	%rd60, %rd6, %rd59;
	ld.global.f32 	%f61, [%rd60];
	div.rn.f32 	%f62, %f61, %f2;
	add.s64 	%rd61, %rd7, %rd59;
	st.global.f32 	[%rd61], %f62;
$L__BB14_57:
	ret;

}
	// .globl	_ZN3cub18CUB_300001_SM_10006detail9transform16transform_kernelINS2_10policy_hubILb1EN4cuda3std3__45tupleIJN6thrust24THRUST_300001_SM_1000_NS10device_ptrIfEEEEEE10policy1000El4SdivSC_JPfEEEvT0_iT1_T2_DpNS2_10kernel_argIT3_EE
.visible .entry _ZN3cub18CUB_300001_SM_10006detail9transform16transform_kernelINS2_10policy_hubILb1EN4cuda3std3__45tupleIJN6thrust24THRUST_300001_SM_1000_NS10device_ptrIfEEEEEE10policy1000El4SdivSC_JPfEEEvT0_iT1_T2_DpNS2_10kernel_argIT3_EE(
	.param .u64 _ZN3cub18CUB_300001_SM_10006detail9transform16transform_kernelINS2_10policy_hubILb1EN4cuda3std3__45tupleIJN6thrust24THRUST_300001_SM_1000_NS10device_ptrIfEEEEEE10policy1000El4SdivSC_JPfEEEvT0_iT1_T2_DpNS2_10kernel_argIT3_EE_param_0,
	.param .u32 _ZN3cub18CUB_300001_SM_10006detail9transform16transform_kernelINS2_10policy_hubILb1EN4cuda3std3__45tupleIJN6thrust24THRUST_300001_SM_1000_NS10device_ptrIfEEEEEE10policy1000El4SdivSC_JPfEEEvT0_iT1_T2_DpNS2_10kernel_argIT3_EE_param_1,
	.param .align 4 .b8 _ZN3cub18CUB_300001_SM_10006detail9transform16transform_kernelINS2_10policy_hubILb1EN4cuda3std3__45tupleIJN6thrust24THRUST_300001_SM_1000_NS10device_ptrIfEEEEEE10policy1000El4SdivSC_JPfEEEvT0_iT1_T2_DpNS2_10kernel_argIT3_EE_param_2[4],
	.param .align 8 .b8 _ZN3cub18CUB_300001_SM_10006detail9transform16transform_kernelINS2_10policy_hubILb1EN4cuda3std3__45tupleIJN6thrust24THRUST_300001_SM_1000_NS10device_ptrIfEEEEEE10policy1000El4SdivSC_JPfEEEvT0_iT1_T2_DpNS2_10kernel_argIT3_EE_param_3[8],
	.param .align 8 .b8 _ZN3cub18CUB_300001_SM_10006detail9transform16transform_kernelINS2_10policy_hubILb1EN4cuda3std3__45tupleIJN6thrust24THRUST_300001_SM_1000_NS10device_ptrIfEEEEEE10policy1000El4SdivSC_JPfEEEvT0_iT1_T2_DpNS2_10kernel_argIT3_EE_param_4[16]
)
.maxntid 128
{
	.reg .pred 	%p<37>;
	.reg .b32 	%r<74>;
	.reg .b32 	%f<63>;
	.reg .b64 	%rd<70>;

	ld.param.f32 	%f2, [_ZN3cub18CUB_300001_SM_10006detail9transform16transform_kernelINS2_10policy_hubILb1EN4cuda3std3__45tupleIJN6thrust24THRUST_300001_SM_1000_NS10device_ptrIfEEEEEE10policy1000El4SdivSC_JPfEEEvT0_iT1_T2_DpNS2_10kernel_argIT3_EE_param_2];
	ld.param.u64 	%rd15, [_ZN3cub18CUB_300001_SM_10006detail9transform16transform_kernelINS2_10policy_hubILb1EN4cuda3std3__45tupleIJN6thrust24THRUST_300001_SM_1000_NS10device_ptrIfEEEEEE10policy1000El4SdivSC_JPfEEEvT0_iT1_T2_DpNS2_10kernel_argIT3_EE_param_0];
	ld.param.u64 	%rd16, [_ZN3cub18CUB_300001_SM_10006detail9transform16transform_kernelINS2_10policy_hubILb1EN4cuda3std3__45tupleIJN6thrust24THRUST_300001_SM_1000_NS10device_ptrIfEEEEEE10policy1000El4SdivSC_JPfEEEvT0_iT1_T2_DpNS2_10kernel_argIT3_EE_param_4];
	ld.param.u64 	%rd17, [_ZN3cub18CUB_300001_SM_10006detail9transform16transform_kernelINS2_10policy_hubILb1EN4cuda3std3__45tupleIJN6thrust24THRUST_300001_SM_1000_NS10device_ptrIfEEEEEE10policy1000El4SdivSC_JPfEEEvT0_iT1_T2_DpNS2_10kernel_argIT3_EE_param_3];
	ld.param.u32 	%r40, [_ZN3cub18CUB_300001_SM_10006detail9transform16transform_kernelINS2_10policy_hubILb1EN4cuda3std3__45tupleIJN6thrust24THRUST_300001_SM_1000_NS10device_ptrIfEEEEEE10policy1000El4SdivSC_JPfEEEvT0_iT1_T2_DpNS2_10kernel_argIT3_EE_param_1];
	cvta.to.global.u64 	%rd1, %rd17;
	cvta.to.global.u64 	%rd2, %rd16;
	shl.b32 	%r1, %r40, 7;
	mov.u32 	%r41, %ctaid.x;
	cvt.u64.u32 	%rd18, %r41;
	cvt.s64.s32 	%rd19, %r1;
	mul.lo.s64 	%rd3, %rd19, %rd18;
	sub.s64 	%rd20, %rd15, %rd3;
	min.s64 	%rd21, %rd20, %rd19;
	cvt.u32.u64 	%r2, %rd21;
	shl.b32 	%r3, %r2, 2;
	mov.u32 	%r4, %tid.x;
	shl.b32 	%r64, %r4, 7;
	setp.ge.s32 	%p1, %r64, %r3;
	@%p1 bra 	$L__BB15_3;
	shl.b64 	%rd22, %rd3, 2;
	add.s64 	%rd23, %rd2, %rd22;
	mul.wide.u32 	%rd24, %r4, 128;
	add.s64 	%rd68, %rd23, %rd24;
$L__BB15_2:
	.pragma "nounroll";
	// begin inline asm
	prefetch.global.L2 [%rd68];
	// end inline asm
	add.s32 	%r64, %r64, 16384;
	add.s64 	%rd68, %rd68, 16384;
	setp.lt.s32 	%p2, %r64, %r3;
	@%p2 bra 	$L__BB15_2;
$L__BB15_3:
	shl.b64 	%rd26, %rd3, 2;
	add.s64 	%rd7, %rd2, %rd26;
	add.s64 	%rd8, %rd1, %rd26;
	setp.eq.s32 	%p3, %r1, %r2;
	@%p3 bra 	$L__BB15_45;
	setp.lt.s32 	%p4, %r40, 1;
	@%p4 bra 	$L__BB15_57;
	and.b32  	%r8, %r40, 7;
	setp.lt.u32 	%p5, %r40, 8;
	mov.b32 	%r71, 0;
	@%p5 bra 	$L__BB15_24;
	and.b32  	%r71, %r40, 2147483640;
	mov.b32 	%r67, 0;
$L__BB15_7:
	.pragma "nounroll";
	shl.b32 	%r44, %r67, 7;
	add.s32 	%r19, %r44, %r4;
	setp.ge.s32 	%p6, %r19, %r2;
	@%p6 bra 	$L__BB15_9;
	mul.wide.u32 	%rd27, %r19, 4;
	add.s64 	%rd28, %rd7, %rd27;
	ld.global.f32 	%f3, [%rd28];
	div.rn.f32 	%f4, %f3, %f2;
	add.s64 	%rd29, %rd8, %rd27;
	st.global.f32 	[%rd29], %f4;
$L__BB15_9:
	add.s32 	%r45, %r19, 128;
	setp.ge.s32 	%p7, %r45, %r2;
	mul.wide.s32 	%rd30, %r45, 4;
	add.s64 	%rd13, %rd7, %rd30;
	add.s64 	%rd14, %rd8, %rd30;
	@%p7 bra 	$L__BB15_11;
	ld.global.f32 	%f5, [%rd13];
	div.rn.f32 	%f6, %f5, %f2;
	st.global.f32 	[%rd14], %f6;
$L__BB15_11:
	add.s32 	%r46, %r19, 256;
	setp.ge.s32 	%p8, %r46, %r2;
	@%p8 bra 	$L__BB15_13;
	ld.global.f32 	%f7, [%rd13+512];
	div.rn.f32 	%f8, %f7, %f2;
	st.global.f32 	[%rd14+512], %f8;
$L__BB15_13:
	add.s32 	%r47, %r19, 384;
	setp.ge.s32 	%p9, %r47, %r2;
	@%p9 bra 	$L__BB15_15;
	ld.global.f32 	%f9, [%rd13+1024];
	div.rn.f32 	%f10, %f9, %f2;
	st.global.f32 	[%rd14+1024], %f10;
$L__BB15_15:
	add.s32 	%r48, %r19, 512;
	setp.ge.s32 	%p10, %r48, %r2;
	@%p10 bra 	$L__BB15_17;
	ld.global.f32 	%f11, [%rd13+1536];
	div.rn.f32 	%f12, %f11, %f2;
	st.global.f32 	[%rd14+1536], %f12;
$L__BB15_17:
	add.s32 	%r49, %r19, 640;
	setp.ge.s32 	%p11, %r49, %r2;
	@%p11 bra 	$L__BB15_19;
	ld.global.f32 	%f13, [%rd13+2048];
	div.rn.f32 	%f14, %f13, %f2;
	st.global.f32 	[%rd14+2048], %f14;
$L__BB15_19:
	add.s32 	%r50, %r19, 768;
	setp.ge.s32 	%p12, %r50, %r2;
	@%p12 bra 	$L__BB15_21;
	ld.global.f32 	%f15, [%rd13+2560];
	div.rn.f32 	%f16, %f15, %f2;
	st.global.f32 	[%rd14+2560], %f16;
$L__BB15_21:
	add.s32 	%r51, %r19, 896;
	setp.ge.s32 	%p13, %r51, %r2;
	@%p13 bra 	$L__BB15_23;
	ld.global.f32 	%f17, [%rd13+3072];
	div.rn.f32 	%f18, %f17, %f2;
	st.global.f32 	[%rd14+3072], %f18;
$L__BB15_23:
	add.s32 	%r67, %r67, 8;
	setp.eq.s32 	%p14, %r67, %r71;
	@%p14 bra 	$L__BB15_24;
	bra.uni 	$L__BB15_7;
$L__BB15_24:
	setp.eq.s32 	%p15, %r8, 0;
	@%p15 bra 	$L__BB15_57;
	and.b32  	%r28, %r40, 3;
	setp.lt.u32 	%p16, %r8, 4;
	@%p16 bra 	$L__BB15_35;
	shl.b32 	%r52, %r71, 7;
	add.s32 	%r29, %r52, %r4;
	setp.ge.s32 	%p17, %r29, %r2;
	@%p17 bra 	$L__BB15_28;
	mul.wide.s32 	%rd31, %r29, 4;
	add.s64 	%rd32, %rd7, %rd31;
	ld.global.f32 	%f19, [%rd32];
	div.rn.f32 	%f20, %f19, %f2;
	add.s64 	%rd33, %rd8, %rd31;
	st.global.f32 	[%rd33], %f20;
$L__BB15_28:
	add.s32 	%r30, %r29, 128;
	setp.ge.s32 	%p18, %r30, %r2;
	@%p18 bra 	$L__BB15_30;
	mul.wide.s32 	%rd34, %r30, 4;
	add.s64 	%rd35, %rd7, %rd34;
	ld.global.f32 	%f21, [%rd35];
	div.rn.f32 	%f22, %f21, %f2;
	add.s64 	%rd36, %rd8, %rd34;
	st.global.f32 	[%rd36], %f22;
$L__BB15_30:
	add.s32 	%r31, %r29, 256;
	setp.ge.s32 	%p19, %r31, %r2;
	@%p19 bra 	$L__BB15_32;
	mul.wide.s32 	%rd37, %r31, 4;
	add.s64 	%rd38, %rd7, %rd37;
	ld.global.f32 	%f23, [%rd38];
	div.rn.f32 	%f24, %f23, %f2;
	add.s64 	%rd39, %rd8, %rd37;
	st.global.f32 	[%rd39], %f24;
$L__BB15_32:
	add.s32 	%r32, %r29, 384;
	setp.ge.s32 	%p20, %r32, %r2;
	@%p20 bra 	$L__BB15_34;
	mul.wide.s32 	%rd40, %r32, 4;
	add.s64 	%rd41, %rd7, %rd40;
	ld.global.f32 	%f25, [%rd41];
	div.rn.f32 	%f26, %f25, %f2;
	add.s64 	%rd42, %rd8, %rd40;
	st.global.f32 	[%rd42], %f26;
$L__BB15_34:
	add.s32 	%r71, %r71, 4;
$L__BB15_35:
	setp.eq.s32 	%p21, %r28, 0;
	@%p21 bra 	$L__BB15_57;
	setp.eq.s32 	%p22, %r28, 1;
	@%p22 bra 	$L__BB15_42;
	shl.b32 	%r53, %r71, 7;
	add.s32 	%r35, %r53, %r4;
	setp.ge.s32 	%p23, %r35, %r2;
	@%p23 bra 	$L__BB15_39;
	mul.wide.s32 	%rd43, %r35, 4;
	add.s64 	%rd44, %rd7, %rd43;
	ld.global.f32 	%f27, [%rd44];
	div.rn.f32 	%f28, %f27, %f2;
	add.s64 	%rd45, %rd8, %rd43;
	st.global.f32 	[%rd45], %f28;
$L__BB15_39:
	add.s32 	%r36, %r35, 128;
	setp.ge.s32 	%p24, %r36, %r2;
	@%p24 bra 	$L__BB15_41;
	mul.wide.s32 	%rd46, %r36, 4;
	add.s64 	%rd47, %rd7, %rd46;
	ld.global.f32 	%f29, [%rd47];
	div.rn.f32 	%f30, %f29, %f2;
	add.s64 	%rd48, %rd8, %rd46;
	st.global.f32 	[%rd48], %f30;
$L__BB15_41:
	add.s32 	%r71, %r71, 2;
$L__BB15_42:
	and.b32  	%r54, %r40, 1;
	setp.eq.b32 	%p25, %r54, 1;
	not.pred 	%p26, %p25;
	@%p26 bra 	$L__BB15_57;
	shl.b32 	%r55, %r71, 7;
	add.s32 	%r39, %r55, %r4;
	setp.ge.s32 	%p27, %r39, %r2;
	@%p27 bra 	$L__BB15_57;
	mul.wide.s32 	%rd49, %r39, 4;
	add.s64 	%rd50, %rd7, %rd49;
	ld.global.f32 	%f31, [%rd50];
	div.rn.f32 	%f32, %f31, %f2;
	add.s64 	%rd51, %rd8, %rd49;
	st.global.f32 	[%rd51], %f32;
	bra.uni 	$L__BB15_57;
$L__BB15_45:
	setp.lt.s32 	%p28, %r40, 1;
	@%p28 bra 	$L__BB15_57;
	and.b32  	%r10, %r40, 7;
	setp.lt.u32 	%p29, %r40, 8;
	mov.b32 	%r69, 0;
	@%p29 bra 	$L__BB15_49;
	and.b32  	%r69, %r40, 2147483640;
	neg.s32 	%r66, %r69;
	mul.wide.u32 	%rd52, %r4, 4;
	add.s64 	%rd69, %rd26, %rd52;
	add.s32 	%r65, %r4, 128;
$L__BB15_48:
	.pragma "nounroll";
	mul.wide.s32 	%rd53, %r65, 4;
	add.s64 	%rd54, %rd26, %rd53;
	add.s64 	%rd55, %rd2, %rd69;
	ld.global.f32 	%f33, [%rd55];
	div.rn.f32 	%f34, %f33, %f2;
	add.s64 	%rd56, %rd1, %rd69;
	st.global.f32 	[%rd56], %f34;
	add.s64 	%rd57, %rd2, %rd54;
	ld.global.f32 	%f35, [%rd57];
	div.rn.f32 	%f36, %f35, %f2;
	add.s64 	%rd58, %rd1, %rd54;
	st.global.f32 	[%rd58], %f36;
	ld.global.f32 	%f37, [%rd57+512];
	div.rn.f32 	%f38, %f37, %f2;
	st.global.f32 	[%rd58+512], %f38;
	ld.global.f32 	%f39, [%rd57+1024];
	div.rn.f32 	%f40, %f39, %f2;
	st.global.f32 	[%rd58+1024], %f40;
	ld.global.f32 	%f41, [%rd57+1536];
	div.rn.f32 	%f42, %f41, %f2;
	st.global.f32 	[%rd58+1536], %f42;
	ld.global.f32 	%f43, [%rd57+2048];
	div.rn.f32 	%f44, %f43, %f2;
	st.global.f32 	[%rd58+2048], %f44;
	ld.global.f32 	%f45, [%rd57+2560];
	div.rn.f32 	%f46, %f45, %f2;
	st.global.f32 	[%rd58+2560], %f46;
	ld.global.f32 	%f47, [%rd57+3072];
	div.rn.f32 	%f48, %f47, %f2;
	st.global.f32 	[%rd58+3072], %f48;
	add.s32 	%r66, %r66, 8;
	add.s64 	%rd69, %rd69, 4096;
	add.s32 	%r65, %r65, 1024;
	setp.eq.s32 	%p30, %r66, 0;
	@%p30 bra 	$L__BB15_49;
	bra.uni 	$L__BB15_48;
$L__BB15_49:
	setp.eq.s32 	%p31, %r10, 0;
	@%p31 bra 	$L__BB15_57;
	and.b32  	%r22, %r40, 3;
	setp.lt.u32 	%p32, %r10, 4;
	@%p32 bra 	$L__BB15_52;
	shl.b32 	%r57, %r69, 7;
	add.s32 	%r58, %r57, %r4;
	mul.wide.s32 	%rd59, %r58, 4;
	add.s64 	%rd60, %rd7, %rd59;
	ld.global.f32 	%f49, [%rd60];
	div.rn.f32 	%f50, %f49, %f2;
	add.s64 	%rd61, %rd8, %rd59;
	st.global.f32 	[%rd61], %f50;
	ld.global.f32 	%f51, [%rd60+512];
	div.rn.f32 	%f52, %f51, %f2;
	st.global.f32 	[%rd61+512], %f52;
	ld.global.f32 	%f53, [%rd60+1024];
	div.rn.f32 	%f54, %f53, %f2;
	st.global.f32 	[%rd61+1024], %f54;
	ld.global.f32 	%f55, [%rd60+1536];
	div.rn.f32 	%f56, %f55, %f2;
	st.global.f32 	[%rd61+1536], %f56;
	add.s32 	%r69, %r69, 4;
$L__BB15_52:
	setp.eq.s32 	%p33, %r22, 0;
	@%p33 bra 	$L__BB15_57;
	setp.eq.s32 	%p34, %r22, 1;
	@%p34 bra 	$L__BB15_55;
	shl.b32 	%r59, %r69, 7;
	add.s32 	%r60, %r59, %r4;
	mul.wide.s32 	%rd62, %r60, 4;
	add.s64 	%rd63, %rd7, %rd62;
	ld.global.f32 	%f57, [%rd63];
	div.rn.f32 	%f58, %f57, %f2;
	add.s64 	%rd64, %rd8, %rd62;
	st.global.f32 	[%rd64], %f58;
	ld.global.f32 	%f59, [%rd63+512];
	div.rn.f32 	%f60, %f59, %f2;
	st.global.f32 	[%rd64+512], %f60;
	add.s32 	%r69, %r69, 2;
$L__BB15_55:
	and.b32  	%r61, %r40, 1;
	setp.eq.b32 	%p35, %r61, 1;
	not.pred 	%p36, %p35;
	@%p36 bra 	$L__BB15_57;
	shl.b32 	%r62, %r69, 7;
	add.s32 	%r63, %r62, %r4;
	mul.wide.s32 	%rd65, %r63, 4;
	add.s64 	%rd66, %rd7, %rd65;
	ld.global.f32 	%f61, [%rd66];
	div.rn.f32 	%f62, %f61, %f2;
	add.s64 	%rd67, %rd8, %rd65;
	st.global.f32 	[%rd67], %f62;
$L__BB15_57:
	ret;

}
	// .globl	_ZN3cub18CUB_300001_SM_10006detail9transform16transform_kernelINS2_10policy_hubILb1EN4cuda3std3__45tupleIJN6thrust24THRUST_300001_SM_1000_NS6detail15normal_iteratorINSA_10device_ptrIfEEEEEEEE10policy1000Ei7SneglogSF_JPfEEEvT0_iT1_T2_DpNS2_10kernel_argIT3_EE
.visible .entry _ZN3cub18CUB_300001_SM_10006detail9transform16transform_kernelINS2_10policy_hubILb1EN4cuda3std3__45tupleIJN6thrust24THRUST_300001_SM_1000_NS6detail15normal_iteratorINSA_10device_ptrIfEEEEEEEE10policy1000Ei7SneglogSF_JPfEEEvT0_iT1_T2_DpNS2_10kernel_argIT3_EE(
	.param .u32 _ZN3cub18CUB_300001_SM_10006detail9transform16transform_kernelINS2_10policy_hubILb1EN4cuda3std3__45tupleIJN6thrust24THRUST_300001_SM_1000_NS6detail15normal_iteratorINSA_10device_ptrIfEEEEEEEE10policy1000Ei7SneglogSF_JPfEEEvT0_iT1_T2_DpNS2_10kernel_argIT3_EE_param_0,
	.param .u32 _ZN3cub18CUB_300001_SM_10006detail9transform16transform_kernelINS2_10policy_hubILb1EN4cuda3std3__45tupleIJN6thrust24THRUST_300001_SM_1000_NS6detail15normal_iteratorINSA_10device_ptrIfEEEEEEEE10policy1000Ei7SneglogSF_JPfEEEvT0_iT1_T2_DpNS2_10kernel_argIT3_EE_param_1,
	.param .align 1 .b8 _ZN3cub18CUB_300001_SM_10006detail9transform16transform_kernelINS2_10policy_hubILb1EN4cuda3std3__45tupleIJN6thrust24THRUST_300001_SM_1000_NS6detail15normal_iteratorINSA_10device_ptrIfEEEEEEEE10policy1000Ei7SneglogSF_JPfEEEvT0_iT1_T2_DpNS2_10kernel_argIT3_EE_param_2[1],
	.param .align 8 .b8 _ZN3cub18CUB_300001_SM_10006detail9transform16transform_kernelINS2_10policy_hubILb1EN4cuda3std3__45tupleIJN6thrust24THRUST_300001_SM_1000_NS6detail15normal_iteratorINSA_10device_ptrIfEEEEEEEE10policy1000Ei7SneglogSF_JPfEEEvT0_iT1_T2_DpNS2_10kernel_argIT3_EE_param_3[8],
	.param .align 8 .b8 _ZN3cub18CUB_300001_SM_10006detail9transform16transform_kernelINS2_10policy_hubILb1EN4cuda3std3__45tupleIJN6thrust24THRUST_300001_SM_1000_NS6detail15normal_iteratorINSA_10device_ptrIfEEEEEEEE10policy1000Ei7SneglogSF_JPfEEEvT0_iT1_T2_DpNS2_10kernel_argIT3_EE_param_4[16]
)
.maxntid 128
{
	.reg .pred 	%p<67>;
	.reg .b32 	%r<113>;
	.reg .b32 	%f<323>;
	.reg .b64 	%rd<50>;

	ld.param.u32 	%r35, [_ZN3cub18CUB_300001_SM_10006detail9transform16transform_kernelINS2_10policy_hubILb1EN4cuda3std3__45tupleIJN6thrust24THRUST_300001_SM_1000_NS6detail15normal_iteratorINSA_10device_ptrIfEEEEEEEE10policy1000Ei7SneglogSF_JPfEEEvT0_iT1_T2_DpNS2_10kernel_argIT3_EE_param_0];
	ld.param.u64 	%rd10, [_ZN3cub18CUB_300001_SM_10006detail9transform16transform_kernelINS2_10policy_hubILb1EN4cuda3std3__45tupleIJN6thrust24THRUST_300001_SM_1000_NS6detail15normal_iteratorINSA_10device_ptrIfEEEEEEEE10policy1000Ei7SneglogSF_JPfEEEvT0_iT1_T2_DpNS2_10kernel_argIT3_EE_param_4];
	ld.param.u64 	%rd11, [_ZN3cub18CUB_300001_SM_10006detail9transform16transform_kernelINS2_10policy_hubILb1EN4cuda3std3__45tupleIJN6thrust24THRUST_300001_SM_1000_NS6detail15normal_iteratorINSA_10device_ptrIfEEEEEEEE10policy1000Ei7SneglogSF_JPfEEEvT0_iT1_T2_DpNS2_10kernel_argIT3_EE_param_3];
	ld.param.u32 	%r34, [_ZN3cub18CUB_300001_SM_10006detail9transform16transform_kernelINS2_10policy_hubILb1EN4cuda3std3__45tupleIJN6thrust24THRUST_300001_SM_1000_NS6detail15normal_iteratorINSA_10device_ptrIfEEEEEEEE10policy1000Ei7SneglogSF_JPfEEEvT0_iT1_T2_DpNS2_10kernel_argIT3_EE_param_1];
	cvta.to.global.u64 	%rd1, %rd11;
	cvta.to.global.u64 	%rd2, %rd10;
	shl.b32 	%r1, %r34, 7;
	mov.u32 	%r36, %ctaid.x;
	mul.lo.s32 	%r2, %r1, %r36;
	sub.s32 	%r3, %r35, %r2;
	min.s32 	%r4, %r1, %r3;
	shl.b32 	%r5, %r4, 2;
	mov.u32 	%r6, %tid.x;
	shl.b32 	%r105, %r6, 7;
	setp.ge.s32 	%p1, %r105, %r5;
	@%p1 bra 	$L__BB16_3;
	mul.wide.u32 	%rd12, %r6, 128;
	add.s64 	%rd13, %rd2, %rd12;
	mul.wide.s32 	%rd14, %r2, 4;
	add.s64 	%rd49, %rd13, %rd14;
$L__BB16_2:
	.pragma "nounroll";
	// begin inline asm
	prefetch.global.L2 [%rd49];
	// end inline asm
	add.s32 	%r105, %r105, 16384;
	add.s64 	%rd49, %rd49, 16384;
	setp.lt.s32 	%p2, %r105, %r5;
	@%p2 bra 	$L__BB16_2;
$L__BB16_3:
	mul.wide.s32 	%rd16, %r2, 4;
	add.s64 	%rd6, %rd2, %rd16;
	add.s64 	%rd7, %rd1, %rd16;
	setp.gt.s32 	%p3, %r1, %r3;
	@%p3 bra 	$L__BB16_13;
	setp.lt.s32 	%p4, %r34, 1;
	@%p4 bra 	$L__BB16_35;
	and.b32  	%r10, %r34, 3;
	setp.lt.u32 	%p5, %r34, 4;
	mov.b32 	%r111, 0;
	@%p5 bra 	$L__BB16_8;
	and.b32  	%r111, %r34, 2147483644;
	neg.s32 	%r107, %r111;
	add.s64 	%rd18, %rd16, 1024;
	add.s64 	%rd8, %rd2, %rd18;
	add.s64 	%rd9, %rd1, %rd18;
	mov.u32 	%r106, %r6;
$L__BB16_7:
	.pragma "nounroll";
	mul.wide.s32 	%rd19, %r106, 4;
	add.s64 	%rd20, %rd8, %rd19;
	add.s64 	%rd21, %rd9, %rd19;
	ld.global.f32 	%f1, [%rd20+-1024];
	setp.lt.f32 	%p6, %f1, 0f00800000;
	mul.f32 	%f2, %f1, 0f4B000000;
	selp.f32 	%f3, %f2, %f1, %p6;
	selp.f32 	%f4, 0fC1B80000, 0f00000000, %p6;
	mov.b32 	%r38, %f3;
	add.s32 	%r39, %r38, -1059760811;
	and.b32  	%r40, %r39, -8388608;
	sub.s32 	%r41, %r38, %r40;
	mov.b32 	%f5, %r41;
	cvt.rn.f32.s32 	%f6, %r40;
	fma.rn.f32 	%f7, %f6, 0f34000000, %f4;
	add.f32 	%f8, %f5, 0fBF800000;
	fma.rn.f32 	%f9, %f8, 0fBE055027, 0f3E1039F6;
	fma.rn.f32 	%f10, %f9, %f8, 0fBDF8CDCC;
	fma.rn.f32 	%f11, %f10, %f8, 0f3E0F2955;
	fma.rn.f32 	%f12, %f11, %f8, 0fBE2AD8B9;
	fma.rn.f32 	%f13, %f12, %f8, 0f3E4CED0B;
	fma.rn.f32 	%f14, %f13, %f8, 0fBE7FFF22;
	fma.rn.f32 	%f15, %f14, %f8, 0f3EAAAA78;
	fma.rn.f32 	%f16, %f15, %f8, 0fBF000000;
	mul.f32 	%f17, %f8, %f16;
	fma.rn.f32 	%f18, %f17, %f8, %f8;
	fma.rn.f32 	%f19, %f7, 0f3F317218, %f18;
	setp.gt.u32 	%p7, %r38, 2139095039;
	fma.rn.f32 	%f20, %f3, 0f7F800000, 0f7F800000;
	selp.f32 	%f21, %f20, %f19, %p7;
	setp.eq.f32 	%p8, %f3, 0f00000000;
	neg.f32 	%f22, %f21;
	selp.f32 	%f23, 0f7F800000, %f22, %p8;
	st.global.f32 	[%rd21+-1024], %f23;
	ld.global.f32 	%f24, [%rd20+-512];
	setp.lt.f32 	%p9, %f24, 0f00800000;
	mul.f32 	%f25, %f24, 0f4B000000;
	selp.f32 	%f26, %f25, %f24, %p9;
	selp.f32 	%f27, 0fC1B80000, 0f00000000, %p9;
	mov.b32 	%r42, %f26;
	add.s32 	%r43, %r42, -1059760811;
	and.b32  	%r44, %r43, -8388608;
	sub.s32 	%r45, %r42, %r44;
	mov.b32 	%f28, %r45;
	cvt.rn.f32.s32 	%f29, %r44;
	fma.rn.f32 	%f30, %f29, 0f34000000, %f27;
	add.f32 	%f31, %f28, 0fBF800000;
	fma.rn.f32 	%f32, %f31, 0fBE055027, 0f3E1039F6;
	fma.rn.f32 	%f33, %f32, %f31, 0fBDF8CDCC;
	fma.rn.f32 	%f34, %f33, %f31, 0f3E0F2955;
	fma.rn.f32 	%f35, %f34, %f31, 0fBE2AD8B9;
	fma.rn.f32 	%f36, %f35, %f31, 0f3E4CED0B;
	fma.rn.f32 	%f37, %f36, %f31, 0fBE7FFF22;
	fma.rn.f32 	%f38, %f37, %f31, 0f3EAAAA78;
	fma.rn.f32 	%f39, %f38, %f31, 0fBF000000;
	mul.f32 	%f40, %f31, %f39;
	fma.rn.f32 	%f41, %f40, %f31, %f31;
	fma.rn.f32 	%f42, %f30, 0f3F317218, %f41;
	setp.gt.u32 	%p10, %r42, 2139095039;
	fma.rn.f32 	%f43, %f26, 0f7F800000, 0f7F800000;
	selp.f32 	%f44, %f43, %f42, %p10;
	setp.eq.f32 	%p11, %f26, 0f00000000;
	neg.f32 	%f45, %f44;
	selp.f32 	%f46, 0f7F800000, %f45, %p11;
	st.global.f32 	[%rd21+-512], %f46;
	ld.global.f32 	%f47, [%rd20];
	setp.lt.f32 	%p12, %f47, 0f00800000;
	mul.f32 	%f48, %f47, 0f4B000000;
	selp.f32 	%f49, %f48, %f47, %p12;
	selp.f32 	%f50, 0fC1B80000, 0f00000000, %p12;
	mov.b32 	%r46, %f49;
	add.s32 	%r47, %r46, -1059760811;
	and.b32  	%r48, %r47, -8388608;
	sub.s32 	%r49, %r46, %r48;
	mov.b32 	%f51, %r49;
	cvt.rn.f32.s32 	%f52, %r48;
	fma.rn.f32 	%f53, %f52, 0f34000000, %f50;
	add.f32 	%f54, %f51, 0fBF800000;
	fma.rn.f32 	%f55, %f54, 0fBE055027, 0f3E1039F6;
	fma.rn.f32 	%f56, %f55, %f54, 0fBDF8CDCC;
	fma.rn.f32 	%f57, %f56, %f54, 0f3E0F2955;
	fma.rn.f32 	%f58, %f57, %f54, 0fBE2AD8B9;
	fma.rn.f32 	%f59, %f58, %f54, 0f3E4CED0B;
	fma.rn.f32 	%f60, %f59, %f54, 0fBE7FFF22;
	fma.rn.f32 	%f61, %f60, %f54, 0f3EAAAA78;
	fma.rn.f32 	%f62, %f61, %f54, 0fBF000000;
	mul.f32 	%f63, %f54, %f62;
	fma.rn.f32 	%f64, %f63, %f54, %f54;
	fma.rn.f32 	%f65, %f53, 0f3F317218, %f64;
	setp.gt.u32 	%p13, %r46, 2139095039;
	fma.rn.f32 	%f66, %f49, 0f7F800000, 0f7F800000;
	selp.f32 	%f67, %f66, %f65, %p13;
	setp.eq.f32 	%p14, %f49, 0f00000000;
	neg.f32 	%f68, %f67;
	selp.f32 	%f69, 0f7F800000, %f68, %p14;
	st.global.f32 	[%rd21], %f69;
	ld.global.f32 	%f70, [%rd20+512];
	setp.lt.f32 	%p15, %f70, 0f00800000;
	mul.f32 	%f71, %f70, 0f4B000000;
	selp.f32 	%f72, %f71, %f70, %p15;
	selp.f32 	%f73, 0fC1B80000, 0f00000000, %p15;
	mov.b32 	%r50, %f72;
	add.s32 	%r51, %r50, -1059760811;
	and.b32  	%r52, %r51, -8388608;
	sub.s32 	%r53, %r50, %r52;
	mov.b32 	%f74, %r53;
	cvt.rn.f32.s32 	%f75, %r52;
	fma.rn.f32 	%f76, %f75, 0f34000000, %f73;
	add.f32 	%f77, %f74, 0fBF800000;
	fma.rn.f32 	%f78, %f77, 0fBE055027, 0f3E1039F6;
	fma.rn.f32 	%f79, %f78, %f77, 0fBDF8CDCC;
	fma.rn.f32 	%f80, %f79, %f77, 0f3E0F2955;
	fma.rn.f32 	%f81, %f80, %f77, 0fBE2AD8B9;
	fma.rn.f32 	%f82, %f81, %f77, 0f3E4CED0B;
	fma.rn.f32 	%f83, %f82, %f77, 0fBE7FFF22;
	fma.rn.f32 	%f84, %f83, %f77, 0f3EAAAA78;
	fma.rn.f32 	%f85, %f84, %f77, 0fBF000000;
	mul.f32 	%f86, %f77, %f85;
	fma.rn.f32 	%f87, %f86, %f77, %f77;
	fma.rn.f32 	%f88, %f76, 0f3F317218, %f87;
	setp.gt.u32 	%p16, %r50, 2139095039;
	fma.rn.f32 	%f89, %f72, 0f7F800000, 0f7F800000;
	selp.f32 	%f90, %f89, %f88, %p16;
	setp.eq.f32 	%p17, %f72, 0f00000000;
	neg.f32 	%f91, %f90;
	selp.f32 	%f92, 0f7F800000, %f91, %p17;
	st.global.f32 	[%rd21+512], %f92;
	add.s32 	%r107, %r107, 4;
	add.s32 	%r106, %r106, 512;
	setp.eq.s32 	%p18, %r107, 0;
	@%p18 bra 	$L__BB16_8;
	bra.uni 	$L__BB16_7;
$L__BB16_8:
	setp.eq.s32 	%p19, %r10, 0;
	@%p19 bra 	$L__BB16_35;
	setp.eq.s32 	%p20, %r10, 1;
	@%p20 bra 	$L__BB16_11;
	shl.b32 	%r54, %r111, 7;
	add.s32 	%r55, %r54, %r6;
	mul.wide.s32 	%rd22, %r55, 4;
	add.s64 	%rd23, %rd6, %rd22;
	ld.global.f32 	%f93, [%rd23];
	setp.lt.f32 	%p21, %f93, 0f00800000;
	mul.f32 	%f94, %f93, 0f4B000000;
	selp.f32 	%f95, %f94, %f93, %p21;
	selp.f32 	%f96, 0fC1B80000, 0f00000000, %p21;
	mov.b32 	%r56, %f95;
	add.s32 	%r57, %r56, -1059760811;
	and.b32  	%r58, %r57, -8388608;
	sub.s32 	%r59, %r56, %r58;
	mov.b32 	%f97, %r59;
	cvt.rn.f32.s32 	%f98, %r58;
	fma.rn.f32 	%f99, %f98, 0f34000000, %f96;
	add.f32 	%f100, %f97, 0fBF800000;
	fma.rn.f32 	%f101, %f100, 0fBE055027, 0f3E1039F6;
	fma.rn.f32 	%f102, %f101, %f100, 0fBDF8CDCC;
	fma.rn.f32 	%f103, %f102, %f100, 0f3E0F2955;
	fma.rn.f32 	%f104, %f103, %f100, 0fBE2AD8B9;
	fma.rn.f32 	%f105, %f104, %f100, 0f3E4CED0B;
	fma.rn.f32 	%f106, %f105, %f100, 0fBE7FFF22;
	fma.rn.f32 	%f107, %f106, %f100, 0f3EAAAA78;
	fma.rn.f32 	%f108, %f107, %f100, 0fBF000000;
	mul.f32 	%f109, %f100, %f108;
	fma.rn.f32 	%f110, %f109, %f100, %f100;
	fma.rn.f32 	%f111, %f99, 0f3F317218, %f110;
	setp.gt.u32 	%p22, %r56, 2139095039;
	fma.rn.f32 	%f112, %f95, 0f7F800000, 0f7F800000;
	selp.f32 	%f113, %f112, %f111, %p22;
	setp.eq.f32 	%p23, %f95, 0f00000000;
	neg.f32 	%f114, %f113;
	selp.f32 	%f115, 0f7F800000, %f114, %p23;
	add.s64 	%rd24, %rd7, %rd22;
	st.global.f32 	[%rd24], %f115;
	ld.global.f32 	%f116, [%rd23+512];
	setp.lt.f32 	%p24, %f116, 0f00800000;
	mul.f32 	%f117, %f116, 0f4B000000;
	selp.f32 	%f118, %f117, %f116, %p24;
	selp.f32 	%f119, 0fC1B80000, 0f00000000, %p24;
	mov.b32 	%r60, %f118;
	add.s32 	%r61, %r60, -1059760811;
	and.b32  	%r62, %r61, -8388608;
	sub.s32 	%r63, %r60, %r62;
	mov.b32 	%f120, %r63;
	cvt.rn.f32.s32 	%f121, %r62;
	fma.rn.f32 	%f122, %f121, 0f34000000, %f119;
	add.f32 	%f123, %f120, 0fBF800000;
	fma.rn.f32 	%f124, %f123, 0fBE055027, 0f3E1039F6;
	fma.rn.f32 	%f125, %f124, %f123, 0fBDF8CDCC;
	fma.rn.f32 	%f126, %f125, %f123, 0f3E0F2955;
	fma.rn.f32 	%f127, %f126, %f123, 0fBE2AD8B9;
	fma.rn.f32 	%f128, %f127, %f123, 0f3E4CED0B;
	fma.rn.f32 	%f129, %f128, %f123, 0fBE7FFF22;
	fma.rn.f32 	%f130, %f129, %f123, 0f3EAAAA78;
	fma.rn.f32 	%f131, %f130, %f123, 0fBF000000;
	mul.f32 	%f132, %f123, %f131;
	fma.rn.f32 	%f133, %f132, %f123, %f123;
	fma.rn.f32 	%f134, %f122, 0f3F317218, %f133;
	setp.gt.u32 	%p25, %r60, 2139095039;
	fma.rn.f32 	%f135, %f118, 0f7F800000, 0f7F800000;
	selp.f32 	%f136, %f135, %f134, %p25;
	setp.eq.f32 	%p26, %f118, 0f00000000;
	neg.f32 	%f137, %f136;
	selp.f32 	%f138, 0f7F800000, %f137, %p26;
	st.global.f32 	[%rd24+512], %f138;
	add.s32 	%r111, %r111, 2;
$L__BB16_11:
	and.b32  	%r64, %r34, 1;
	setp.eq.b32 	%p27, %r64, 1;
	not.pred 	%p28, %p27;
	@%p28 bra 	$L__BB16_35;
	shl.b32 	%r65, %r111, 7;
	add.s32 	%r66, %r65, %r6;
	mul.wide.s32 	%rd25, %r66, 4;
	add.s64 	%rd26, %rd6, %rd25;
	ld.global.f32 	%f139, [%rd26];
	setp.lt.f32 	%p29, %f139, 0f00800000;
	mul.f32 	%f140, %f139, 0f4B000000;
	selp.f32 	%f141, %f140, %f139, %p29;
	selp.f32 	%f142, 0fC1B80000, 0f00000000, %p29;
	mov.b32 	%r67, %f141;
	add.s32 	%r68, %r67, -1059760811;
	and.b32  	%r69, %r68, -8388608;
	sub.s32 	%r70, %r67, %r69;
	mov.b32 	%f143, %r70;
	cvt.rn.f32.s32 	%f144, %r69;
	fma.rn.f32 	%f145, %f144, 0f34000000, %f142;
	add.f32 	%f146, %f143, 0fBF800000;
	fma.rn.f32 	%f147, %f146, 0fBE055027, 0f3E1039F6;
	fma.rn.f32 	%f148, %f147, %f146, 0fBDF8CDCC;
	fma.rn.f32 	%f149, %f148, %f146, 0f3E0F2955;
	fma.rn.f32 	%f150, %f149, %f146, 0fBE2AD8B9;
	fma.rn.f32 	%f151, %f150, %f146, 0f3E4CED0B;
	fma.rn.f32 	%f152, %f151, %f146, 0fBE7FFF22;
	fma.rn.f32 	%f153, %f152, %f146, 0f3EAAAA78;
	fma.rn.f32 	%f154, %f153, %f146, 0fBF000000;
	mul.f32 	%f155, %f146, %f154;
	fma.rn.f32 	%f156, %f155, %f146, %f146;
	fma.rn.f32 	%f157, %f145, 0f3F317218, %f156;
	setp.gt.u32 	%p30, %r67, 2139095039;
	fma.rn.f32 	%f158, %f141, 0f7F800000, 0f7F800000;
	selp.f32 	%f159, %f158, %f157, %p30;
	setp.eq.f32 	%p31, %f141, 0f00000000;
	neg.f32 	%f160, %f159;
	selp.f32 	%f161, 0f7F800000, %f160, %p31;
	add.s64 	%rd27, %rd7, %rd25;
	st.global.f32 	[%rd27], %f161;
	bra.uni 	$L__BB16_35;
$L__BB16_13:
	setp.lt.s32 	%p32, %r34, 1;
	@%p32 bra 	$L__BB16_35;
	and.b32  	%r13, %r34, 3;
	setp.lt.u32 	%p33, %r34, 4;
	mov.b32 	%r109, 0;
	@%p33 bra 	$L__BB16_25;
	and.b32  	%r109, %r34, 2147483644;
	mov.b32 	%r108, 0;
$L__BB16_16:
	.pragma "nounroll";
	shl.b32 	%r73, %r108, 7;
	add.s32 	%r20, %r73, %r6;
	setp.ge.s32 	%p34, %r20, %r4;
	@%p34 bra 	$L__BB16_18;
	mul.wide.s32 	%rd28, %r20, 4;
	add.s64 	%rd29, %rd6, %rd28;
	ld.global.f32 	%f162, [%rd29];
	setp.lt.f32 	%p35, %f162, 0f00800000;
	mul.f32 	%f163, %f162, 0f4B000000;
	selp.f32 	%f164, %f163, %f162, %p35;
	selp.f32 	%f165, 0fC1B80000, 0f00000000, %p35;
	mov.b32 	%r74, %f164;
	add.s32 	%r75, %r74, -1059760811;
	and.b32  	%r76, %r75, -8388608;
	sub.s32 	%r77, %r74, %r76;
	mov.b32 	%f166, %r77;
	cvt.rn.f32.s32 	%f167, %r76;
	fma.rn.f32 	%f168, %f167, 0f34000000, %f165;
	add.f32 	%f169, %f166, 0fBF800000;
	fma.rn.f32 	%f170, %f169, 0fBE055027, 0f3E1039F6;
	fma.rn.f32 	%f171, %f170, %f169, 0fBDF8CDCC;
	fma.rn.f32 	%f172, %f171, %f169, 0f3E0F2955;
	fma.rn.f32 	%f173, %f172, %f169, 0fBE2AD8B9;
	fma.rn.f32 	%f174, %f173, %f169, 0f3E4CED0B;
	fma.rn.f32 	%f175, %f174, %f169, 0fBE7FFF22;
	fma.rn.f32 	%f176, %f175, %f169, 0f3EAAAA78;
	fma.rn.f32 	%f177, %f176, %f169, 0fBF000000;
	mul.f32 	%f178, %f169, %f177;
	fma.rn.f32 	%f179, %f178, %f169, %f169;
	fma.rn.f32 	%f180, %f168, 0f3F317218, %f179;
	setp.gt.u32 	%p36, %r74, 2139095039;
	fma.rn.f32 	%f181, %f164, 0f7F800000, 0f7F800000;
	selp.f32 	%f182, %f181, %f180, %p36;
	setp.eq.f32 	%p37, %f164, 0f00000000;
	neg.f32 	%f183, %f182;
	selp.f32 	%f184, 0f7F800000, %f183, %p37;
	add.s64 	%rd30, %rd7, %rd28;
	st.global.f32 	[%rd30], %f184;
$L__BB16_18:
	add.s32 	%r21, %r20, 128;
	setp.ge.s32 	%p38, %r21, %r4;
	@%p38 bra 	$L__BB16_20;
	mul.wide.s32 	%rd31, %r21, 4;
	add.s64 	%rd32, %rd6, %rd31;
	ld.global.f32 	%f185, [%rd32];
	setp.lt.f32 	%p39, %f185, 0f00800000;
	mul.f32 	%f186, %f185, 0f4B000000;
	selp.f32 	%f187, %f186, %f185, %p39;
	selp.f32 	%f188, 0fC1B80000, 0f00000000, %p39;
	mov.b32 	%r78, %f187;
	add.s32 	%r79, %r78, -1059760811;
	and.b32  	%r80, %r79, -8388608;
	sub.s32 	%r81, %r78, %r80;
	mov.b32 	%f189, %r81;
	cvt.rn.f32.s32 	%f190, %r80;
	fma.rn.f32 	%f191, %f190, 0f34000000, %f188;
	add.f32 	%f192, %f189, 0fBF800000;
	fma.rn.f32 	%f193, %f192, 0fBE055027, 0f3E1039F6;
	fma.rn.f32 	%f194, %f193, %f192, 0fBDF8CDCC;
	fma.rn.f32 	%f195, %f194, %f192, 0f3E0F2955;
	fma.rn.f32 	%f196, %f195, %f192, 0fBE2AD8B9;
	fma.rn.f32 	%f197, %f196, %f192, 0f3E4CED0B;
	fma.rn.f32 	%f198, %f197, %f192, 0fBE7FFF22;
	fma.rn.f32 	%f199, %f198, %f192, 0f3EAAAA78;
	fma.rn.f32 	%f200, %f199, %f192, 0fBF000000;
	mul.f32 	%f201, %f192, %f200;
	fma.rn.f32 	%f202, %f201, %f192, %f192;
	fma.rn.f32 	%f203, %f191, 0f3F317218, %f202;
	setp.gt.u32 	%p40, %r78, 2139095039;
	fma.rn.f32 	%f204, %f187, 0f7F800000, 0f7F800000;
	selp.f32 	%f205, %f204, %f203, %p40;
	setp.eq.f32 	%p41, %f187, 0f00000000;
	neg.f32 	%f206, %f205;
	selp.f32 	%f207, 0f7F800000, %f206, %p41;
	add.s64 	%rd33, %rd7, %rd31;
	st.global.f32 	[%rd33], %f207;
$L__BB16_20:
	add.s32 	%r22, %r20, 256;
	setp.ge.s32 	%p42, %r22, %r4;
	@%p42 bra 	$L__BB16_22;
	mul.wide.s32 	%rd34, %r22, 4;
	add.s64 	%rd35, %rd6, %rd34;
	ld.global.f32 	%f208, [%rd35];
	setp.lt.f32 	%p43, %f208, 0f00800000;
	mul.f32 	%f209, %f208, 0f4B000000;
	selp.f32 	%f210, %f209, %f208, %p43;
	selp.f32 	%f211, 0fC1B80000, 0f00000000, %p43;
	mov.b32 	%r82, %f210;
	add.s32 	%r83, %r82, -1059760811;
	and.b32  	%r84, %r83, -8388608;
	sub.s32 	%r85, %r82, %r84;
	mov.b32 	%f212, %r85;
	cvt.rn.f32.s32 	%f213, %r84;
	fma.rn.f32 	%f214, %f213, 0f34000000, %f211;
	add.f32 	%f215, %f212, 0fBF800000;
	fma.rn.f32 	%f216, %f215, 0fBE055027, 0f3E1039F6;
	fma.rn.f32 	%f217, %f216, %f215, 0fBDF8CDCC;
	fma.rn.f32 	%f218, %f217, %f215, 0f3E0F2955;
	fma.rn.f32 	%f219, %f218, %f215, 0fBE2AD8B9;
	fma.rn.f32 	%f220, %f219, %f215, 0f3E4CED0B;
	fma.rn.f32 	%f221, %f220, %f215, 0fBE7FFF22;
	fma.rn.f32 	%f222, %f221, %f215, 0f3EAAAA78;
	fma.rn.f32 	%f223, %f222, %f215, 0fBF000000;
	mul.f32 	%f224, %f215, %f223;
	fma.rn.f32 	%f225, %f224, %f215, %f215;
	fma.rn.f32 	%f226, %f214, 0f3F317218, %f225;
	setp.gt.u32 	%p44, %r82, 2139095039;
	fma.rn.f32 	%f227, %f210, 0f7F800000, 0f7F800000;
	selp.f32 	%f228, %f227, %f226, %p44;
	setp.eq.f32 	%p45, %f210, 0f00000000;
	neg.f32 	%f229, %f228;
	selp.f32 	%f230, 0f7F800000, %f229, %p45;
	add.s64 	%rd36, %rd7, %rd34;
	st.global.f32 	[%rd36], %f230;
$L__BB16_22:
	add.s32 	%r23, %r20, 384;
	setp.ge.s32 	%p46, %r23, %r4;
	@%p46 bra 	$L__BB16_24;
	mul.wide.s32 	%rd37, %r23, 4;
	add.s64 	%rd38, %rd6, %rd37;
	ld.global.f32 	%f231, [%rd38];
	setp.lt.f32 	%p47, %f231, 0f00800000;
	mul.f32 	%f232, %f231, 0f4B000000;
	selp.f32 	%f233, %f232, %f231, %p47;
	selp.f32 	%f234, 0fC1B80000, 0f00000000, %p47;
	mov.b32 	%r86, %f233;
	add.s32 	%r87, %r86, -1059760811;
	and.b32  	%r88, %r87, -8388608;
	sub.s32 	%r89, %r86, %r88;
	mov.b32 	%f235, %r89;
	cvt.rn.f32.s32 	%f236, %r88;
	fma.rn.f32 	%f237, %f236, 0f34000000, %f234;
	add.f32 	%f238, %f235, 0fBF800000;
	fma.rn.f32 	%f239, %f238, 0fBE055027, 0f3E1039F6;
	fma.rn.f32 	%f240, %f239, %f238, 0fBDF8CDCC;
	fma.rn.f32 	%f241, %f240, %f238, 0f3E0F2955;
	fma.rn.f32 	%f242, %f241, %f238, 0fBE2AD8B9;
	fma.rn.f32 	%f243, %f242, %f238, 0f3E4CED0B;
	fma.rn.f32 	%f244, %f243, %f238, 0fBE7FFF22;
	fma.rn.f32 	%f245, %f244, %f238, 0f3EAAAA78;
	fma.rn.f32 	%f246, %f245, %f238, 0fBF000000;
	mul.f32 	%f247, %f238, %f246;
	fma.rn.f32 	%f248, %f247, %f238, %f238;
	fma.rn.f32 	%f249, %f237, 0f3F317218, %f248;
	setp.gt.u32 	%p48, %r86, 2139095039;
	fma.rn.f32 	%f250, %f233, 0f7F800000, 0f7F800000;
	selp.f32 	%f251, %f250, %f249, %p48;
	setp.eq.f32 	%p49, %f233, 0f00000000;
	neg.f32 	%f252, %f251;
	selp.f32 	%f253, 0f7F800000, %f252, %p49;
	add.s64 	%rd39, %rd7, %rd37;
	st.global.f32 	[%rd39], %f253;
$L__BB16_24:
	add.s32 	%r108, %r108, 4;
	setp.ne.s32 	%p50, %r108, %r109;
	@%p50 bra 	$L__BB16_16;
$L__BB16_25:
	setp.eq.s32 	%p51, %r13, 0;
	@%p51 bra 	$L__BB16_35;
	setp.eq.s32 	%p52, %r13, 1;
	@%p52 bra 	$L__BB16_32;
	shl.b32 	%r90, %r109, 7;
	add.s32 	%r26, %r90, %r6;
	setp.ge.s32 	%p53, %r26, %r4;
	@%p53 bra 	$L__BB16_29;
	mul.wide.s32 	%rd40, %r26, 4;
	add.s64 	%rd41, %rd6, %rd40;
	ld.global.f32 	%f254, [%rd41];
	setp.lt.f32 	%p54, %f254, 0f00800000;
	mul.f32 	%f255, %f254, 0f4B000000;
	selp.f32 	%f256, %f255, %f254, %p54;
	selp.f32 	%f257, 0fC1B80000, 0f00000000, %p54;
	mov.b32 	%r91, %f256;
	add.s32 	%r92, %r91, -1059760811;
	and.b32  	%r93, %r92, -8388608;
	sub.s32 	%r94, %r91, %r93;
	mov.b32 	%f258, %r94;
	cvt.rn.f32.s32 	%f259, %r93;
	fma.rn.f32 	%f260, %f259, 0f34000000, %f257;
	add.f32 	%f261, %f258, 0fBF800000;
	fma.rn.f32 	%f262, %f261, 0fBE055027, 0f3E1039F6;
	fma.rn.f32 	%f263, %f262, %f261, 0fBDF8CDCC;
	fma.rn.f32 	%f264, %f263, %f261, 0f3E0F2955;
	fma.rn.f32 	%f265, %f264, %f261, 0fBE2AD8B9;
	fma.rn.f32 	%f266, %f265, %f261, 0f3E4CED0B;
	fma.rn.f32 	%f267, %f266, %f261, 0fBE7FFF22;
	fma.rn.f32 	%f268, %f267, %f261, 0f3EAAAA78;
	fma.rn.f32 	%f269, %f268, %f261, 0fBF000000;
	mul.f32 	%f270, %f261, %f269;
	fma.rn.f32 	%f271, %f270, %f261, %f261;
	fma.rn.f32 	%f272, %f260, 0f3F317218, %f271;
	setp.gt.u32 	%p55, %r91, 2139095039;
	fma.rn.f32 	%f273, %f256, 0f7F800000, 0f7F800000;
	selp.f32 	%f274, %f273, %f272, %p55;
	setp.eq.f32 	%p56, %f256, 0f00000000;
	neg.f32 	%f275, %f274;
	selp.f32 	%f276, 0f7F800000, %f275, %p56;
	add.s64 	%rd42, %rd7, %rd40;
	st.global.f32 	[%rd42], %f276;
$L__BB16_29:
	add.s32 	%r27, %r26, 128;
	setp.ge.s32 	%p57, %r27, %r4;
	@%p57 bra 	$L__BB16_31;
	mul.wide.s32 	%rd43, %r27, 4;
	add.s64 	%rd44, %rd6, %rd43;
	ld.global.f32 	%f277, [%rd44];
	setp.lt.f32 	%p58, %f277, 0f00800000;
	mul.f32 	%f278, %f277, 0f4B000000;
	selp.f32 	%f279, %f278, %f277, %p58;
	selp.f32 	%f280, 0fC1B80000, 0f00000000, %p58;
	mov.b32 	%r95, %f279;
	add.s32 	%r96, %r95, -1059760811;
	and.b32  	%r97, %r96, -8388608;
	sub.s32 	%r98, %r95, %r97;
	mov.b32 	%f281, %r98;
	cvt.rn.f32.s32 	%f282, %r97;
	fma.rn.f32 	%f283, %f282, 0f34000000, %f280;
	add.f32 	%f284, %f281, 0fBF800000;
	fma.rn.f32 	%f285, %f284, 0fBE055027, 0f3E1039F6;
	fma.rn.f32 	%f286, %f285, %f284, 0fBDF8CDCC;
	fma.rn.f32 	%f287, %f286, %f284, 0f3E0F2955;
	fma.rn.f32 	%f288, %f287, %f284, 0fBE2AD8B9;
	fma.rn.f32 	%f289, %f288, %f284, 0f3E4CED0B;
	fma.rn.f32 	%f290, %f289, %f284, 0fBE7FFF22;
	fma.rn.f32 	%f291, %f290, %f284, 0f3EAAAA78;
	fma.rn.f32 	%f292, %f291, %f284, 0fBF000000;
	mul.f32 	%f293, %f284, %f292;
	fma.rn.f32 	%f294, %f293, %f284, %f284;
	fma.rn.f32 	%f295, %f283, 0f3F317218, %f294;
	setp.gt.u32 	%p59, %r95, 2139095039;
	fma.rn.f32 	%f296, %f279, 0f7F800000, 0f7F800000;
	selp.f32 	%f297, %f296, %f295, %p59;
	setp.eq.f32 	%p60, %f279, 0f00000000;
	neg.f32 	%f298, %f297;
	selp.f32 	%f299, 0f7F800000, %f298, %p60;
	add.s64 	%rd45, %rd7, %rd43;
	st.global.f32 	[%rd45], %f299;
$L__BB16_31:
	add.s32 	%r109, %r109, 2;
$L__BB16_32:
	and.b32  	%r99, %r34, 1;
	setp.eq.b32 	%p61, %r99, 1;
	not.pred 	%p62, %p61;
	@%p62 bra 	$L__BB16_35;
	shl.b32 	%r100, %r109, 7;
	add.s32 	%r30, %r100, %r6;
	setp.ge.s32 	%p63, %r30, %r4;
	@%p63 bra 	$L__BB16_35;
	mul.wide.s32 	%rd46, %r30, 4;
	add.s64 	%rd47, %rd6, %rd46;
	ld.global.f32 	%f300, [%rd47];
	setp.lt.f32 	%p64, %f300, 0f00800000;
	mul.f32 	%f301, %f300, 0f4B000000;
	selp.f32 	%f302, %f301, %f300, %p64;
	selp.f32 	%f303, 0fC1B80000, 0f00000000, %p64;
	mov.b32 	%r101, %f302;
	add.s32 	%r102, %r101, -1059760811;
	and.b32  	%r103, %r102, -8388608;
	sub.s32 	%r104, %r101, %r103;
	mov.b32 	%f304, %r104;
	cvt.rn.f32.s32 	%f305, %r103;
	fma.rn.f32 	%f306, %f305, 0f34000000, %f303;
	add.f32 	%f307, %f304, 0fBF800000;
	fma.rn.f32 	%f308, %f307, 0fBE055027, 0f3E1039F6;
	fma.rn.f32 	%f309, %f308, %f307, 0fBDF8CDCC;
	fma.rn.f32 	%f310, %f309, %f307, 0f3E0F2955;
	fma.rn.f32 	%f311, %f310, %f307, 0fBE2AD8B9;
	fma.rn.f32 	%f312, %f311, %f307, 0f3E4CED0B;
	fma.rn.f32 	%f313, %f312, %f307, 0fBE7FFF22;
	fma.rn.f32 	%f314, %f313, %f307, 0f3EAAAA78;
	fma.rn.f32 	%f315, %f314, %f307, 0fBF000000;
	mul.f32 	%f316, %f307, %f315;
	fma.rn.f32 	%f317, %f316, %f307, %f307;
	fma.rn.f32 	%f318, %f306, 0f3F317218, %f317;
	setp.gt.u32 	%p65, %r101, 2139095039;
	fma.rn.f32 	%f319, %f302, 0f7F800000, 0f7F800000;
	selp.f32 	%f320, %f319, %f318, %p65;
	setp.eq.f32 	%p66, %f302, 0f00000000;
	neg.f32 	%f321, %f320;
	selp.f32 	%f322, 0f7F800000, %f321, %p66;
	add.s64 	%rd48, %rd7, %rd46;
	st.global.f32 	[%rd48], %f322;
$L__BB16_35:
	ret;

}
	// .globl	_ZN3cub18CUB_300001_SM_10006detail9transform16transform_kernelINS2_10policy_hubILb1EN4cuda3std3__45tupleIJN6thrust24THRUST_300001_SM_1000_NS6detail15normal_iteratorINSA_10device_ptrIfEEEEEEEE10policy1000El7SneglogSF_JPfEEEvT0_iT1_T2_DpNS2_10kernel_argIT3_EE
.visible .entry _ZN3cub18CUB_300001_SM_10006detail9transform16transform_kernelINS2_10policy_hubILb1EN4cuda3std3__45tupleIJN6thrust24THRUST_300001_SM_1000_NS6detail15normal_iteratorINSA_10device_ptrIfEEEEEEEE10policy1000El7SneglogSF_JPfEEEvT0_iT1_T2_DpNS2_10kernel_argIT3_EE(
	.param .u64 _ZN3cub18CUB_300001_SM_10006detail9transform16transform_kernelINS2_10policy_hubILb1EN4cuda3std3__45tupleIJN6thrust24THRUST_300001_SM_1000_NS6detail15normal_iteratorINSA_10device_ptrIfEEEEEEEE10policy1000El7SneglogSF_JPfEEEvT0_iT1_T2_DpNS2_10kernel_argIT3_EE_param_0,
	.param .u32 _ZN3cub18CUB_300001_SM_10006detail9transform16transform_kernelINS2_10policy_hubILb1EN4cuda3std3__45tupleIJN6thrust24THRUST_300001_SM_1000_NS6detail15normal_iteratorINSA_10device_ptrIfEEEEEEEE10policy1000El7SneglogSF_JPfEEEvT0_iT1_T2_DpNS2_10kernel_argIT3_EE_param_1,
	.param .align 1 .b8 _ZN3cub18CUB_300001_SM_10006detail9transform16transform_kernelINS2_10policy_hubILb1EN4cuda3std3__45tupleIJN6thrust24THRUST_300001_SM_1000_NS6detail15normal_iteratorINSA_10device_ptrIfEEEEEEEE10policy1000El7SneglogSF_JPfEEEvT0_iT1_T2_DpNS2_10kernel_argIT3_EE_param_2[1],
	.param .align 8 .b8 _ZN3cub18CUB_300001_SM_10006detail9transform16transform_kernelINS2_10policy_hubILb1EN4cuda3std3__45tupleIJN6thrust24THRUST_300001_SM_1000_NS6detail15normal_iteratorINSA_10device_ptrIfEEEEEEEE10policy1000El7SneglogSF_JPfEEEvT0_iT1_T2_DpNS2_10kernel_argIT3_EE_param_3[8],
	.param .align 8 .b8 _ZN3cub18CUB_300001_SM_10006detail9transform16transform_kernelINS2_10policy_hubILb1EN4cuda3std3__45tupleIJN6thrust24THRUST_300001_SM_1000_NS6detail15normal_iteratorINSA_10device_ptrIfEEEEEEEE10policy1000El7SneglogSF_JPfEEEvT0_iT1_T2_DpNS2_10kernel_argIT3_EE_param_4[16]
)
.maxntid 128
{
	.reg .pred 	%p<67>;
	.reg .b32 	%r<110>;
	.reg .b32 	%f<323>;
	.reg .b64 	%rd<56>;

	ld.param.u64 	%rd11, [_ZN3cub18CUB_300001_SM_10006detail9transform16transform_kernelINS2_10policy_hubILb1EN4cuda3std3__45tupleIJN6thrust24THRUST_300001_SM_1000_NS6detail15normal_iteratorINSA_10device_ptrIfEEEEEEEE10policy1000El7SneglogSF_JPfEEEvT0_iT1_T2_DpNS2_10kernel_argIT3_EE_param_0];
	ld.param.u64 	%rd12, [_ZN3cub18CUB_300001_SM_10006detail9transform16transform_kernelINS2_10policy_hubILb1EN4cuda3std3__45tupleIJN6thrust24THRUST_300001_SM_1000_NS6detail15normal_iteratorINSA_10device_ptrIfEEEEEEEE10policy1000El7SneglogSF_JPfEEEvT0_iT1_T2_DpNS2_10kernel_argIT3_EE_param_4];
	ld.param.u64 	%rd13, [_ZN3cub18CUB_300001_SM_10006detail9transform16transform_kernelINS2_10policy_hubILb1EN4cuda3std3__45tupleIJN6thrust24THRUST_300001_SM_1000_NS6detail15normal_iteratorINSA_10device_ptrIfEEEEEEEE10policy1000El7SneglogSF_JPfEEEvT0_iT1_T2_DpNS2_10kernel_argIT3_EE_param_3];
	ld.param.u32 	%r32, [_ZN3cub18CUB_300001_SM_10006detail9transform16transform_kernelINS2_10policy_hubILb1EN4cuda3std3__45tupleIJN6thrust24THRUST_300001_SM_1000_NS6detail15normal_iteratorINSA_10device_ptrIfEEEEEEEE10policy1000El7SneglogSF_JPfEEEvT0_iT1_T2_DpNS2_10kernel_argIT3_EE_param_1];
	cvta.to.global.u64 	%rd1, %rd13;
	cvta.to.global.u64 	%rd2, %rd12;
	shl.b32 	%r1, %r32, 7;
	mov.u32 	%r33, %ctaid.x;
	cvt.u64.u32 	%rd14, %r33;
	cvt.s64.s32 	%rd15, %r1;
	mul.lo.s64 	%rd3, %rd15, %rd14;
	sub.s64 	%rd16, %rd11, %rd3;
	min.s64 	%rd17, %rd16, %rd15;
	cvt.u32.u64 	%r2, %rd17;
	shl.b32 	%r3, %r2, 2;
	mov.u32 	%r4, %tid.x;
	shl.b32 	%r102, %r4, 7;
	setp.ge.s32 	%p1, %r102, %r3;
	@%p1 bra 	$L__BB17_3;
	shl.b64 	%rd18, %rd3, 2;
	add.s64 	%rd19, %rd2, %rd18;
	mul.wide.u32 	%rd20, %r4, 128;
	add.s64 	%rd55, %rd19, %rd20;
$L__BB17_2:
	.pragma "nounroll";
	// begin inline asm
	prefetch.global.L2 [%rd55];
	// end inline asm
	add.s32 	%r102, %r102, 16384;
	add.s64 	%rd55, %rd55, 16384;
	setp.lt.s32 	%p2, %r102, %r3;
	@%p2 bra 	$L__BB17_2;
$L__BB17_3:
	shl.b64 	%rd22, %rd3, 2;
	add.s64 	%rd7, %rd2, %rd22;
	add.s64 	%rd8, %rd1, %rd22;
	setp.eq.s32 	%p3, %r1, %r2;
	@%p3 bra 	$L__BB17_26;
	setp.lt.s32 	%p4, %r32, 1;
	@%p4 bra 	$L__BB17_35;
	and.b32  	%r8, %r32, 3;
	setp.lt.u32 	%p5, %r32, 4;
	mov.b32 	%r108, 0;
	@%p5 bra 	$L__BB17_16;
	and.b32  	%r108, %r32, 2147483644;
	mov.b32 	%r105, 0;
$L__BB17_7:
	.pragma "nounroll";
	shl.b32 	%r36, %r105, 7;
	add.s32 	%r18, %r36, %r4;
	setp.ge.s32 	%p6, %r18, %r2;
	@%p6 bra 	$L__BB17_9;
	mul.wide.s32 	%rd23, %r18, 4;
	add.s64 	%rd24, %rd7, %rd23;
	ld.global.f32 	%f1, [%rd24];
	setp.lt.f32 	%p7, %f1, 0f00800000;
	mul.f32 	%f2, %f1, 0f4B000000;
	selp.f32 	%f3, %f2, %f1, %p7;
	selp.f32 	%f4, 0fC1B80000, 0f00000000, %p7;
	mov.b32 	%r37, %f3;
	add.s32 	%r38, %r37, -1059760811;
	and.b32  	%r39, %r38, -8388608;
	sub.s32 	%r40, %r37, %r39;
	mov.b32 	%f5, %r40;
	cvt.rn.f32.s32 	%f6, %r39;
	fma.rn.f32 	%f7, %f6, 0f34000000, %f4;
	add.f32 	%f8, %f5, 0fBF800000;
	fma.rn.f32 	%f9, %f8, 0fBE055027, 0f3E1039F6;
	fma.rn.f32 	%f10, %f9, %f8, 0fBDF8CDCC;
	fma.rn.f32 	%f11, %f10, %f8, 0f3E0F2955;
	fma.rn.f32 	%f12, %f11, %f8, 0fBE2AD8B9;
	fma.rn.f32 	%f13, %f12, %f8, 0f3E4CED0B;
	fma.rn.f32 	%f14, %f13, %f8, 0fBE7FFF22;
	fma.rn.f32 	%f15, %f14, %f8, 0f3EAAAA78;
	fma.rn.f32 	%f16, %f15, %f8, 0fBF000000;
	mul.f32 	%f17, %f8, %f16;
	fma.rn.f32 	%f18, %f17, %f8, %f8;
	fma.rn.f32 	%f19, %f7, 0f3F317218, %f18;
	setp.gt.u32 	%p8, %r37, 2139095039;
	fma.rn.f32 	%f20, %f3, 0f7F800000, 0f7F800000;
	selp.f32 	%f21, %f20, %f19, %p8;
	setp.eq.f32 	%p9, %f3, 0f00000000;
	neg.f32 	%f22, %f21;
	selp.f32 	%f23, 0f7F800000, %f22, %p9;
	add.s64 	%rd25, %rd8, %rd23;
	st.global.f32 	[%rd25], %f23;
$L__BB17_9:
	add.s32 	%r19, %r18, 128;
	setp.ge.s32 	%p10, %r19, %r2;
	@%p10 bra 	$L__BB17_11;
	mul.wide.s32 	%rd26, %r19, 4;
	add.s64 	%rd27, %rd7, %rd26;
	ld.global.f32 	%f24, [%rd27];
	setp.lt.f32 	%p11, %f24, 0f00800000;
	mul.f32 	%f25, %f24, 0f4B000000;
	selp.f32 	%f26, %f25, %f24, %p11;
	selp.f32 	%f27, 0fC1B80000, 0f00000000, %p11;
	mov.b32 	%r41, %f26;
	add.s32 	%r42, %r41, -1059760811;
	and.b32  	%r43, %r42, -8388608;
	sub.s32 	%r44, %r41, %r43;
	mov.b32 	%f28, %r44;
	cvt.rn.f32.s32 	%f29, %r43;
	fma.rn.f32 	%f30, %f29, 0f34000000, %f27;
	add.f32 	%f31, %f28, 0fBF800000;
	fma.rn.f32 	%f32, %f31, 0fBE055027, 0f3E1039F6;
	fma.rn.f32 	%f33, %f32, %f31, 0fBDF8CDCC;
	fma.rn.f32 	%f34, %f33, %f31, 0f3E0F2955;
	fma.rn.f32 	%f35, %f34, %f31, 0fBE2AD8B9;
	fma.rn.f32 	%f36, %f35, %f31, 0f3E4CED0B;
	fma.rn.f32 	%f37, %f36, %f31, 0fBE7FFF22;
	fma.rn.f32 	%f38, %f37, %f31, 0f3EAAAA78;
	fma.rn.f32 	%f39, %f38, %f31, 0fBF000000;
	mul.f32 	%f40, %f31, %f39;
	fma.rn.f32 	%f41, %f40, %f31, %f31;
	fma.rn.f32 	%f42, %f30, 0f3F317218, %f41;
	setp.gt.u32 	%p12, %r41, 2139095039;
	fma.rn.f32 	%f43, %f26, 0f7F800000, 0f7F800000;
	selp.f32 	%f44, %f43, %f42, %p12;
	setp.eq.f32 	%p13, %f26, 0f00000000;
	neg.f32 	%f45, %f44;
	selp.f32 	%f46, 0f7F800000, %f45, %p13;
	add.s64 	%rd28, %rd8, %rd26;
	st.global.f32 	[%rd28], %f46;
$L__BB17_11:
	add.s32 	%r20, %r18, 256;
	setp.ge.s32 	%p14, %r20, %r2;
	@%p14 bra 	$L__BB17_13;
	mul.wide.s32 	%rd29, %r20, 4;
	add.s64 	%rd30, %rd7, %rd29;
	ld.global.f32 	%f47, [%rd30];
	setp.lt.f32 	%p15, %f47, 0f00800000;
	mul.f32 	%f48, %f47, 0f4B000000;
	selp.f32 	%f49, %f48, %f47, %p15;
	selp.f32 	%f50, 0fC1B80000, 0f00000000, %p15;
	mov.b32 	%r45, %f49;
	add.s32 	%r46, %r45, -1059760811;
	and.b32  	%r47, %r46, -8388608;
	sub.s32 	%r48, %r45, %r47;
	mov.b32 	%f51, %r48;
	cvt.rn.f32.s32 	%f52, %r47;
	fma.rn.f32 	%f53, %f52, 0f34000000, %f50;
	add.f32 	%f54, %f51, 0fBF800000;
	fma.rn.f32 	%f55, %f54, 0fBE055027, 0f3E1039F6;
	fma.rn.f32 	%f56, %f55, %f54, 0fBDF8CDCC;
	fma.rn.f32 	%f57, %f56, %f54, 0f3E0F2955;
	fma.rn.f32 	%f58, %f57, %f54, 0fBE2AD8B9;
	fma.rn.f32 	%f59, %f58, %f54, 0f3E4CED0B;
	fma.rn.f32 	%f60, %f59, %f54, 0fBE7FFF22;
	fma.rn.f32 	%f61, %f60, %f54, 0f3EAAAA78;
	fma.rn.f32 	%f62, %f61, %f54, 0fBF000000;
	mul.f32 	%f63, %f54, %f62;
	fma.rn.f32 	%f64, %f63, %f54, %f54;
	fma.rn.f32 	%f65, %f53, 0f3F317218, %f64;
	setp.gt.u32 	%p16, %r45, 2139095039;
	fma.rn.f32 	%f66, %f49, 0f7F800000, 0f7F800000;
	selp.f32 	%f67, %f66, %f65, %p16;
	setp.eq.f32 	%p17, %f49, 0f00000000;
	neg.f32 	%f68, %f67;
	selp.f32 	%f69, 0f7F800000, %f68, %p17;
	add.s64 	%rd31, %rd8, %rd29;
	st.global.f32 	[%rd31], %f69;
$L__BB17_13:
	add.s32 	%r21, %r18, 384;
	setp.ge.s32 	%p18, %r21, %r2;
	@%p18 bra 	$L__BB17_15;
	mul.wide.s32 	%rd32, %r21, 4;
	add.s64 	%rd33, %rd7, %rd32;
	ld.global.f32 	%f70, [%rd33];
	setp.lt.f32 	%p19, %f70, 0f00800000;
	mul.f32 	%f71, %f70, 0f4B000000;
	selp.f32 	%f72, %f71, %f70, %p19;
	selp.f32 	%f73, 0fC1B80000, 0f00000000, %p19;
	mov.b32 	%r49, %f72;
	add.s32 	%r50, %r49, -1059760811;
	and.b32  	%r51, %r50, -8388608;
	sub.s32 	%r52, %r49, %r51;
	mov.b32 	%f74, %r52;
	cvt.rn.f32.s32 	%f75, %r51;
	fma.rn.f32 	%f76, %f75, 0f34000000, %f73;
	add.f32 	%f77, %f74, 0fBF800000;
	fma.rn.f32 	%f78, %f77, 0fBE055027, 0f3E1039F6;
	fma.rn.f32 	%f79, %f78, %f77, 0fBDF8CDCC;
	fma.rn.f32 	%f80, %f79, %f77, 0f3E0F2955;
	fma.rn.f32 	%f81, %f80, %f77, 0fBE2AD8B9;
	fma.rn.f32 	%f82, %f81, %f77, 0f3E4CED0B;
	fma.rn.f32 	%f83, %f82, %f77, 0fBE7FFF22;
	fma.rn.f32 	%f84, %f83, %f77, 0f3EAAAA78;
	fma.rn.f32 	%f85, %f84, %f77, 0fBF000000;
	mul.f32 	%f86, %f77, %f85;
	fma.rn.f32 	%f87, %f86, %f77, %f77;
	fma.rn.f32 	%f88, %f76, 0f3F317218, %f87;
	setp.gt.u32 	%p20, %r49, 2139095039;
	fma.rn.f32 	%f89, %f72, 0f7F800000, 0f7F800000;
	selp.f32 	%f90, %f89, %f88, %p20;
	setp.eq.f32 	%p21, %f72, 0f00000000;
	neg.f32 	%f91, %f90;
	selp.f32 	%f92, 0f7F800000, %f91, %p21;
	add.s64 	%rd34, %rd8, %rd32;
	st.global.f32 	[%rd34], %f92;
$L__BB17_15:
	add.s32 	%r105, %r105, 4;
	setp.eq.s32 	%p22, %r105, %r108;
	@%p22 bra 	$L__BB17_16;
	bra.uni 	$L__BB17_7;
$L__BB17_16:
	setp.eq.s32 	%p23, %r8, 0;
	@%p23 bra 	$L__BB17_35;
	setp.eq.s32 	%p24, %r8, 1;
	@%p24 bra 	$L__BB17_23;
	shl.b32 	%r53, %r108, 7;
	add.s32 	%r27, %r53, %r4;
	setp.ge.s32 	%p25, %r27, %r2;
	@%p25 bra 	$L__BB17_20;
	mul.wide.s32 	%rd35, %r27, 4;
	add.s64 	%rd36, %rd7, %rd35;
	ld.global.f32 	%f93, [%rd36];
	setp.lt.f32 	%p26, %f93, 0f00800000;
	mul.f32 	%f94, %f93, 0f4B000000;
	selp.f32 	%f95, %f94, %f93, %p26;
	selp.f32 	%f96, 0fC1B80000, 0f00000000, %p26;
	mov.b32 	%r54, %f95;
	add.s32 	%r55, %r54, -1059760811;
	and.b32  	%r56, %r55, -8388608;
	sub.s32 	%r57, %r54, %r56;
	mov.b32 	%f97, %r57;
	cvt.rn.f32.s32 	%f98, %r56;
	fma.rn.f32 	%f99, %f98, 0f34000000, %f96;
	add.f32 	%f100, %f97, 0fBF800000;
	fma.rn.f32 	%f101, %f100, 0fBE055027, 0f3E1039F6;
	fma.rn.f32 	%f102, %f101, %f100, 0fBDF8CDCC;
	fma.rn.f32 	%f103, %f102, %f100, 0f3E0F2955;
	fma.rn.f32 	%f104, %f103, %f100, 0fBE2AD8B9;
	fma.rn.f32 	%f105, %f104, %f100, 0f3E4CED0B;
	fma.rn.f32 	%f106, %f105, %f100, 0fBE7FFF22;
	fma.rn.f32 	%f107, %f106, %f100, 0f3EAAAA78;
	fma.rn.f32 	%f108, %f107, %f100, 0fBF000000;
	mul.f32 	%f109, %f100, %f108;
	fma.rn.f32 	%f110, %f109, %f100, %f100;
	fma.rn.f32 	%f111, %f99, 0f3F317218, %f110;
	setp.gt.u32 	%p27, %r54, 2139095039;
	fma.rn.f32 	%f112, %f95, 0f7F800000, 0f7F800000;
	selp.f32 	%f113, %f112, %f111, %p27;
	setp.eq.f32 	%p28, %f95, 0f00000000;
	neg.f32 	%f114, %f113;
	selp.f32 	%f115, 0f7F800000, %f114, %p28;
	add.s64 	%rd37, %rd8, %rd35;
	st.global.f32 	[%rd37], %f115;
$L__BB17_20:
	add.s32 	%r28, %r27, 128;
	setp.ge.s32 	%p29, %r28, %r2;
	@%p29 bra 	$L__BB17_22;
	mul.wide.s32 	%rd38, %r28, 4;
	add.s64 	%rd39, %rd7, %rd38;
	ld.global.f32 	%f116, [%rd39];
	setp.lt.f32 	%p30, %f116, 0f00800000;
	mul.f32 	%f117, %f116, 0f4B000000;
	selp.f32 	%f118, %f117, %f116, %p30;
	selp.f32 	%f119, 0fC1B80000, 0f00000000, %p30;
	mov.b32 	%r58, %f118;
	add.s32 	%r59, %r58, -1059760811;
	and.b32  	%r60, %r59, -8388608;
	sub.s32 	%r61, %r58, %r60;
	mov.b32 	%f120, %r61;
	cvt.rn.f32.s32 	%f121, %r60;
	fma.rn.f32 	%f122, %f121, 0f34000000, %f119;
	add.f32 	%f123, %f120, 0fBF800000;
	fma.rn.f32 	%f124, %f123, 0fBE055027, 0f3E1039F6;
	fma.rn.f32 	%f125, %f124, %f123, 0fBDF8CDCC;
	fma.rn.f32 	%f126, %f125, %f123, 0f3E0F2955;
	fma.rn.f32 	%f127, %f126, %f123, 0fBE2AD8B9;
	fma.rn.f32 	%f128, %f127, %f123, 0f3E4CED0B;
	fma.rn.f32 	%f129, %f128, %f123, 0fBE7FFF22;
	fma.rn.f32 	%f130, %f129, %f123, 0f3EAAAA78;
	fma.rn.f32 	%f131, %f130, %f123, 0fBF000000;
	mul.f32 	%f132, %f123, %f131;
	fma.rn.f32 	%f133, %f132, %f123, %f123;
	fma.rn.f32 	%f134, %f122, 0f3F317218, %f133;
	setp.gt.u32 	%p31, %r58, 2139095039;
	fma.rn.f32 	%f135, %f118, 0f7F800000, 0f7F800000;
	selp.f32 	%f136, %f135, %f134, %p31;
	setp.eq.f32 	%p32, %f118, 0f00000000;
	neg.f32 	%f137, %f136;
	selp.f32 	%f138, 0f7F800000, %f137, %p32;
	add.s64 	%rd40, %rd8, %rd38;
	st.global.f32 	[%rd40], %f138;
$L__BB17_22:
	add.s32 	%r108, %r108, 2;
$L__BB17_23:
	and.b32  	%r62, %r32, 1;
	setp.eq.b32 	%p33, %r62, 1;
	not.pred 	%p34, %p33;
	@%p34 bra 	$L__BB17_35;
	shl.b32 	%r63, %r108, 7;
	add.s32 	%r31, %r63, %r4;
	setp.ge.s32 	%p35, %r31, %r2;
	@%p35 bra 	$L__BB17_35;
	mul.wide.s32 	%rd41, %r31, 4;
	add.s64 	%rd42, %rd7, %rd41;
	ld.global.f32 	%f139, [%rd42];
	setp.lt.f32 	%p36, %f139, 0f00800000;
	mul.f32 	%f140, %f139, 0f4B000000;
	selp.f32 	%f141, %f140, %f139, %p36;
	selp.f32 	%f142, 0fC1B80000, 0f00000000, %p36;
	mov.b32 	%r64, %f141;
	add.s32 	%r65, %r64, -1059760811;
	and.b32  	%r66, %r65, -8388608;
	sub.s32 	%r67, %r64, %r66;
	mov.b32 	%f143, %r67;
	cvt.rn.f32.s32 	%f144, %r66;
	fma.rn.f32 	%f145, %f144, 0f34000000, %f142;
	add.f32 	%f146, %f143, 0fBF800000;
	fma.rn.f32 	%f147, %f146, 0fBE055027, 0f3E1039F6;
	fma.rn.f32 	%f148, %f147, %f146, 0fBDF8CDCC;
	fma.rn.f32 	%f149, %f148, %f146, 0f3E0F2955;
	fma.rn.f32 	%f150, %f149, %f146, 0fBE2AD8B9;
	fma.rn.f32 	%f151, %f150, %f146, 0f3E4CED0B;
	fma.rn.f32 	%f152, %f151, %f146, 0fBE7FFF22;
	fma.rn.f32 	%f153, %f152, %f146, 0f3EAAAA78;
	fma.rn.f32 	%f154, %f153, %f146, 0fBF000000;
	mul.f32 	%f155, %f146, %f154;
	fma.rn.f32 	%f156, %f155, %f146, %f146;
	fma.rn.f32 	%f157, %f145, 0f3F317218, %f156;
	setp.gt.u32 	%p37, %r64, 2139095039;
	fma.rn.f32 	%f158, %f141, 0f7F800000, 0f7F800000;
	selp.f32 	%f159, %f158, %f157, %p37;
	setp.eq.f32 	%p38, %f141, 0f00000000;
	neg.f32 	%f160, %f159;
	selp.f32 	%f161, 0f7F800000, %f160, %p38;
	add.s64 	%rd43, %rd8, %rd41;
	st.global.f32 	[%rd43], %f161;
	bra.uni 	$L__BB17_35;
$L__BB17_26:
	setp.lt.s32 	%p39, %r32, 1;
	@%p39 bra 	$L__BB17_35;
	and.b32  	%r10, %r32, 3;
	setp.lt.u32 	%p40, %r32, 4;
	mov.b32 	%r107, 0;
	@%p40 bra 	$L__BB17_30;
	and.b32  	%r107, %r32, 2147483644;
	neg.s32 	%r104, %r107;
	add.s64 	%rd45, %rd22, 1024;
	add.s64 	%rd9, %rd2, %rd45;
	add.s64 	%rd10, %rd1, %rd45;
	mov.u32 	%r103, %r4;
$L__BB17_29:
	.pragma "nounroll";
	mul.wide.s32 	%rd46, %r103, 4;
	add.s64 	%rd47, %rd9, %rd46;
	add.s64 	%rd48, %rd10, %rd46;
	ld.global.f32 	%f162, [%rd47+-1024];
	setp.lt.f32 	%p41, %f162, 0f00800000;
	mul.f32 	%f163, %f162, 0f4B000000;
	selp.f32 	%f164, %f163, %f162, %p41;
	selp.f32 	%f165, 0fC1B80000, 0f00000000, %p41;
	mov.b32 	%r69, %f164;
	add.s32 	%r70, %r69, -1059760811;
	and.b32  	%r71, %r70, -8388608;
	sub.s32 	%r72, %r69, %r71;
	mov.b32 	%f166, %r72;
	cvt.rn.f32.s32 	%f167, %r71;
	fma.rn.f32 	%f168, %f167, 0f34000000, %f165;
	add.f32 	%f169, %f166, 0fBF800000;
	fma.rn.f32 	%f170, %f169, 0fBE055027, 0f3E1039F6;
	fma.rn.f32 	%f171, %f170, %f169, 0fBDF8CDCC;
	fma.rn.f32 	%f172, %f171, %f169, 0f3E0F2955;
	fma.rn.f32 	%f173, %f172, %f169, 0fBE2AD8B9;
	fma.rn.f32 	%f174, %f173, %f169, 0f3E4CED0B;
	fma.rn.f32 	%f175, %f174, %f169, 0fBE7FFF22;
	fma.rn.f32 	%f176, %f175, %f169, 0f3EAAAA78;
	fma.rn.f32 	%f177, %f176, %f169, 0fBF000000;
	mul.f32 	%f178, %f169, %f177;
	fma.rn.f32 	%f179, %f178, %f169, %f169;
	fma.rn.f32 	%f180, %f168, 0f3F317218, %f179;
	setp.gt.u32 	%p42, %r69, 2139095039;
	fma.rn.f32 	%f181, %f164, 0f7F800000, 0f7F800000;
	selp.f32 	%f182, %f181, %f180, %p42;
	setp.eq.f32 	%p43, %f164, 0f00000000;
	neg.f32 	%f183, %f182;
	selp.f32 	%f184, 0f7F800000, %f183, %p43;
	st.global.f32 	[%rd48+-1024], %f184;
	ld.global.f32 	%f185, [%rd47+-512];
	setp.lt.f32 	%p44, %f185, 0f00800000;
	mul.f32 	%f186, %f185, 0f4B000000;
	selp.f32 	%f187, %f186, %f185, %p44;
	selp.f32 	%f188, 0fC1B80000, 0f00000000, %p44;
	mov.b32 	%r73, %f187;
	add.s32 	%r74, %r73, -1059760811;
	and.b32  	%r75, %r74, -8388608;
	sub.s32 	%r76, %r73, %r75;
	mov.b32 	%f189, %r76;
	cvt.rn.f32.s32 	%f190, %r75;
	fma.rn.f32 	%f191, %f190, 0f34000000, %f188;
	add.f32 	%f192, %f189, 0fBF800000;
	fma.rn.f32 	%f193, %f192, 0fBE055027, 0f3E1039F6;
	fma.rn.f32 	%f194, %f193, %f192, 0fBDF8CDCC;
	fma.rn.f32 	%f195, %f194, %f192, 0f3E0F2955;
	fma.rn.f32 	%f196, %f195, %f192, 0fBE2AD8B9;
	fma.rn.f32 	%f197, %f196, %f192, 0f3E4CED0B;
	fma.rn.f32 	%f198, %f197, %f192, 0fBE7FFF22;
	fma.rn.f32 	%f199, %f198, %f192, 0f3EAAAA78;
	fma.rn.f32 	%f200, %f199, %f192, 0fBF000000;
	mul.f32 	%f201, %f192, %f200;
	fma.rn.f32 	%f202, %f201, %f192, %f192;
	fma.rn.f32 	%f203, %f191, 0f3F317218, %f202;
	setp.gt.u32 	%p45, %r73, 2139095039;
	fma.rn.f32 	%f204, %f187, 0f7F800000, 0f7F800000;
	selp.f32 	%f205, %f204, %f203, %p45;
	setp.eq.f32 	%p46, %f187, 0f00000000;
	neg.f32 	%f206, %f205;
	selp.f32 	%f207, 0f7F800000, %f206, %p46;
	st.global.f32 	[%rd48+-512], %f207;
	ld.global.f32 	%f208, [%rd47];
	setp.lt.f32 	%p47, %f208, 0f00800000;
	mul.f32 	%f209, %f208, 0f4B000000;
	selp.f32 	%f210, %f209, %f208, %p47;
	selp.f32 	%f211, 0fC1B80000, 0f00000000, %p47;
	mov.b32 	%r77, %f210;
	add.s32 	%r78, %r77, -1059760811;
	and.b32  	%r79, %r78, -8388608;
	sub.s32 	%r80, %r77, %r79;
	mov.b32 	%f212, %r80;
	cvt.rn.f32.s32 	%f213, %r79;
	fma.rn.f32 	%f214, %f213, 0f34000000, %f211;
	add.f32 	%f215, %f212, 0fBF800000;
	fma.rn.f32 	%f216, %f215, 0fBE055027, 0f3E1039F6;
	fma.rn.f32 	%f217, %f216, %f215, 0fBDF8CDCC;
	fma.rn.f32 	%f218, %f217, %f215, 0f3E0F2955;
	fma.rn.f32 	%f219, %f218, %f215, 0fBE2AD8B9;
	fma.rn.f32 	%f220, %f219, %f215, 0f3E4CED0B;
	fma.rn.f32 	%f221, %f220, %f215, 0fBE7FFF22;
	fma.rn.f32 	%f222, %f221, %f215, 0f3EAAAA78;
	fma.rn.f32 	%f223, %f222, %f215, 0fBF000000;
	mul.f32 	%f224, %f215, %f223;
	fma.rn.f32 	%f225, %f224, %f215, %f215;
	fma.rn.f32 	%f226, %f214, 0f3F317218, %f225;
	setp.gt.u32 	%p48, %r77, 2139095039;
	fma.rn.f32 	%f227, %f210, 0f7F800000, 0f7F800000;
	selp.f32 	%f228, %f227, %f226, %p48;
	setp.eq.f32 	%p49, %f210, 0f00000000;
	neg.f32 	%f229, %f228;
	selp.f32 	%f230, 0f7F800000, %f229, %p49;
	st.global.f32 	[%rd48], %f230;
	ld.global.f32 	%f231, [%rd47+512];
	setp.lt.f32 	%p50, %f231, 0f00800000;
	mul.f32 	%f232, %f231, 0f4B000000;
	selp.f32 	%f233, %f232, %f231, %p50;
	selp.f32 	%f234, 0fC1B80000, 0f00000000, %p50;
	mov.b32 	%r81, %f233;
	add.s32 	%r82, %r81, -1059760811;
	and.b32  	%r83, %r82, -8388608;
	sub.s32 	%r84, %r81, %r83;
	mov.b32 	%f235, %r84;
	cvt.rn.f32.s32 	%f236, %r83;
	fma.rn.f32 	%f237, %f236, 0f34000000, %f234;
	add.f32 	%f238, %f235, 0fBF800000;
	fma.rn.f32 	%f239, %f238, 0fBE055027, 0f3E1039F6;
	fma.rn.f32 	%f240, %f239, %f238, 0fBDF8CDCC;
	fma.rn.f32 	%f241, %f240, %f238, 0f3E0F2955;
	fma.rn.f32 	%f242, %f241, %f238, 0fBE2AD8B9;
	fma.rn.f32 	%f243, %f242, %f238, 0f3E4CED0B;
	fma.rn.f32 	%f244, %f243, %f238, 0fBE7FFF22;
	fma.rn.f32 	%f245, %f244, %f238, 0f3EAAAA78;
	fma.rn.f32 	%f246, %f245, %f238, 0fBF000000;
	mul.f32 	%f247, %f238, %f246;
	fma.rn.f32 	%f248, %f247, %f238, %f238;
	fma.rn.f32 	%f249, %f237, 0f3F317218, %f248;
	setp.gt.u32 	%p51, %r81, 2139095039;
	fma.rn.f32 	%f250, %f233, 0f7F800000, 0f7F800000;
	selp.f32 	%f251, %f250, %f249, %p51;
	setp.eq.f32 	%p52, %f233, 0f00000000;
	neg.f32 	%f252, %f251;
	selp.f32 	%f253, 0f7F800000, %f252, %p52;
	st.global.f32 	[%rd48+512], %f253;
	add.s32 	%r104, %r104, 4;
	add.s32 	%r103, %r103, 512;
	setp.eq.s32 	%p53, %r104, 0;
	@%p53 bra 	$L__BB17_30;
	bra.uni 	$L__BB17_29;
$L__BB17_30:
	setp.eq.s32 	%p54, %r10, 0;
	@%p54 bra 	$L__BB17_35;
	setp.eq.s32 	%p55, %r10, 1;
	@%p55 bra 	$L__BB17_33;
	shl.b32 	%r85, %r107, 7;
	add.s32 	%r86, %r85, %r4;
	mul.wide.s32 	%rd49, %r86, 4;
	add.s64 	%rd50, %rd7, %rd49;
	ld.global.f32 	%f254, [%rd50];
	setp.lt.f32 	%p56, %f254, 0f00800000;
	mul.f32 	%f255, %f254, 0f4B000000;
	selp.f32 	%f256, %f255, %f254, %p56;
	selp.f32 	%f257, 0fC1B80000, 0f00000000, %p56;
	mov.b32 	%r87, %f256;
	add.s32 	%r88, %r87, -1059760811;
	and.b32  	%r89, %r88, -8388608;
	sub.s32 	%r90, %r87, %r89;
	mov.b32 	%f258, %r90;
	cvt.rn.f32.s32 	%f259, %r89;
	fma.rn.f32 	%f260, %f259, 0f34000000, %f257;
	add.f32 	%f261, %f258, 0fBF800000;
	fma.rn.f32 	%f262, %f261, 0fBE055027, 0f3E1039F6;
	fma.rn.f32 	%f263, %f262, %f261, 0fBDF8CDCC;
	fma.rn.f32 	%f264, %f263, %f261, 0f3E0F2955;
	fma.rn.f32 	%f265, %f264, %f261, 0fBE2AD8B9;
	fma.rn.f32 	%f266, %f265, %f261, 0f3E4CED0B;
	fma.rn.f32 	%f267, %f266, %f261, 0fBE7FFF22;
	fma.rn.f32 	%f268, %f267, %f261, 0f3EAAAA78;
	fma.rn.f32 	%f269, %f268, %f261, 0fBF000000;
	mul.f32 	%f270, %f261, %f269;
	fma.rn.f32 	%f271, %f270, %f261, %f261;
	fma.rn.f32 	%f272, %f260, 0f3F317218, %f271;
	setp.gt.u32 	%p57, %r87, 2139095039;
	fma.rn.f32 	%f273, %f256, 0f7F800000, 0f7F800000;
	selp.f32 	%f274, %f273, %f272, %p57;
	setp.eq.f32 	%p58, %f256, 0f00000000;
	neg.f32 	%f275, %f274;
	selp.f32 	%f276, 0f7F800000, %f275, %p58;
	add.s64 	%rd51, %rd8, %rd49;
	st.global.f32 	[%rd51], %f276;
	ld.global.f32 	%f277, [%rd50+512];
	setp.lt.f32 	%p59, %f277, 0f00800000;
	mul.f32 	%f278, %f277, 0f4B000000;
	selp.f32 	%f279, %f278, %f277, %p59;
	selp.f32 	%f280, 0fC1B80000, 0f00000000, %p59;
	mov.b32 	%r91, %f279;
	add.s32 	%r92, %r91, -1059760811;
	and.b32  	%r93, %r92, -8388608;
	sub.s32 	%r94, %r91, %r93;
	mov.b32 	%f281, %r94;
	cvt.rn.f32.s32 	%f282, %r93;
	fma.rn.f32 	%f283, %f282, 0f34000000, %f280;
	add.f32 	%f284, %f281, 0fBF800000;
	fma.rn.f32 	%f285, %f284, 0fBE055027, 0f3E1039F6;
	fma.rn.f32 	%f286, %f285, %f284, 0fBDF8CDCC;
	fma.rn.f32 	%f287, %f286, %f284, 0f3E0F2955;
	fma.rn.f32 	%f288, %f287, %f284, 0fBE2AD8B9;
	fma.rn.f32 	%f289, %f288, %f284, 0f3E4CED0B;
	fma.rn.f32 	%f290, %f289, %f284, 0fBE7FFF22;
	fma.rn.f32 	%f291, %f290, %f284, 0f3EAAAA78;
	fma.rn.f32 	%f292, %f291, %f284, 0fBF000000;
	mul.f32 	%f293, %f284, %f292;
	fma.rn.f32 	%f294, %f293, %f284, %f284;
	fma.rn.f32 	%f295, %f283, 0f3F317218, %f294;
	setp.gt.u32 	%p60, %r91, 2139095039;
	fma.rn.f32 	%f296, %f279, 0f7F800000, 0f7F800000;
	selp.f32 	%f297, %f296, %f295, %p60;
	setp.eq.f32 	%p61, %f279, 0f00000000;
	neg.f32 	%f298, %f297;
	selp.f32 	%f299, 0f7F800000, %f298, %p61;
	st.global.f32 	[%rd51+512], %f299;
	add.s32 	%r107, %r107, 2;
$L__BB17_33:
	and.b32  	%r95, %r32, 1;
	setp.eq.b32 	%p62, %r95, 1;
	not.pred 	%p63, %p62;
	@%p63 bra 	$L__BB17_35;
	shl.b32 	%r96, %r107, 7;
	add.s32 	%r97, %r96, %r4;
	mul.wide.s32 	%rd52, %r97, 4;
	add.s64 	%rd53, %rd7, %rd52;
	ld.global.f32 	%f300, [%rd53];
	setp.lt.f32 	%p64, %f300, 0f00800000;
	mul.f32 	%f301, %f300, 0f4B000000;
	selp.f32 	%f302, %f301, %f300, %p64;
	selp.f32 	%f303, 0fC1B80000, 0f00000000, %p64;
	mov.b32 	%r98, %f302;
	add.s32 	%r99, %r98, -1059760811;
	and.b32  	%r100, %r99, -8388608;
	sub.s32 	%r101, %r98, %r100;
	mov.b32 	%f304, %r101;
	cvt.rn.f32.s32 	%f305, %r100;
	fma.rn.f32 	%f306, %f305, 0f34000000, %f303;
	add.f32 	%f307, %f304, 0fBF800000;
	fma.rn.f32 	%f308, %f307, 0fBE055027, 0f3E1039F6;
	fma.rn.f32 	%f309, %f308, %f307, 0fBDF8CDCC;
	fma.rn.f32 	%f310, %f309, %f307, 0f3E0F2955;
	fma.rn.f32 	%f311, %f310, %f307, 0fBE2AD8B9;
	fma.rn.f32 	%f312, %f311, %f307, 0f3E4CED0B;
	fma.rn.f32 	%f313, %f312, %f307, 0fBE7FFF22;
	fma.rn.f32 	%f314, %f313, %f307, 0f3EAAAA78;
	fma.rn.f32 	%f315, %f314, %f307, 0fBF000000;
	mul.f32 	%f316, %f307, %f315;
	fma.rn.f32 	%f317, %f316, %f307, %f307;
	fma.rn.f32 	%f318, %f306, 0f3F317218, %f317;
	setp.gt.u32 	%p65, %r98, 2139095039;
	fma.rn.f32 	%f319, %f302, 0f7F800000, 0f7F800000;
	selp.f32 	%f320, %f319, %f318, %p65;
	setp.eq.f32 	%p66, %f302, 0f00000000;
	neg.f32 	%f321, %f320;
	selp.f32 	%f322, 0f7F800000, %f321, %p66;
	add.s64 	%rd54, %rd8, %rd52;
	st.global.f32 	[%rd54], %f322;
$L__BB17_35:
	ret;

}
	// .globl	_ZN3cub18CUB_300001_SM_10006detail6reduce28DeviceReduceSingleTileKernelINS2_10policy_hubIfjN4cuda3std3__44plusIfEEE10Policy1000EN6thrust24THRUST_300001_SM_1000_NS10device_ptrIfEEPfjS9_ffNS7_10__identityEEEvT0_T1_T2_T3_T4_T6_
.visible .entry _ZN3cub18CUB_300001_SM_10006detail6reduce28DeviceReduceSingleTileKernelINS2_10policy_hubIfjN4cuda3std3__44plusIfEEE10Policy1000EN6thrust24THRUST_300001_SM_1000_NS10device_ptrIfEEPfjS9_ffNS7_10__identityEEEvT0_T1_T2_T3_T4_T6_(
	.param .align 8 .b8 _ZN3cub18CUB_300001_SM_10006detail6reduce28DeviceReduceSingleTileKernelINS2_10policy_hubIfjN4cuda3std3__44plusIfEEE10Policy1000EN6thrust24THRUST_300001_SM_1000_NS10device_ptrIfEEPfjS9_ffNS7_10__identityEEEvT0_T1_T2_T3_T4_T6__param_0[8],
	.param .u64 .ptr .align 1 _ZN3cub18CUB_300001_SM_10006detail6reduce28DeviceReduceSingleTileKernelINS2_10policy_hubIfjN4cuda3std3__44plusIfEEE10Policy1000EN6thrust24THRUST_300001_SM_1000_NS10device_ptrIfEEPfjS9_ffNS7_10__identityEEEvT0_T1_T2_T3_T4_T6__param_1,
	.param .u32 _ZN3cub18CUB_300001_SM_10006detail6reduce28DeviceReduceSingleTileKernelINS2_10policy_hubIfjN4cuda3std3__44plusIfEEE10Policy1000EN6thrust24THRUST_300001_SM_1000_NS10device_ptrIfEEPfjS9_ffNS7_10__identityEEEvT0_T1_T2_T3_T4_T6__param_2,
	.param .align 1 .b8 _ZN3cub18CUB_300001_SM_10006detail6reduce28DeviceReduceSingleTileKernelINS2_10policy_hubIfjN4cuda3std3__44plusIfEEE10Policy1000EN6thrust24THRUST_300001_SM_1000_NS10device_ptrIfEEPfjS9_ffNS7_10__identityEEEvT0_T1_T2_T3_T4_T6__param_3[1],
	.param .f32 _ZN3cub18CUB_300001_SM_10006detail6reduce28DeviceReduceSingleTileKernelINS2_10policy_hubIfjN4cuda3std3__44plusIfEEE10Policy1000EN6thrust24THRUST_300001_SM_1000_NS10device_ptrIfEEPfjS9_ffNS7_10__identityEEEvT0_T1_T2_T3_T4_T6__param_4,
	.param .align 1 .b8 _ZN3cub18CUB_300001_SM_10006detail6reduce28DeviceReduceSingleTileKernelINS2_10policy_hubIfjN4cuda3std3__44plusIfEEE10Policy1000EN6thrust24THRUST_300001_SM_1000_NS10device_ptrIfEEPfjS9_ffNS7_10__identityEEEvT0_T1_T2_T3_T4_T6__param_5[1]
)
.maxntid 512
.minnctapersm 1
{
	.reg .pred 	%p<67>;
	.reg .b32 	%r<211>;
	.reg .b32 	%f<384>;
	.reg .b64 	%rd<84>;
	// demoted variable
	.shared .align 4 .b8 _ZZN3cub18CUB_300001_SM_10006detail6reduce28DeviceReduceSingleTileKernelINS2_10policy_hubIfjN4cuda3std3__44plusIfEEE10Policy1000EN6thrust24THRUST_300001_SM_1000_NS10device_ptrIfEEPfjS9_ffNS7_10__identityEEEvT0_T1_T2_T3_T4_T6_E12temp_storage[84];
	ld.param.u64 	%rd9, [_ZN3cub18CUB_300001_SM_10006detail6reduce28DeviceReduceSingleTileKernelINS2_10policy_hubIfjN4cuda3std3__44plusIfEEE10Policy1000EN6thrust24THRUST_300001_SM_1000_NS10device_ptrIfEEPfjS9_ffNS7_10__identityEEEvT0_T1_T2_T3_T4_T6__param_0];
	ld.param.u64 	%rd10, [_ZN3cub18CUB_300001_SM_10006detail6reduce28DeviceReduceSingleTileKernelINS2_10policy_hubIfjN4cuda3std3__44plusIfEEE10Policy1000EN6thrust24THRUST_300001_SM_1000_NS10device_ptrIfEEPfjS9_ffNS7_10__identityEEEvT0_T1_T2_T3_T4_T6__param_1];
	ld.param.u32 	%r51, [_ZN3cub18CUB_300001_SM_10006detail6reduce28DeviceReduceSingleTileKernelINS2_10policy_hubIfjN4cuda3std3__44plusIfEEE10Policy1000EN6thrust24THRUST_300001_SM_1000_NS10device_ptrIfEEPfjS9_ffNS7_10__identityEEEvT0_T1_T2_T3_T4_T6__param_2];
	ld.param.f32 	%f42, [_ZN3cub18CUB_300001_SM_10006detail6reduce28DeviceReduceSingleTileKernelINS2_10policy_hubIfjN4cuda3std3__44plusIfEEE10Policy1000EN6thrust24THRUST_300001_SM_1000_NS10device_ptrIfEEPfjS9_ffNS7_10__identityEEEvT0_T1_T2_T3_T4_T6__param_4];
	cvta.to.global.u64 	%rd1, %rd10;
	setp.ne.s32 	%p1, %r51, 0;
	@%p1 bra 	$L__BB18_3;
	mov.u32 	%r193, %tid.x;
	setp.ne.s32 	%p66, %r193, 0;
	@%p66 bra 	$L__BB18_52;
	st.global.f32 	[%rd1], %f42;
	bra.uni 	$L__BB18_52;
$L__BB18_3:
	cvta.to.global.u64 	%rd2, %rd9;
	setp.gt.u32 	%p2, %r51, 8191;
	@%p2 bra 	$L__BB18_28;
	mov.u32 	%r1, %tid.x;
	setp.ge.u32 	%p24, %r1, %r51;
	mov.f32 	%f371, 0f00000000;
	mov.u32 	%r197, %r1;
	@%p24 bra 	$L__BB18_6;
	mul.wide.u32 	%rd73, %r1, 4;
	add.s64 	%rd74, %rd2, %rd73;
	ld.global.f32 	%f371, [%rd74];
	add.s32 	%r197, %r1, 512;
$L__BB18_6:
	setp.ge.u32 	%p25, %r197, %r51;
	@%p25 bra 	$L__BB18_19;
	not.b32 	%r120, %r197;
	add.s32 	%r121, %r51, %r120;
	shr.u32 	%r122, %r121, 9;
	add.s32 	%r4, %r122, 1;
	and.b32  	%r5, %r4, 15;
	setp.lt.u32 	%p26, %r121, 7680;
	@%p26 bra 	$L__BB18_10;
	and.b32  	%r123, %r4, 16777200;
	neg.s32 	%r195, %r123;
	mul.wide.u32 	%rd75, %r197, 4;
	add.s64 	%rd76, %rd75, %rd2;
	add.s64 	%rd82, %rd76, 16384;
$L__BB18_9:
	.pragma "nounroll";
	ld.global.f32 	%f205, [%rd82+-16384];
	add.f32 	%f206, %f371, %f205;
	ld.global.f32 	%f207, [%rd82+-14336];
	add.f32 	%f208, %f206, %f207;
	ld.global.f32 	%f209, [%rd82+-12288];
	add.f32 	%f210, %f208, %f209;
	ld.global.f32 	%f211, [%rd82+-10240];
	add.f32 	%f212, %f210, %f211;
	ld.global.f32 	%f213, [%rd82+-8192];
	add.f32 	%f214, %f212, %f213;
	ld.global.f32 	%f215, [%rd82+-6144];
	add.f32 	%f216, %f214, %f215;
	ld.global.f32 	%f217, [%rd82+-4096];
	add.f32 	%f218, %f216, %f217;
	ld.global.f32 	%f219, [%rd82+-2048];
	add.f32 	%f220, %f218, %f219;
	ld.global.f32 	%f221, [%rd82];
	add.f32 	%f222, %f220, %f221;
	ld.global.f32 	%f223, [%rd82+2048];
	add.f32 	%f224, %f222, %f223;
	ld.global.f32 	%f225, [%rd82+4096];
	add.f32 	%f226, %f224, %f225;
	ld.global.f32 	%f227, [%rd82+6144];
	add.f32 	%f228, %f226, %f227;
	ld.global.f32 	%f229, [%rd82+8192];
	add.f32 	%f230, %f228, %f229;
	ld.global.f32 	%f231, [%rd82+10240];
	add.f32 	%f232, %f230, %f231;
	ld.global.f32 	%f233, [%rd82+12288];
	add.f32 	%f234, %f232, %f233;
	ld.global.f32 	%f235, [%rd82+14336];
	add.f32 	%f371, %f234, %f235;
	add.s32 	%r197, %r197, 8192;
	add.s32 	%r195, %r195, 16;
	add.s64 	%rd82, %rd82, 32768;
	setp.ne.s32 	%p27, %r195, 0;
	@%p27 bra 	$L__BB18_9;
$L__BB18_10:
	setp.eq.s32 	%p28, %r5, 0;
	@%p28 bra 	$L__BB18_19;
	and.b32  	%r12, %r4, 7;
	setp.lt.u32 	%p29, %r5, 8;
	@%p29 bra 	$L__BB18_13;
	mul.wide.u32 	%rd77, %r197, 4;
	add.s64 	%rd78, %rd2, %rd77;
	ld.global.f32 	%f237, [%rd78];
	add.f32 	%f238, %f371, %f237;
	ld.global.f32 	%f239, [%rd78+2048];
	add.f32 	%f240, %f238, %f239;
	ld.global.f32 	%f241, [%rd78+4096];
	add.f32 	%f242, %f240, %f241;
	ld.global.f32 	%f243, [%rd78+6144];
	add.f32 	%f244, %f242, %f243;
	ld.global.f32 	%f245, [%rd78+8192];
	add.f32 	%f246, %f244, %f245;
	ld.global.f32 	%f247, [%rd78+10240];
	add.f32 	%f248, %f246, %f247;
	ld.global.f32 	%f249, [%rd78+12288];
	add.f32 	%f250, %f248, %f249;
	ld.global.f32 	%f251, [%rd78+14336];
	add.f32 	%f371, %f250, %f251;
	add.s32 	%r197, %r197, 4096;
$L__BB18_13:
	setp.eq.s32 	%p30, %r12, 0;
	@%p30 bra 	$L__BB18_19;
	and.b32  	%r15, %r4, 3;
	setp.lt.u32 	%p31, %r12, 4;
	@%p31 bra 	$L__BB18_16;
	mul.wide.u32 	%rd79, %r197, 4;
	add.s64 	%rd80, %rd2, %rd79;
	ld.global.f32 	%f253, [%rd80];
	add.f32 	%f254, %f371, %f253;
	ld.global.f32 	%f255, [%rd80+2048];
	add.f32 	%f256, %f254, %f255;
	ld.global.f32 	%f257, [%rd80+4096];
	add.f32 	%f258, %f256, %f257;
	ld.global.f32 	%f259, [%rd80+6144];
	add.f32 	%f371, %f258, %f259;
	add.s32 	%r197, %r197, 2048;
$L__BB18_16:
	setp.eq.s32 	%p32, %r15, 0;
	@%p32 bra 	$L__BB18_19;
	mul.wide.u32 	%rd81, %r197, 4;
	add.s64 	%rd83, %rd2, %rd81;
	neg.s32 	%r200, %r15;
$L__BB18_18:
	.pragma "nounroll";
	ld.global.f32 	%f260, [%rd83];
	add.f32 	%f371, %f371, %f260;
	add.s64 	%rd83, %rd83, 2048;
	add.s32 	%r200, %r200, 1;
	setp.ne.s32 	%p33, %r200, 0;
	@%p33 bra 	$L__BB18_18;
$L__BB18_19:
	setp.lt.u32 	%p34, %r51, 512;
	@%p34 bra 	$L__BB18_24;
	// begin inline asm
	mov.u32 %r162, %laneid;
	// end inline asm
	mov.b32 	%r164, %f371;
	mov.b32 	%r165, 1;
	mov.b32 	%r186, 31;
	mov.b32 	%r187, -1;
	// begin inline asm
	shfl.sync.down.b32 %r163, %r164, %r165, %r186, %r187;
	// end inline asm
	setp.gt.s32 	%p58, %r162, 30;
	mov.b32 	%f319, %r163;
	add.f32 	%f320, %f371, %f319;
	selp.f32 	%f321, %f371, %f320, %p58;
	mov.b32 	%r169, %f321;
	mov.b32 	%r170, 2;
	// begin inline asm
	shfl.sync.down.b32 %r168, %r169, %r170, %r186, %r187;
	// end inline asm
	setp.gt.s32 	%p59, %r162, 29;
	mov.b32 	%f322, %r168;
	add.f32 	%f323, %f321, %f322;
	selp.f32 	%f324, %f321, %f323, %p59;
	mov.b32 	%r174, %f324;
	mov.b32 	%r175, 4;
	// begin inline asm
	shfl.sync.down.b32 %r173, %r174, %r175, %r186, %r187;
	// end inline asm
	setp.gt.s32 	%p60, %r162, 27;
	mov.b32 	%f325, %r173;
	add.f32 	%f326, %f324, %f325;
	selp.f32 	%f327, %f324, %f326, %p60;
	mov.b32 	%r179, %f327;
	mov.b32 	%r180, 8;
	// begin inline asm
	shfl.sync.down.b32 %r178, %r179, %r180, %r186, %r187;
	// end inline asm
	setp.gt.s32 	%p61, %r162, 23;
	mov.b32 	%f328, %r178;
	add.f32 	%f329, %f327, %f328;
	selp.f32 	%f330, %f327, %f329, %p61;
	mov.b32 	%r184, %f330;
	mov.b32 	%r185, 16;
	// begin inline asm
	shfl.sync.down.b32 %r183, %r184, %r185, %r186, %r187;
	// end inline asm
	setp.gt.s32 	%p62, %r162, 15;
	mov.b32 	%f331, %r183;
	add.f32 	%f16, %f330, %f331;
	selp.f32 	%f383, %f330, %f16, %p62;
	setp.ne.s32 	%p63, %r162, 0;
	@%p63 bra 	$L__BB18_22;
	shr.u32 	%r188, %r1, 3;
	and.b32  	%r189, %r188, 124;
	mov.u32 	%r190, _ZZN3cub18CUB_300001_SM_10006detail6reduce28DeviceReduceSingleTileKernelINS2_10policy_hubIfjN4cuda3std3__44plusIfEEE10Policy1000EN6thrust24THRUST_300001_SM_1000_NS10device_ptrIfEEPfjS9_ffNS7_10__identityEEEvT0_T1_T2_T3_T4_T6_E12temp_storage;
	add.s32 	%r191, %r190, %r189;
	st.shared.f32 	[%r191+16], %f16;
$L__BB18_22:
	bar.sync 	0;
	setp.ne.s32 	%p64, %r1, 0;
	@%p64 bra 	$L__BB18_50;
	ld.shared.f32 	%f332, [_ZZN3cub18CUB_300001_SM_10006detail6reduce28DeviceReduceSingleTileKernelINS2_10policy_hubIfjN4cuda3std3__44plusIfEEE10Policy1000EN6thrust24THRUST_300001_SM_1000_NS10device_ptrIfEEPfjS9_ffNS7_10__identityEEEvT0_T1_T2_T3_T4_T6_E12temp_storage+20];
	add.f32 	%f333, %f383, %f332;
	ld.shared.f32 	%f334, [_ZZN3cub18CUB_300001_SM_10006detail6reduce28DeviceReduceSingleTileKernelINS2_10policy_hubIfjN4cuda3std3__44plusIfEEE10Policy1000EN6thrust24THRUST_300001_SM_1000_NS10device_ptrIfEEPfjS9_ffNS7_10__identityEEEvT0_T1_T2_T3_T4_T6_E12temp_storage+24];
	add.f32 	%f335, %f333, %f334;
	ld.shared.f32 	%f336, [_ZZN3cub18CUB_300001_SM_10006detail6reduce28DeviceReduceSingleTileKernelINS2_10policy_hubIfjN4cuda3std3__44plusIfEEE10Policy1000EN6thrust24THRUST_300001_SM_1000_NS10device_ptrIfEEPfjS9_ffNS7_10__identityEEEvT0_T1_T2_T3_T4_T6_E12temp_storage+28];
	add.f32 	%f337, %f335, %f336;
	ld.shared.f32 	%f338, [_ZZN3cub18CUB_300001_SM_10006detail6reduce28DeviceReduceSingleTileKernelINS2_10policy_hubIfjN4cuda3std3__44plusIfEEE10Policy1000EN6thrust24THRUST_300001_SM_1000_NS10device_ptrIfEEPfjS9_ffNS7_10__identityEEEvT0_T1_T2_T3_T4_T6_E12temp_storage+32];
	add.f32 	%f339, %f337, %f338;
	ld.shared.f32 	%f340, [_ZZN3cub18CUB_300001_SM_10006detail6reduce28DeviceReduceSingleTileKernelINS2_10policy_hubIfjN4cuda3std3__44plusIfEEE10Policy1000EN6thrust24THRUST_300001_SM_1000_NS10device_ptrIfEEPfjS9_ffNS7_10__identityEEEvT0_T1_T2_T3_T4_T6_E12temp_storage+36];
	add.f32 	%f341, %f339, %f340;
	ld.shared.f32 	%f342, [_ZZN3cub18CUB_300001_SM_10006detail6reduce28DeviceReduceSingleTileKernelINS2_10policy_hubIfjN4cuda3std3__44plusIfEEE10Policy1000EN6thrust24THRUST_300001_SM_1000_NS10device_ptrIfEEPfjS9_ffNS7_10__identityEEEvT0_T1_T2_T3_T4_T6_E12temp_storage+40];
	add.f32 	%f343, %f341, %f342;
	ld.shared.f32 	%f344, [_ZZN3cub18CUB_300001_SM_10006detail6reduce28DeviceReduceSingleTileKernelINS2_10policy_hubIfjN4cuda3std3__44plusIfEEE10Policy1000EN6thrust24THRUST_300001_SM_1000_NS10device_ptrIfEEPfjS9_ffNS7_10__identityEEEvT0_T1_T2_T3_T4_T6_E12temp_storage+44];
	add.f32 	%f345, %f343, %f344;
	ld.shared.f32 	%f346, [_ZZN3cub18CUB_300001_SM_10006detail6reduce28DeviceReduceSingleTileKernelINS2_10policy_hubIfjN4cuda3std3__44plusIfEEE10Policy1000EN6thrust24THRUST_300001_SM_1000_NS10device_ptrIfEEPfjS9_ffNS7_10__identityEEEvT0_T1_T2_T3_T4_T6_E12temp_storage+48];
	add.f32 	%f347, %f345, %f346;
	ld.shared.f32 	%f348, [_ZZN3cub18CUB_300001_SM_10006detail6reduce28DeviceReduceSingleTileKernelINS2_10policy_hubIfjN4cuda3std3__44plusIfEEE10Policy1000EN6thrust24THRUST_300001_SM_1000_NS10device_ptrIfEEPfjS9_ffNS7_10__identityEEEvT0_T1_T2_T3_T4_T6_E12temp_storage+52];
	add.f32 	%f349, %f347, %f348;
	ld.shared.f32 	%f350, [_ZZN3cub18CUB_300001_SM_10006detail6reduce28DeviceReduceSingleTileKernelINS2_10policy_hubIfjN4cuda3std3__44plusIfEEE10Policy1000EN6thrust24THRUST_300001_SM_1000_NS10device_ptrIfEEPfjS9_ffNS7_10__identityEEEvT0_T1_T2_T3_T4_T6_E12temp_storage+56];
	add.f32 	%f351, %f349, %f350;
	ld.shared.f32 	%f352, [_ZZN3cub18CUB_300001_SM_10006detail6reduce28DeviceReduceSingleTileKernelINS2_10policy_hubIfjN4cuda3std3__44plusIfEEE10Policy1000EN6thrust24THRUST_300001_SM_1000_NS10device_ptrIfEEPfjS9_ffNS7_10__identityEEEvT0_T1_T2_T3_T4_T6_E12temp_storage+60];
	add.f32 	%f353, %f351, %f352;
	ld.shared.f32 	%f354, [_ZZN3cub18CUB_300001_SM_10006detail6reduce28DeviceReduceSingleTileKernelINS2_10policy_hubIfjN4cuda3std3__44plusIfEEE10Policy1000EN6thrust24THRUST_300001_SM_1000_NS10device_ptrIfEEPfjS9_ffNS7_10__identityEEEvT0_T1_T2_T3_T4_T6_E12temp_storage+64];
	add.f32 	%f355, %f353, %f354;
	ld.shared.f32 	%f356, [_ZZN3cub18CUB_300001_SM_10006detail6reduce28DeviceReduceSingleTileKernelINS2_10policy_hubIfjN4cuda3std3__44plusIfEEE10Policy1000EN6thrust24THRUST_300001_SM_1000_NS10device_ptrIfEEPfjS9_ffNS7_10__identityEEEvT0_T1_T2_T3_T4_T6_E12temp_storage+68];
	add.f32 	%f357, %f355, %f356;
	ld.shared.f32 	%f358, [_ZZN3cub18CUB_300001_SM_10006detail6reduce28DeviceReduceSingleTileKernelINS2_10policy_hubIfjN4cuda3std3__44plusIfEEE10Policy1000EN6thrust24THRUST_300001_SM_1000_NS10device_ptrIfEEPfjS9_ffNS7_10__identityEEEvT0_T1_T2_T3_T4_T6_E12temp_storage+72];
	add.f32 	%f359, %f357, %f358;
	ld.shared.f32 	%f360, [_ZZN3cub18CUB_300001_SM_10006detail6reduce28DeviceReduceSingleTileKernelINS2_10policy_hubIfjN4cuda3std3__44plusIfEEE10Policy1000EN6thrust24THRUST_300001_SM_1000_NS10device_ptrIfEEPfjS9_ffNS7_10__identityEEEvT0_T1_T2_T3_T4_T6_E12temp_storage+76];
	add.f32 	%f383, %f359, %f360;
	bra.uni 	$L__BB18_50;
$L__BB18_24:
	// begin inline asm
	mov.u32 %r124, %laneid;
	// end inline asm
	and.b32  	%r150, %r1, 992;
	add.s32 	%r151, %r150, 32;
	setp.gt.u32 	%p35, %r151, %r51;
	not.b32 	%r152, %r150;
	add.s32 	%r153, %r51, %r152;
	selp.b32 	%r148, %r153, 31, %p35;
	mov.b32 	%r126, %f371;
	mov.b32 	%r127, 1;
	mov.b32 	%r149, -1;
	// begin inline asm
	shfl.sync.down.b32 %r125, %r126, %r127, %r148, %r149;
	// end inline asm
	setp.lt.s32 	%p36, %r124, %r148;
	mov.b32 	%f261, %r125;
	add.f32 	%f262, %f371, %f261;
	selp.f32 	%f263, %f262, %f371, %p36;
	mov.b32 	%r131, %f263;
	mov.b32 	%r132, 2;
	// begin inline asm
	shfl.sync.down.b32 %r130, %r131, %r132, %r148, %r149;
	// end inline asm
	add.s32 	%r154, %r124, 2;
	setp.gt.s32 	%p37, %r154, %r148;
	mov.b32 	%f264, %r130;
	add.f32 	%f265, %f263, %f264;
	selp.f32 	%f266, %f263, %f265, %p37;
	mov.b32 	%r136, %f266;
	mov.b32 	%r137, 4;
	// begin inline asm
	shfl.sync.down.b32 %r135, %r136, %r137, %r148, %r149;
	// end inline asm
	add.s32 	%r155, %r124, 4;
	setp.gt.s32 	%p38, %r155, %r148;
	mov.b32 	%f267, %r135;
	add.f32 	%f268, %f266, %f267;
	selp.f32 	%f269, %f266, %f268, %p38;
	mov.b32 	%r141, %f269;
	mov.b32 	%r142, 8;
	// begin inline asm
	shfl.sync.down.b32 %r140, %r141, %r142, %r148, %r149;
	// end inline asm
	add.s32 	%r156, %r124, 8;
	setp.gt.s32 	%p39, %r156, %r148;
	mov.b32 	%f270, %r140;
	add.f32 	%f271, %f269, %f270;
	selp.f32 	%f272, %f269, %f271, %p39;
	mov.b32 	%r146, %f272;
	mov.b32 	%r147, 16;
	// begin inline asm
	shfl.sync.down.b32 %r145, %r146, %r147, %r148, %r149;
	// end inline asm
	add.s32 	%r157, %r124, 16;
	setp.gt.s32 	%p40, %r157, %r148;
	mov.b32 	%f273, %r145;
	add.f32 	%f274, %f272, %f273;
	selp.f32 	%f383, %f272, %f274, %p40;
	setp.ne.s32 	%p41, %r124, 0;
	@%p41 bra 	$L__BB18_26;
	shr.u32 	%r158, %r1, 3;
	and.b32  	%r159, %r158, 124;
	mov.u32 	%r160, _ZZN3cub18CUB_300001_SM_10006detail6reduce28DeviceReduceSingleTileKernelINS2_10policy_hubIfjN4cuda3std3__44plusIfEEE10Policy1000EN6thrust24THRUST_300001_SM_1000_NS10device_ptrIfEEPfjS9_ffNS7_10__identityEEEvT0_T1_T2_T3_T4_T6_E12temp_storage;
	add.s32 	%r161, %r160, %r159;
	st.shared.f32 	[%r161+16], %f383;
$L__BB18_26:
	bar.sync 	0;
	setp.ne.s32 	%p42, %r1, 0;
	@%p42 bra 	$L__BB18_50;
	setp.gt.u32 	%p43, %r51, 32;
	ld.shared.f32 	%f275, [_ZZN3cub18CUB_300001_SM_10006detail6reduce28DeviceReduceSingleTileKernelINS2_10policy_hubIfjN4cuda3std3__44plusIfEEE10Policy1000EN6thrust24THRUST_300001_SM_1000_NS10device_ptrIfEEPfjS9_ffNS7_10__identityEEEvT0_T1_T2_T3_T4_T6_E12temp_storage+20];
	add.f32 	%f276, %f383, %f275;
	selp.f32 	%f277, %f276, %f383, %p43;
	setp.gt.u32 	%p44, %r51, 64;
	ld.shared.f32 	%f278, [_ZZN3cub18CUB_300001_SM_10006detail6reduce28DeviceReduceSingleTileKernelINS2_10policy_hubIfjN4cuda3std3__44plusIfEEE10Policy1000EN6thrust24THRUST_300001_SM_1000_NS10device_ptrIfEEPfjS9_ffNS7_10__identityEEEvT0_T1_T2_T3_T4_T6_E12temp_storage+24];
	add.f32 	%f279, %f278, %f277;
	selp.f32 	%f280, %f279, %f277, %p44;
	setp.gt.u32 	%p45, %r51, 96;
	ld.shared.f32 	%f281, [_ZZN3cub18CUB_300001_SM_10006detail6reduce28DeviceReduceSingleTileKernelINS2_10policy_hubIfjN4cuda3std3__44plusIfEEE10Policy1000EN6thrust24THRUST_300001_SM_1000_NS10device_ptrIfEEPfjS9_ffNS7_10__identityEEEvT0_T1_T2_T3_T4_T6_E12temp_storage+28];
	add.f32 	%f282, %f281, %f280;
	selp.f32 	%f283, %f282, %f280, %p45;
	setp.gt.u32 	%p46, %r51, 128;
	ld.shared.f32 	%f284, [_ZZN3cub18CUB_300001_SM_10006detail6reduce28DeviceReduceSingleTileKernelINS2_10policy_hubIfjN4cuda3std3__44plusIfEEE10Policy1000EN6thrust24THRUST_300001_SM_1000_NS10device_ptrIfEEPfjS9_ffNS7_10__identityEEEvT0_T1_T2_T3_T4_T6_E12temp_storage+32];
	add.f32 	%f285, %f284, %f283;
	selp.f32 	%f286, %f285, %f283, %p46;
	setp.gt.u32 	%p47, %r51, 160;
	ld.shared.f32 	%f287, [_ZZN3cub18CUB_300001_SM_10006detail6reduce28DeviceReduceSingleTileKernelINS2_10policy_hubIfjN4cuda3std3__44plusIfEEE10Policy1000EN6thrust24THRUST_300001_SM_1000_NS10device_ptrIfEEPfjS9_ffNS7_10__identityEEEvT0_T1_T2_T3_T4_T6_E12temp_storage+36];
	add.f32 	%f288, %f287, %f286;
	selp.f32 	%f289, %f288, %f286, %p47;
	setp.gt.u32 	%p48, %r51, 192;
	ld.shared.f32 	%f290, [_ZZN3cub18CUB_300001_SM_10006detail6reduce28DeviceReduceSingleTileKernelINS2_10policy_hubIfjN4cuda3std3__44plusIfEEE10Policy1000EN6thrust24THRUST_300001_SM_1000_NS10device_ptrIfEEPfjS9_ffNS7_10__identityEEEvT0_T1_T2_T3_T4_T6_E12temp_storage+40];
	add.f32 	%f291, %f290, %f289;
	selp.f32 	%f292, %f291, %f289, %p48;
	setp.gt.u32 	%p49, %r51, 224;
	ld.shared.f32 	%f293, [_ZZN3cub18CUB_300001_SM_10006detail6reduce28DeviceReduceSingleTileKernelINS2_10policy_hubIfjN4cuda3std3__44plusIfEEE10Policy1000EN6thrust24THRUST_300001_SM_1000_NS10device_ptrIfEEPfjS9_ffNS7_10__identityEEEvT0_T1_T2_T3_T4_T6_E12temp_storage+44];
	add.f32 	%f294, %f293, %f292;
	selp.f32 	%f295, %f294, %f292, %p49;
	setp.gt.u32 	%p50, %r51, 256;
	ld.shared.f32 	%f296, [_ZZN3cub18CUB_300001_SM_10006detail6reduce28DeviceReduceSingleTileKernelINS2_10policy_hubIfjN4cuda3std3__44plusIfEEE10Policy1000EN6thrust24THRUST_300001_SM_1000_NS10device_ptrIfEEPfjS9_ffNS7_10__identityEEEvT0_T1_T2_T3_T4_T6_E12temp_storage+48];
	add.f32 	%f297, %f296, %f295;
	selp.f32 	%f298, %f297, %f295, %p50;
	setp.gt.u32 	%p51, %r51, 288;
	ld.shared.f32 	%f299, [_ZZN3cub18CUB_300001_SM_10006detail6reduce28DeviceReduceSingleTileKernelINS2_10policy_hubIfjN4cuda3std3__44plusIfEEE10Policy1000EN6thrust24THRUST_300001_SM_1000_NS10device_ptrIfEEPfjS9_ffNS7_10__identityEEEvT0_T1_T2_T3_T4_T6_E12temp_storage+52];
	add.f32 	%f300, %f299, %f298;
	selp.f32 	%f301, %f300, %f298, %p51;
	setp.gt.u32 	%p52, %r51, 320;
	ld.shared.f32 	%f302, [_ZZN3cub18CUB_300001_SM_10006detail6reduce28DeviceReduceSingleTileKernelINS2_10policy_hubIfjN4cuda3std3__44plusIfEEE10Policy1000EN6thrust24THRUST_300001_SM_1000_NS10device_ptrIfEEPfjS9_ffNS7_10__identityEEEvT0_T1_T2_T3_T4_T6_E12temp_storage+56];
	add.f32 	%f303, %f302, %f301;
	selp.f32 	%f304, %f303, %f301, %p52;
	setp.gt.u32 	%p53, %r51, 352;
	ld.shared.f32 	%f305, [_ZZN3cub18CUB_300001_SM_10006detail6reduce28DeviceReduceSingleTileKernelINS2_10policy_hubIfjN4cuda3std3__44plusIfEEE10Policy1000EN6thrust24THRUST_300001_SM_1000_NS10device_ptrIfEEPfjS9_ffNS7_10__identityEEEvT0_T1_T2_T3_T4_T6_E12temp_storage+60];
	add.f32 	%f306, %f305, %f304;
	selp.f32 	%f307, %f306, %f304, %p53;
	setp.gt.u32 	%p54, %r51, 384;
	ld.shared.f32 	%f308, [_ZZN3cub18CUB_300001_SM_10006detail6reduce28DeviceReduceSingleTileKernelINS2_10policy_hubIfjN4cuda3std3__44plusIfEEE10Policy1000EN6thrust24THRUST_300001_SM_1000_NS10device_ptrIfEEPfjS9_ffNS7_10__identityEEEvT0_T1_T2_T3_T4_T6_E12temp_storage+64];
	add.f32 	%f309, %f308, %f307;
	selp.f32 	%f310, %f309, %f307, %p54;
	setp.gt.u32 	%p55, %r51, 416;
	ld.shared.f32 	%f311, [_ZZN3cub18CUB_300001_SM_10006detail6reduce28DeviceReduceSingleTileKernelINS2_10policy_hubIfjN4cuda3std3__44plusIfEEE10Policy1000EN6thrust24THRUST_300001_SM_1000_NS10device_ptrIfEEPfjS9_ffNS7_10__identityEEEvT0_T1_T2_T3_T4_T6_E12temp_storage+68];
	add.f32 	%f312, %f311, %f310;
	selp.f32 	%f313, %f312, %f310, %p55;
	setp.gt.u32 	%p56, %r51, 448;
	ld.shared.f32 	%f314, [_ZZN3cub18CUB_300001_SM_10006detail6reduce28DeviceReduceSingleTileKernelINS2_10policy_hubIfjN4cuda3std3__44plusIfEEE10Policy1000EN6thrust24THRUST_300001_SM_1000_NS10device_ptrIfEEPfjS9_ffNS7_10__identityEEEvT0_T1_T2_T3_T4_T6_E12temp_storage+72];
	add.f32 	%f315, %f314, %f313;
	selp.f32 	%f316, %f315, %f313, %p56;
	setp.gt.u32 	%p57, %r51, 480;
	ld.shared.f32 	%f317, [_ZZN3cub18CUB_300001_SM_10006detail6reduce28DeviceReduceSingleTileKernelINS2_10policy_hubIfjN4cuda3std3__44plusIfEEE10Policy1000EN6thrust24THRUST_300001_SM_1000_NS10device_ptrIfEEPfjS9_ffNS7_10__identityEEEvT0_T1_T2_T3_T4_T6_E12temp_storage+76];
	add.f32 	%f318, %f317, %f316;
	selp.f32 	%f383, %f318, %f316, %p57;
	bra.uni 	$L__BB18_50;
$L__BB18_28:
	mov.u32 	%r21, %tid.x;
	mul.wide.u32 	%rd11, %r21, 4;
	add.s64 	%rd12, %rd2, %rd11;
	ld.global.f32 	%f43, [%rd12];
	ld.global.f32 	%f44, [%rd12+2048];
	ld.global.f32 	%f45, [%rd12+4096];
	ld.global.f32 	%f46, [%rd12+6144];
	ld.global.f32 	%f47, [%rd12+8192];
	ld.global.f32 	%f48, [%rd12+10240];
	ld.global.f32 	%f49, [%rd12+12288];
	ld.global.f32 	%f50, [%rd12+14336];
	ld.global.f32 	%f51, [%rd12+16384];
	ld.global.f32 	%f52, [%rd12+18432];
	ld.global.f32 	%f53, [%rd12+20480];
	ld.global.f32 	%f54, [%rd12+22528];
	ld.global.f32 	%f55, [%rd12+24576];
	ld.global.f32 	%f56, [%rd12+26624];
	ld.global.f32 	%f57, [%rd12+28672];
	ld.global.f32 	%f58, [%rd12+30720];
	add.f32 	%f59, %f43, %f44;
	add.f32 	%f60, %f45, %f46;
	add.f32 	%f61, %f47, %f48;
	add.f32 	%f62, %f49, %f50;
	add.f32 	%f63, %f51, %f52;
	add.f32 	%f64, %f53, %f54;
	add.f32 	%f65, %f55, %f56;
	add.f32 	%f66, %f57, %f58;
	add.f32 	%f67, %f59, %f60;
	add.f32 	%f68, %f61, %f62;
	add.f32 	%f69, %f63, %f64;
	add.f32 	%f70, %f65, %f66;
	add.f32 	%f71, %f67, %f68;
	add.f32 	%f72, %f69, %f70;
	add.f32 	%f382, %f71, %f72;
	add.s32 	%r22, %r51, -8192;
	setp.lt.u32 	%p3, %r22, 8192;
	mov.b32 	%r202, 8192;
	@%p3 bra 	$L__BB18_32;
	mov.b32 	%r202, 8192;
$L__BB18_30:
	add.s32 	%r54, %r21, %r202;
	mul.wide.u32 	%rd13, %r54, 4;
	add.s64 	%rd14, %rd2, %rd13;
	ld.global.f32 	%f73, [%rd14];
	ld.global.f32 	%f74, [%rd14+2048];
	ld.global.f32 	%f75, [%rd14+4096];
	ld.global.f32 	%f76, [%rd14+6144];
	ld.global.f32 	%f77, [%rd14+8192];
	ld.global.f32 	%f78, [%rd14+10240];
	ld.global.f32 	%f79, [%rd14+12288];
	ld.global.f32 	%f80, [%rd14+14336];
	ld.global.f32 	%f81, [%rd14+16384];
	ld.global.f32 	%f82, [%rd14+18432];
	ld.global.f32 	%f83, [%rd14+20480];
	ld.global.f32 	%f84, [%rd14+22528];
	ld.global.f32 	%f85, [%rd14+24576];
	ld.global.f32 	%f86, [%rd14+26624];
	ld.global.f32 	%f87, [%rd14+28672];
	ld.global.f32 	%f88, [%rd14+30720];
	add.f32 	%f89, %f382, %f73;
	add.f32 	%f90, %f74, %f75;
	add.f32 	%f91, %f76, %f77;
	add.f32 	%f92, %f78, %f79;
	add.f32 	%f93, %f80, %f81;
	add.f32 	%f94, %f82, %f83;
	add.f32 	%f95, %f84, %f85;
	add.f32 	%f96, %f86, %f87;
	add.f32 	%f97, %f89, %f90;
	add.f32 	%f98, %f91, %f92;
	add.f32 	%f99, %f93, %f94;
	add.f32 	%f100, %f95, %f96;
	add.f32 	%f101, %f97, %f98;
	add.f32 	%f102, %f99, %f100;
	add.f32 	%f103, %f101, %f102;
	add.f32 	%f382, %f103, %f88;
	sub.s32 	%r55, %r51, %r202;
	setp.lt.u32 	%p4, %r55, 8192;
	@%p4 bra 	$L__BB18_46;
	add.s32 	%r202, %r202, 8192;
	setp.le.u32 	%p5, %r202, %r22;
	@%p5 bra 	$L__BB18_30;
$L__BB18_32:
	setp.le.u32 	%p6, %r51, %r202;
	sub.s32 	%r56, %r51, %r202;
	setp.ge.s32 	%p7, %r21, %r56;
	or.pred  	%p8, %p6, %p7;
	@%p8 bra 	$L__BB18_46;
	not.b32 	%r58, %r21;
	add.s32 	%r59, %r51, %r58;
	sub.s32 	%r60, %r59, %r202;
	shr.u32 	%r61, %r60, 9;
	add.s32 	%r26, %r61, 1;
	and.b32  	%r27, %r26, 15;
	setp.lt.u32 	%p9, %r60, 7680;
	mov.u32 	%r207, %r21;
	@%p9 bra 	$L__BB18_37;
	or.b32  	%r205, %r21, 4096;
	add.s32 	%r204, %r21, %r202;
	and.b32  	%r62, %r26, 16777200;
	neg.s32 	%r203, %r62;
$L__BB18_35:
	.pragma "nounroll";
	mul.wide.u32 	%rd15, %r204, 4;
	add.s64 	%rd16, %rd2, %rd15;
	ld.global.f32 	%f105, [%rd16];
	add.f32 	%f106, %f382, %f105;
	add.s32 	%r63, %r204, 512;
	mul.wide.u32 	%rd17, %r63, 4;
	add.s64 	%rd18, %rd2, %rd17;
	ld.global.f32 	%f107, [%rd18];
	add.f32 	%f108, %f106, %f107;
	add.s32 	%r64, %r204, 1024;
	mul.wide.u32 	%rd19, %r64, 4;
	add.s64 	%rd20, %rd2, %rd19;
	ld.global.f32 	%f109, [%rd20];
	add.f32 	%f110, %f108, %f109;
	add.s32 	%r65, %r204, 1536;
	mul.wide.u32 	%rd21, %r65, 4;
	add.s64 	%rd22, %rd2, %rd21;
	ld.global.f32 	%f111, [%rd22];
	add.f32 	%f112, %f110, %f111;
	add.s32 	%r66, %r204, 2048;
	mul.wide.u32 	%rd23, %r66, 4;
	add.s64 	%rd24, %rd2, %rd23;
	ld.global.f32 	%f113, [%rd24];
	add.f32 	%f114, %f112, %f113;
	add.s32 	%r67, %r204, 2560;
	mul.wide.u32 	%rd25, %r67, 4;
	add.s64 	%rd26, %rd2, %rd25;
	ld.global.f32 	%f115, [%rd26];
	add.f32 	%f116, %f114, %f115;
	add.s32 	%r68, %r204, 3072;
	mul.wide.u32 	%rd27, %r68, 4;
	add.s64 	%rd28, %rd2, %rd27;
	ld.global.f32 	%f117, [%rd28];
	add.f32 	%f118, %f116, %f117;
	add.s32 	%r69, %r204, 3584;
	mul.wide.u32 	%rd29, %r69, 4;
	add.s64 	%rd30, %rd2, %rd29;
	ld.global.f32 	%f119, [%rd30];
	add.f32 	%f120, %f118, %f119;
	add.s32 	%r70, %r204, 4096;
	mul.wide.u32 	%rd31, %r70, 4;
	add.s64 	%rd32, %rd2, %rd31;
	ld.global.f32 	%f121, [%rd32];
	add.f32 	%f122, %f120, %f121;
	add.s32 	%r71, %r204, 4608;
	mul.wide.u32 	%rd33, %r71, 4;
	add.s64 	%rd34, %rd2, %rd33;
	ld.global.f32 	%f123, [%rd34];
	add.f32 	%f124, %f122, %f123;
	add.s32 	%r72, %r204, 5120;
	mul.wide.u32 	%rd35, %r72, 4;
	add.s64 	%rd36, %rd2, %rd35;
	ld.global.f32 	%f125, [%rd36];
	add.f32 	%f126, %f124, %f125;
	add.s32 	%r73, %r204, 5632;
	mul.wide.u32 	%rd37, %r73, 4;
	add.s64 	%rd38, %rd2, %rd37;
	ld.global.f32 	%f127, [%rd38];
	add.f32 	%f128, %f126, %f127;
	add.s32 	%r74, %r204, 6144;
	mul.wide.u32 	%rd39, %r74, 4;
	add.s64 	%rd40, %rd2, %rd39;
	ld.global.f32 	%f129, [%rd40];
	add.f32 	%f130, %f128, %f129;
	add.s32 	%r75, %r204, 6656;
	mul.wide.u32 	%rd41, %r75, 4;
	add.s64 	%rd42, %rd2, %rd41;
	ld.global.f32 	%f131, [%rd42];
	add.f32 	%f132, %f130, %f131;
	add.s32 	%r76, %r204, 7168;
	mul.wide.u32 	%rd43, %r76, 4;
	add.s64 	%rd44, %rd2, %rd43;
	ld.global.f32 	%f133, [%rd44];
	add.f32 	%f134, %f132, %f133;
	add.s32 	%r77, %r204, 7680;
	mul.wide.u32 	%rd45, %r77, 4;
	add.s64 	%rd46, %rd2, %rd45;
	ld.global.f32 	%f135, [%rd46];
	add.f32 	%f382, %f134, %f135;
	add.s32 	%r205, %r205, 8192;
	add.s32 	%r204, %r204, 8192;
	add.s32 	%r203, %r203, 16;
	setp.ne.s32 	%p10, %r203, 0;
	@%p10 bra 	$L__BB18_35;
	add.s32 	%r207, %r205, -4096;
$L__BB18_37:
	setp.eq.s32 	%p11, %r27, 0;
	@%p11 bra 	$L__BB18_46;
	and.b32  	%r39, %r26, 7;
	setp.lt.u32 	%p12, %r27, 8;
	@%p12 bra 	$L__BB18_40;
	add.s32 	%r78, %r207, %r202;
	mul.wide.u32 	%rd47, %r78, 4;
	add.s64 	%rd48, %rd2, %rd47;
	ld.global.f32 	%f137, [%rd48];
	add.f32 	%f138, %f382, %f137;
	add.s32 	%r79, %r78, 512;
	mul.wide.u32 	%rd49, %r79, 4;
	add.s64 	%rd50, %rd2, %rd49;
	ld.global.f32 	%f139, [%rd50];
	add.f32 	%f140, %f138, %f139;
	add.s32 	%r80, %r78, 1024;
	mul.wide.u32 	%rd51, %r80, 4;
	add.s64 	%rd52, %rd2, %rd51;
	ld.global.f32 	%f141, [%rd52];
	add.f32 	%f142, %f140, %f141;
	add.s32 	%r81, %r78, 1536;
	mul.wide.u32 	%rd53, %r81, 4;
	add.s64 	%rd54, %rd2, %rd53;
	ld.global.f32 	%f143, [%rd54];
	add.f32 	%f144, %f142, %f143;
	add.s32 	%r82, %r78, 2048;
	mul.wide.u32 	%rd55, %r82, 4;
	add.s64 	%rd56, %rd2, %rd55;
	ld.global.f32 	%f145, [%rd56];
	add.f32 	%f146, %f144, %f145;
	add.s32 	%r83, %r78, 2560;
	mul.wide.u32 	%rd57, %r83, 4;
	add.s64 	%rd58, %rd2, %rd57;
	ld.global.f32 	%f147, [%rd58];
	add.f32 	%f148, %f146, %f147;
	add.s32 	%r84, %r78, 3072;
	mul.wide.u32 	%rd59, %r84, 4;
	add.s64 	%rd60, %rd2, %rd59;
	ld.global.f32 	%f149, [%rd60];
	add.f32 	%f150, %f148, %f149;
	add.s32 	%r85, %r78, 3584;
	mul.wide.u32 	%rd61, %r85, 4;
	add.s64 	%rd62, %rd2, %rd61;
	ld.global.f32 	%f151, [%rd62];
	add.f32 	%f382, %f150, %f151;
	add.s32 	%r207, %r207, 4096;
$L__BB18_40:
	setp.eq.s32 	%p13, %r39, 0;
	@%p13 bra 	$L__BB18_46;
	and.b32  	%r42, %r26, 3;
	setp.lt.u32 	%p14, %r39, 4;
	@%p14 bra 	$L__BB18_43;
	add.s32 	%r86, %r207, %r202;
	mul.wide.u32 	%rd63, %r86, 4;
	add.s64 	%rd64, %rd2, %rd63;
	ld.global.f32 	%f153, [%rd64];
	add.f32 	%f154, %f382, %f153;
	add.s32 	%r87, %r86, 512;
	mul.wide.u32 	%rd65, %r87, 4;
	add.s64 	%rd66, %rd2, %rd65;
	ld.global.f32 	%f155, [%rd66];
	add.f32 	%f156, %f154, %f155;
	add.s32 	%r88, %r86, 1024;
	mul.wide.u32 	%rd67, %r88, 4;
	add.s64 	%rd68, %rd2, %rd67;
	ld.global.f32 	%f157, [%rd68];
	add.f32 	%f158, %f156, %f157;
	add.s32 	%r89, %r86, 1536;
	mul.wide.u32 	%rd69, %r89, 4;
	add.s64 	%rd70, %rd2, %rd69;
	ld.global.f32 	%f159, [%rd70];
	add.f32 	%f382, %f158, %f159;
	add.s32 	%r207, %r207, 2048;
$L__BB18_43:
	setp.eq.s32 	%p15, %r42, 0;
	@%p15 bra 	$L__BB18_46;
	add.s32 	%r210, %r207, %r202;
	neg.s32 	%r209, %r42;
$L__BB18_45:
	.pragma "nounroll";
	mul.wide.u32 	%rd71, %r210, 4;
	add.s64 	%rd72, %rd2, %rd71;
	ld.global.f32 	%f160, [%rd72];
	add.f32 	%f382, %f382, %f160;
	add.s32 	%r210, %r210, 512;
	add.s32 	%r209, %r209, 1;
	setp.ne.s32 	%p16, %r209, 0;
	@%p16 bra 	$L__BB18_45;
$L__BB18_46:
	// begin inline asm
	mov.u32 %r90, %laneid;
	// end inline asm
	mov.b32 	%r92, %f382;
	mov.b32 	%r93, 1;
	mov.b32 	%r114, 31;
	mov.b32 	%r115, -1;
	// begin inline asm
	shfl.sync.down.b32 %r91, %r92, %r93, %r114, %r115;
	// end inline asm
	setp.gt.s32 	%p17, %r90, 30;
	mov.b32 	%f161, %r91;
	add.f32 	%f162, %f382, %f161;
	selp.f32 	%f163, %f382, %f162, %p17;
	mov.b32 	%r97, %f163;
	mov.b32 	%r98, 2;
	// begin inline asm
	shfl.sync.down.b32 %r96, %r97, %r98, %r114, %r115;
	// end inline asm
	setp.gt.s32 	%p18, %r90, 29;
	mov.b32 	%f164, %r96;
	add.f32 	%f165, %f163, %f164;
	selp.f32 	%f166, %f163, %f165, %p18;
	mov.b32 	%r102, %f166;
	mov.b32 	%r103, 4;
	// begin inline asm
	shfl.sync.down.b32 %r101, %r102, %r103, %r114, %r115;
	// end inline asm
	setp.gt.s32 	%p19, %r90, 27;
	mov.b32 	%f167, %r101;
	add.f32 	%f168, %f166, %f167;
	selp.f32 	%f169, %f166, %f168, %p19;
	mov.b32 	%r107, %f169;
	mov.b32 	%r108, 8;
	// begin inline asm
	shfl.sync.down.b32 %r106, %r107, %r108, %r114, %r115;
	// end inline asm
	setp.gt.s32 	%p20, %r90, 23;
	mov.b32 	%f170, %r106;
	add.f32 	%f171, %f169, %f170;
	selp.f32 	%f172, %f169, %f171, %p20;
	mov.b32 	%r112, %f172;
	mov.b32 	%r113, 16;
	// begin inline asm
	shfl.sync.down.b32 %r111, %r112, %r113, %r114, %r115;
	// end inline asm
	setp.gt.s32 	%p21, %r90, 15;
	mov.b32 	%f173, %r111;
	add.f32 	%f38, %f172, %f173;
	selp.f32 	%f383, %f172, %f38, %p21;
	setp.ne.s32 	%p22, %r90, 0;
	@%p22 bra 	$L__BB18_48;
	shr.u32 	%r116, %r21, 3;
	and.b32  	%r117, %r116, 124;
	mov.u32 	%r118, _ZZN3cub18CUB_300001_SM_10006detail6reduce28DeviceReduceSingleTileKernelINS2_10policy_hubIfjN4cuda3std3__44plusIfEEE10Policy1000EN6thrust24THRUST_300001_SM_1000_NS10device_ptrIfEEPfjS9_ffNS7_10__identityEEEvT0_T1_T2_T3_T4_T6_E12temp_storage;
	add.s32 	%r119, %r118, %r117;
	st.shared.f32 	[%r119+16], %f38;
$L__BB18_48:
	bar.sync 	0;
	setp.ne.s32 	%p23, %r21, 0;
	@%p23 bra 	$L__BB18_50;
	ld.shared.f32 	%f174, [_ZZN3cub18CUB_300001_SM_10006detail6reduce28DeviceReduceSingleTileKernelINS2_10policy_hubIfjN4cuda3std3__44plusIfEEE10Policy1000EN6thrust24THRUST_300001_SM_1000_NS10device_ptrIfEEPfjS9_ffNS7_10__identityEEEvT0_T1_T2_T3_T4_T6_E12temp_storage+20];
	add.f32 	%f175, %f383, %f174;
	ld.shared.f32 	%f176, [_ZZN3cub18CUB_300001_SM_10006detail6reduce28DeviceReduceSingleTileKernelINS2_10policy_hubIfjN4cuda3std3__44plusIfEEE10Policy1000EN6thrust24THRUST_300001_SM_1000_NS10device_ptrIfEEPfjS9_ffNS7_10__identityEEEvT0_T1_T2_T3_T4_T6_E12temp_storage+24];
	add.f32 	%f177, %f175, %f176;
	ld.shared.f32 	%f178, [_ZZN3cub18CUB_300001_SM_10006detail6reduce28DeviceReduceSingleTileKernelINS2_10policy_hubIfjN4cuda3std3__44plusIfEEE10Policy1000EN6thrust24THRUST_300001_SM_1000_NS10device_ptrIfEEPfjS9_ffNS7_10__identityEEEvT0_T1_T2_T3_T4_T6_E12temp_storage+28];
	add.f32 	%f179, %f177, %f178;
	ld.shared.f32 	%f180, [_ZZN3cub18CUB_300001_SM_10006detail6reduce28DeviceReduceSingleTileKernelINS2_10policy_hubIfjN4cuda3std3__44plusIfEEE10Policy1000EN6thrust24THRUST_300001_SM_1000_NS10device_ptrIfEEPfjS9_ffNS7_10__identityEEEvT0_T1_T2_T3_T4_T6_E12temp_storage+32];
	add.f32 	%f181, %f179, %f180;
	ld.shared.f32 	%f182, [_ZZN3cub18CUB_300001_SM_10006detail6reduce28DeviceReduceSingleTileKernelINS2_10policy_hubIfjN4cuda3std3__44plusIfEEE10Policy1000EN6thrust24THRUST_300001_SM_1000_NS10device_ptrIfEEPfjS9_ffNS7_10__identityEEEvT0_T1_T2_T3_T4_T6_E12temp_storage+36];
	add.f32 	%f183, %f181, %f182;
	ld.shared.f32 	%f184, [_ZZN3cub18CUB_300001_SM_10006detail6reduce28DeviceReduceSingleTileKernelINS2_10policy_hubIfjN4cuda3std3__44plusIfEEE10Policy1000EN6thrust24THRUST_300001_SM_1000_NS10device_ptrIfEEPfjS9_ffNS7_10__identityEEEvT0_T1_T2_T3_T4_T6_E12temp_storage+40];
	add.f32 	%f185, %f183, %f184;
	ld.shared.f32 	%f186, [_ZZN3cub18CUB_300001_SM_10006detail6reduce28DeviceReduceSingleTileKernelINS2_10policy_hubIfjN4cuda3std3__44plusIfEEE10Policy1000EN6thrust24THRUST_300001_SM_1000_NS10device_ptrIfEEPfjS9_ffNS7_10__identityEEEvT0_T1_T2_T3_T4_T6_E12temp_storage+44];
	add.f32 	%f187, %f185, %f186;
	ld.shared.f32 	%f188, [_ZZN3cub18CUB_300001_SM_10006detail6reduce28DeviceReduceSingleTileKernelINS2_10policy_hubIfjN4cuda3std3__44plusIfEEE10Policy1000EN6thrust24THRUST_300001_SM_1000_NS10device_ptrIfEEPfjS9_ffNS7_10__identityEEEvT0_T1_T2_T3_T4_T6_E12temp_storage+48];
	add.f32 	%f189, %f187, %f188;
	ld.shared.f32 	%f190, [_ZZN3cub18CUB_300001_SM_10006detail6reduce28DeviceReduceSingleTileKernelINS2_10policy_hubIfjN4cuda3std3__44plusIfEEE10Policy1000EN6thrust24THRUST_300001_SM_1000_NS10device_ptrIfEEPfjS9_ffNS7_10__identityEEEvT0_T1_T2_T3_T4_T6_E12temp_storage+52];
	add.f32 	%f191, %f189, %f190;
	ld.shared.f32 	%f192, [_ZZN3cub18CUB_300001_SM_10006detail6reduce28DeviceReduceSingleTileKernelINS2_10policy_hubIfjN4cuda3std3__44plusIfEEE10Policy1000EN6thrust24THRUST_300001_SM_1000_NS10device_ptrIfEEPfjS9_ffNS7_10__identityEEEvT0_T1_T2_T3_T4_T6_E12temp_storage+56];
	add.f32 	%f193, %f191, %f192;
	ld.shared.f32 	%f194, [_ZZN3cub18CUB_300001_SM_10006detail6reduce28DeviceReduceSingleTileKernelINS2_10policy_hubIfjN4cuda3std3__44plusIfEEE10Policy1000EN6thrust24THRUST_300001_SM_1000_NS10device_ptrIfEEPfjS9_ffNS7_10__identityEEEvT0_T1_T2_T3_T4_T6_E12temp_storage+60];
	add.f32 	%f195, %f193, %f194;
	ld.shared.f32 	%f196, [_ZZN3cub18CUB_300001_SM_10006detail6reduce28DeviceReduceSingleTileKernelINS2_10policy_hubIfjN4cuda3std3__44plusIfEEE10Policy1000EN6thrust24THRUST_300001_SM_1000_NS10device_ptrIfEEPfjS9_ffNS7_10__identityEEEvT0_T1_T2_T3_T4_T6_E12temp_storage+64];
	add.f32 	%f197, %f195, %f196;
	ld.shared.f32 	%f198, [_ZZN3cub18CUB_300001_SM_10006detail6reduce28DeviceReduceSingleTileKernelINS2_10policy_hubIfjN4cuda3std3__44plusIfEEE10Policy1000EN6thrust24THRUST_300001_SM_1000_NS10device_ptrIfEEPfjS9_ffNS7_10__identityEEEvT0_T1_T2_T3_T4_T6_E12temp_storage+68];
	add.f32 	%f199, %f197, %f198;
	ld.shared.f32 	%f200, [_ZZN3cub18CUB_300001_SM_10006detail6reduce28DeviceReduceSingleTileKernelINS2_10policy_hubIfjN4cuda3std3__44plusIfEEE10Policy1000EN6thrust24THRUST_300001_SM_1000_NS10device_ptrIfEEPfjS9_ffNS7_10__identityEEEvT0_T1_T2_T3_T4_T6_E12temp_storage+72];
	add.f32 	%f201, %f199, %f200;
	ld.shared.f32 	%f202, [_ZZN3cub18CUB_300001_SM_10006detail6reduce28DeviceReduceSingleTileKernelINS2_10policy_hubIfjN4cuda3std3__44plusIfEEE10Policy1000EN6thrust24THRUST_300001_SM_1000_NS10device_ptrIfEEPfjS9_ffNS7_10__identityEEEvT0_T1_T2_T3_T4_T6_E12temp_storage+76];
	add.f32 	%f383, %f201, %f202;
$L__BB18_50:
	mov.u32 	%r192, %tid.x;
	setp.ne.s32 	%p65, %r192, 0;
	@%p65 bra 	$L__BB18_52;
	add.f32 	%f361, %f42, %f383;
	st.global.f32 	[%rd1], %f361;
$L__BB18_52:
	ret;

}
	// .globl	_ZN3cub18CUB_300001_SM_10006detail6reduce18DeviceReduceKernelINS2_10policy_hubIfjN4cuda3std3__44plusIfEEE10Policy1000EN6thrust24THRUST_300001_SM_1000_NS10device_ptrIfEEjS9_fNS7_10__identityEEEvT0_PT3_T1_NS0_13GridEvenShareISK_EET2_T4_
.visible .entry _ZN3cub18CUB_300001_SM_10006detail6reduce18DeviceReduceKernelINS2_10policy_hubIfjN4cuda3std3__44plusIfEEE10Policy1000EN6thrust24THRUST_300001_SM_1000_NS10device_ptrIfEEjS9_fNS7_10__identityEEEvT0_PT3_T1_NS0_13GridEvenShareISK_EET2_T4_(
	.param .align 8 .b8 _ZN3cub18CUB_300001_SM_10006detail6reduce18DeviceReduceKernelINS2_10policy_hubIfjN4cuda3std3__44plusIfEEE10Policy1000EN6thrust24THRUST_300001_SM_1000_NS10device_ptrIfEEjS9_fNS7_10__identityEEEvT0_PT3_T1_NS0_13GridEvenShareISK_EET2_T4__param_0[8],
	.param .u64 .ptr .align 1 _ZN3cub18CUB_300001_SM_10006detail6reduce18DeviceReduceKernelINS2_10policy_hubIfjN4cuda3std3__44plusIfEEE10Policy1000EN6thrust24THRUST_300001_SM_1000_NS10device_ptrIfEEjS9_fNS7_10__identityEEEvT0_PT3_T1_NS0_13GridEvenShareISK_EET2_T4__param_1,
	.param .u32 _ZN3cub18CUB_300001_SM_10006detail6reduce18DeviceReduceKernelINS2_10policy_hubIfjN4cuda3std3__44plusIfEEE10Policy1000EN6thrust24THRUST_300001_SM_1000_NS10device_ptrIfEEjS9_fNS7_10__identityEEEvT0_PT3_T1_NS0_13GridEvenShareISK_EET2_T4__param_2,
	.param .align 4 .b8 _ZN3cub18CUB_300001_SM_10006detail6reduce18DeviceReduceKernelINS2_10policy_hubIfjN4cuda3std3__44plusIfEEE10Policy1000EN6thrust24THRUST_300001_SM_1000_NS10device_ptrIfEEjS9_fNS7_10__identityEEEvT0_PT3_T1_NS0_13GridEvenShareISK_EET2_T4__param_3[40],
	.param .align 1 .b8 _ZN3cub18CUB_300001_SM_10006detail6reduce18DeviceReduceKernelINS2_10policy_hubIfjN4cuda3std3__44plusIfEEE10Policy1000EN6thrust24THRUST_300001_SM_1000_NS10device_ptrIfEEjS9_fNS7_10__identityEEEvT0_PT3_T1_NS0_13GridEvenShareISK_EET2_T4__param_4[1],
	.param .align 1 .b8 _ZN3cub18CUB_300001_SM_10006detail6reduce18DeviceReduceKernelINS2_10policy_hubIfjN4cuda3std3__44plusIfEEE10Policy1000EN6thrust24THRUST_300001_SM_1000_NS10device_ptrIfEEjS9_fNS7_10__identityEEEvT0_PT3_T1_NS0_13GridEvenShareISK_EET2_T4__param_5[1]
)
.maxntid 512
{
	.reg .pred 	%p<65>;
	.reg .b16 	%rs<4>;
	.reg .b32 	%r<279>;
	.reg .b32 	%f<380>;
	.reg .b64 	%rd<130>;
	// demoted variable
	.shared .align 4 .b8 _ZZN3cub18CUB_300001_SM_10006detail6reduce18DeviceReduceKernelINS2_10policy_hubIfjN4cuda3std3__44plusIfEEE10Policy1000EN6thrust24THRUST_300001_SM_1000_NS10device_ptrIfEEjS9_fNS7_10__identityEEEvT0_PT3_T1_NS0_13GridEvenShareISK_EET2_T4_E12temp_storage[84];
	ld.param.u32 	%r1, [_ZN3cub18CUB_300001_SM_10006detail6reduce18DeviceReduceKernelINS2_10policy_hubIfjN4cuda3std3__44plusIfEEE10Policy1000EN6thrust24THRUST_300001_SM_1000_NS10device_ptrIfEEjS9_fNS7_10__identityEEEvT0_PT3_T1_NS0_13GridEvenShareISK_EET2_T4__param_3+20];
	ld.param.u32 	%r2, [_ZN3cub18CUB_300001_SM_10006detail6reduce18DeviceReduceKernelINS2_10policy_hubIfjN4cuda3std3__44plusIfEEE10Policy1000EN6thrust24THRUST_300001_SM_1000_NS10device_ptrIfEEjS9_fNS7_10__identityEEEvT0_PT3_T1_NS0_13GridEvenShareISK_EET2_T4__param_3+24];
	ld.param.u64 	%rd3, [_ZN3cub18CUB_300001_SM_10006detail6reduce18DeviceReduceKernelINS2_10policy_hubIfjN4cuda3std3__44plusIfEEE10Policy1000EN6thrust24THRUST_300001_SM_1000_NS10device_ptrIfEEjS9_fNS7_10__identityEEEvT0_PT3_T1_NS0_13GridEvenShareISK_EET2_T4__param_0];
	cvta.to.global.u64 	%rd1, %rd3;
	mov.u32 	%r3, %ctaid.x;
	shl.b32 	%r4, %r2, 13;
	shl.b32 	%r270, %r3, 13;
	sub.s32 	%r6, %r1, %r270;
	setp.gt.u32 	%p1, %r6, 8191;
	@%p1 bra 	$L__BB19_26;
	mov.u32 	%r7, %tid.x;
	setp.ge.u32 	%p23, %r7, %r6;
	mov.f32 	%f368, 0f00000000;
	mov.u32 	%r261, %r7;
	@%p23 bra 	$L__BB19_3;
	add.s32 	%r155, %r270, %r7;
	mul.wide.u32 	%rd66, %r155, 4;
	add.s64 	%rd67, %rd1, %rd66;
	ld.global.f32 	%f368, [%rd67];
	add.s32 	%r261, %r7, 512;
$L__BB19_3:
	setp.ge.u32 	%p24, %r261, %r6;
	@%p24 bra 	$L__BB19_17;
	not.b32 	%r156, %r261;
	add.s32 	%r157, %r1, %r156;
	sub.s32 	%r158, %r157, %r270;
	shr.u32 	%r159, %r158, 9;
	add.s32 	%r10, %r159, 1;
	and.b32  	%r11, %r10, 15;
	setp.lt.u32 	%p25, %r158, 7680;
	@%p25 bra 	$L__BB19_8;
	or.b32  	%r260, %r261, 4096;
	add.s32 	%r259, %r261, %r270;
	and.b32  	%r160, %r10, 16777200;
	neg.s32 	%r258, %r160;
$L__BB19_6:
	.pragma "nounroll";
	mul.wide.u32 	%rd68, %r259, 4;
	add.s64 	%rd69, %rd1, %rd68;
	ld.global.f32 	%f203, [%rd69];
	add.f32 	%f204, %f368, %f203;
	add.s32 	%r161, %r259, 512;
	mul.wide.u32 	%rd70, %r161, 4;
	add.s64 	%rd71, %rd1, %rd70;
	ld.global.f32 	%f205, [%rd71];
	add.f32 	%f206, %f204, %f205;
	add.s32 	%r162, %r259, 1024;
	mul.wide.u32 	%rd72, %r162, 4;
	add.s64 	%rd73, %rd1, %rd72;
	ld.global.f32 	%f207, [%rd73];
	add.f32 	%f208, %f206, %f207;
	add.s32 	%r163, %r259, 1536;
	mul.wide.u32 	%rd74, %r163, 4;
	add.s64 	%rd75, %rd1, %rd74;
	ld.global.f32 	%f209, [%rd75];
	add.f32 	%f210, %f208, %f209;
	add.s32 	%r164, %r259, 2048;
	mul.wide.u32 	%rd76, %r164, 4;
	add.s64 	%rd77, %rd1, %rd76;
	ld.global.f32 	%f211, [%rd77];
	add.f32 	%f212, %f210, %f211;
	add.s32 	%r165, %r259, 2560;
	mul.wide.u32 	%rd78, %r165, 4;
	add.s64 	%rd79, %rd1, %rd78;
	ld.global.f32 	%f213, [%rd79];
	add.f32 	%f214, %f212, %f213;
	add.s32 	%r166, %r259, 3072;
	mul.wide.u32 	%rd80, %r166, 4;
	add.s64 	%rd81, %rd1, %rd80;
	ld.global.f32 	%f215, [%rd81];
	add.f32 	%f216, %f214, %f215;
	add.s32 	%r167, %r259, 3584;
	mul.wide.u32 	%rd82, %r167, 4;
	add.s64 	%rd83, %rd1, %rd82;
	ld.global.f32 	%f217, [%rd83];
	add.f32 	%f218, %f216, %f217;
	add.s32 	%r168, %r259, 4096;
	mul.wide.u32 	%rd84, %r168, 4;
	add.s64 	%rd85, %rd1, %rd84;
	ld.global.f32 	%f219, [%rd85];
	add.f32 	%f220, %f218, %f219;
	add.s32 	%r169, %r259, 4608;
	mul.wide.u32 	%rd86, %r169, 4;
	add.s64 	%rd87, %rd1, %rd86;
	ld.global.f32 	%f221, [%rd87];
	add.f32 	%f222, %f220, %f221;
	add.s32 	%r170, %r259, 5120;
	mul.wide.u32 	%rd88, %r170, 4;
	add.s64 	%rd89, %rd1, %rd88;
	ld.global.f32 	%f223, [%rd89];
	add.f32 	%f224, %f222, %f223;
	add.s32 	%r171, %r259, 5632;
	mul.wide.u32 	%rd90, %r171, 4;
	add.s64 	%rd91, %rd1, %rd90;
	ld.global.f32 	%f225, [%rd91];
	add.f32 	%f226, %f224, %f225;
	add.s32 	%r172, %r259, 6144;
	mul.wide.u32 	%rd92, %r172, 4;
	add.s64 	%rd93, %rd1, %rd92;
	ld.global.f32 	%f227, [%rd93];
	add.f32 	%f228, %f226, %f227;
	add.s32 	%r173, %r259, 6656;
	mul.wide.u32 	%rd94, %r173, 4;
	add.s64 	%rd95, %rd1, %rd94;
	ld.global.f32 	%f229, [%rd95];
	add.f32 	%f230, %f228, %f229;
	add.s32 	%r174, %r259, 7168;
	mul.wide.u32 	%rd96, %r174, 4;
	add.s64 	%rd97, %rd1, %rd96;
	ld.global.f32 	%f231, [%rd97];
	add.f32 	%f232, %f230, %f231;
	add.s32 	%r175, %r259, 7680;
	mul.wide.u32 	%rd98, %r175, 4;
	add.s64 	%rd99, %rd1, %rd98;
	ld.global.f32 	%f233, [%rd99];
	add.f32 	%f368, %f232, %f233;
	add.s32 	%r260, %r260, 8192;
	add.s32 	%r259, %r259, 8192;
	add.s32 	%r258, %r258, 16;
	setp.ne.s32 	%p26, %r258, 0;
	@%p26 bra 	$L__BB19_6;
	add.s32 	%r261, %r260, -4096;
$L__BB19_8:
	setp.eq.s32 	%p27, %r11, 0;
	@%p27 bra 	$L__BB19_17;
	and.b32  	%r23, %r10, 7;
	setp.lt.u32 	%p28, %r11, 8;
	@%p28 bra 	$L__BB19_11;
	add.s32 	%r176, %r270, %r261;
	mul.wide.u32 	%rd100, %r176, 4;
	add.s64 	%rd101, %rd1, %rd100;
	ld.global.f32 	%f235, [%rd101];
	add.f32 	%f236, %f368, %f235;
	add.s32 	%r177, %r176, 512;
	mul.wide.u32 	%rd102, %r177, 4;
	add.s64 	%rd103, %rd1, %rd102;
	ld.global.f32 	%f237, [%rd103];
	add.f32 	%f238, %f236, %f237;
	add.s32 	%r178, %r176, 1024;
	mul.wide.u32 	%rd104, %r178, 4;
	add.s64 	%rd105, %rd1, %rd104;
	ld.global.f32 	%f239, [%rd105];
	add.f32 	%f240, %f238, %f239;
	add.s32 	%r179, %r176, 1536;
	mul.wide.u32 	%rd106, %r179, 4;
	add.s64 	%rd107, %rd1, %rd106;
	ld.global.f32 	%f241, [%rd107];
	add.f32 	%f242, %f240, %f241;
	add.s32 	%r180, %r176, 2048;
	mul.wide.u32 	%rd108, %r180, 4;
	add.s64 	%rd109, %rd1, %rd108;
	ld.global.f32 	%f243, [%rd109];
	add.f32 	%f244, %f242, %f243;
	add.s32 	%r181, %r176, 2560;
	mul.wide.u32 	%rd110, %r181, 4;
	add.s64 	%rd111, %rd1, %rd110;
	ld.global.f32 	%f245, [%rd111];
	add.f32 	%f246, %f244, %f245;
	add.s32 	%r182, %r176, 3072;
	mul.wide.u32 	%rd112, %r182, 4;
	add.s64 	%rd113, %rd1, %rd112;
	ld.global.f32 	%f247, [%rd113];
	add.f32 	%f248, %f246, %f247;
	add.s32 	%r183, %r176, 3584;
	mul.wide.u32 	%rd114, %r183, 4;
	add.s64 	%rd115, %rd1, %rd114;
	ld.global.f32 	%f249, [%rd115];
	add.f32 	%f368, %f248, %f249;
	add.s32 	%r261, %r261, 4096;
$L__BB19_11:
	setp.eq.s32 	%p29, %r23, 0;
	@%p29 bra 	$L__BB19_17;
	and.b32  	%r26, %r10, 3;
	setp.lt.u32 	%p30, %r23, 4;
	@%p30 bra 	$L__BB19_14;
	add.s32 	%r184, %r270, %r261;
	mul.wide.u32 	%rd116, %r184, 4;
	add.s64 	%rd117, %rd1, %rd116;
	ld.global.f32 	%f251, [%rd117];
	add.f32 	%f252, %f368, %f251;
	add.s32 	%r185, %r184, 512;
	mul.wide.u32 	%rd118, %r185, 4;
	add.s64 	%rd119, %rd1, %rd118;
	ld.global.f32 	%f253, [%rd119];
	add.f32 	%f254, %f252, %f253;
	add.s32 	%r186, %r184, 1024;
	mul.wide.u32 	%rd120, %r186, 4;
	add.s64 	%rd121, %rd1, %rd120;
	ld.global.f32 	%f255, [%rd121];
	add.f32 	%f256, %f254, %f255;
	add.s32 	%r187, %r184, 1536;
	mul.wide.u32 	%rd122, %r187, 4;
	add.s64 	%rd123, %rd1, %rd122;
	ld.global.f32 	%f257, [%rd123];
	add.f32 	%f368, %f256, %f257;
	add.s32 	%r261, %r261, 2048;
$L__BB19_14:
	setp.eq.s32 	%p31, %r26, 0;
	@%p31 bra 	$L__BB19_17;
	add.s32 	%r265, %r261, %r270;
	neg.s32 	%r264, %r26;
$L__BB19_16:
	.pragma "nounroll";
	mul.wide.u32 	%rd124, %r265, 4;
	add.s64 	%rd125, %rd1, %rd124;
	ld.global.f32 	%f258, [%rd125];
	add.f32 	%f368, %f368, %f258;
	add.s32 	%r265, %r265, 512;
	add.s32 	%r264, %r264, 1;
	setp.ne.s32 	%p32, %r264, 0;
	@%p32 bra 	$L__BB19_16;
$L__BB19_17:
	setp.lt.u32 	%p33, %r6, 512;
	@%p33 bra 	$L__BB19_22;
	// begin inline asm
	mov.u32 %r226, %laneid;
	// end inline asm
	mov.b32 	%r228, %f368;
	mov.b32 	%r229, 1;
	mov.b32 	%r250, 31;
	mov.b32 	%r251, -1;
	// begin inline asm
	shfl.sync.down.b32 %r227, %r228, %r229, %r250, %r251;
	// end inline asm
	setp.gt.s32 	%p57, %r226, 30;
	mov.b32 	%f317, %r227;
	add.f32 	%f318, %f368, %f317;
	selp.f32 	%f319, %f368, %f318, %p57;
	mov.b32 	%r233, %f319;
	mov.b32 	%r234, 2;
	// begin inline asm
	shfl.sync.down.b32 %r232, %r233, %r234, %r250, %r251;
	// end inline asm
	setp.gt.s32 	%p58, %r226, 29;
	mov.b32 	%f320, %r232;
	add.f32 	%f321, %f319, %f320;
	selp.f32 	%f322, %f319, %f321, %p58;
	mov.b32 	%r238, %f322;
	mov.b32 	%r239, 4;
	// begin inline asm
	shfl.sync.down.b32 %r237, %r238, %r239, %r250, %r251;
	// end inline asm
	setp.gt.s32 	%p59, %r226, 27;
	mov.b32 	%f323, %r237;
	add.f32 	%f324, %f322, %f323;
	selp.f32 	%f325, %f322, %f324, %p59;
	mov.b32 	%r243, %f325;
	mov.b32 	%r244, 8;
	// begin inline asm
	shfl.sync.down.b32 %r242, %r243, %r244, %r250, %r251;
	// end inline asm
	setp.gt.s32 	%p60, %r226, 23;
	mov.b32 	%f326, %r242;
	add.f32 	%f327, %f325, %f326;
	selp.f32 	%f328, %f325, %f327, %p60;
	mov.b32 	%r248, %f328;
	mov.b32 	%r249, 16;
	// begin inline asm
	shfl.sync.down.b32 %r247, %r248, %r249, %r250, %r251;
	// end inline asm
	setp.gt.s32 	%p61, %r226, 15;
	mov.b32 	%f329, %r247;
	add.f32 	%f16, %f328, %f329;
	selp.f32 	%f379, %f328, %f16, %p61;
	setp.ne.s32 	%p62, %r226, 0;
	@%p62 bra 	$L__BB19_20;
	shr.u32 	%r252, %r7, 3;
	and.b32  	%r253, %r252, 124;
	mov.u32 	%r254, _ZZN3cub18CUB_300001_SM_10006detail6reduce18DeviceReduceKernelINS2_10policy_hubIfjN4cuda3std3__44plusIfEEE10Policy1000EN6thrust24THRUST_300001_SM_1000_NS10device_ptrIfEEjS9_fNS7_10__identityEEEvT0_PT3_T1_NS0_13GridEvenShareISK_EET2_T4_E12temp_storage;
	add.s32 	%r255, %r254, %r253;
	st.shared.f32 	[%r255+16], %f16;
$L__BB19_20:
	bar.sync 	0;
	setp.ne.s32 	%p63, %r7, 0;
	@%p63 bra 	$L__BB19_48;
	ld.shared.f32 	%f330, [_ZZN3cub18CUB_300001_SM_10006detail6reduce18DeviceReduceKernelINS2_10policy_hubIfjN4cuda3std3__44plusIfEEE10Policy1000EN6thrust24THRUST_300001_SM_1000_NS10device_ptrIfEEjS9_fNS7_10__identityEEEvT0_PT3_T1_NS0_13GridEvenShareISK_EET2_T4_E12temp_storage+20];
	add.f32 	%f331, %f379, %f330;
	ld.shared.f32 	%f332, [_ZZN3cub18CUB_300001_SM_10006detail6reduce18DeviceReduceKernelINS2_10policy_hubIfjN4cuda3std3__44plusIfEEE10Policy1000EN6thrust24THRUST_300001_SM_1000_NS10device_ptrIfEEjS9_fNS7_10__identityEEEvT0_PT3_T1_NS0_13GridEvenShareISK_EET2_T4_E12temp_storage+24];
	add.f32 	%f333, %f331, %f332;
	ld.shared.f32 	%f334, [_ZZN3cub18CUB_300001_SM_10006detail6reduce18DeviceReduceKernelINS2_10policy_hubIfjN4cuda3std3__44plusIfEEE10Policy1000EN6thrust24THRUST_300001_SM_1000_NS10device_ptrIfEEjS9_fNS7_10__identityEEEvT0_PT3_T1_NS0_13GridEvenShareISK_EET2_T4_E12temp_storage+28];
	add.f32 	%f335, %f333, %f334;
	ld.shared.f32 	%f336, [_ZZN3cub18CUB_300001_SM_10006detail6reduce18DeviceReduceKernelINS2_10policy_hubIfjN4cuda3std3__44plusIfEEE10Policy1000EN6thrust24THRUST_300001_SM_1000_NS10device_ptrIfEEjS9_fNS7_10__identityEEEvT0_PT3_T1_NS0_13GridEvenShareISK_EET2_T4_E12temp_storage+32];
	add.f32 	%f337, %f335, %f336;
	ld.shared.f32 	%f338, [_ZZN3cub18CUB_300001_SM_10006detail6reduce18DeviceReduceKernelINS2_10policy_hubIfjN4cuda3std3__44plusIfEEE10Policy1000EN6thrust24THRUST_300001_SM_1000_NS10device_ptrIfEEjS9_fNS7_10__identityEEEvT0_PT3_T1_NS0_13GridEvenShareISK_EET2_T4_E12temp_storage+36];
	add.f32 	%f339, %f337, %f338;
	ld.shared.f32 	%f340, [_ZZN3cub18CUB_300001_SM_10006detail6reduce18DeviceReduceKernelINS2_10policy_hubIfjN4cuda3std3__44plusIfEEE10Policy1000EN6thrust24THRUST_300001_SM_1000_NS10device_ptrIfEEjS9_fNS7_10__identityEEEvT0_PT3_T1_NS0_13GridEvenShareISK_EET2_T4_E12temp_storage+40];
	add.f32 	%f341, %f339, %f340;
	ld.shared.f32 	%f342, [_ZZN3cub18CUB_300001_SM_10006detail6reduce18DeviceReduceKernelINS2_10policy_hubIfjN4cuda3std3__44plusIfEEE10Policy1000EN6thrust24THRUST_300001_SM_1000_NS10device_ptrIfEEjS9_fNS7_10__identityEEEvT0_PT3_T1_NS0_13GridEvenShareISK_EET2_T4_E12temp_storage+44];
	add.f32 	%f343, %f341, %f342;
	ld.shared.f32 	%f344, [_ZZN3cub18CUB_300001_SM_10006detail6reduce18DeviceReduceKernelINS2_10policy_hubIfjN4cuda3std3__44plusIfEEE10Policy1000EN6thrust24THRUST_300001_SM_1000_NS10device_ptrIfEEjS9_fNS7_10__identityEEEvT0_PT3_T1_NS0_13GridEvenShareISK_EET2_T4_E12temp_storage+48];
	add.f32 	%f345, %f343, %f344;
	ld.shared.f32 	%f346, [_ZZN3cub18CUB_300001_SM_10006detail6reduce18DeviceReduceKernelINS2_10policy_hubIfjN4cuda3std3__44plusIfEEE10Policy1000EN6thrust24THRUST_300001_SM_1000_NS10device_ptrIfEEjS9_fNS7_10__identityEEEvT0_PT3_T1_NS0_13GridEvenShareISK_EET2_T4_E12temp_storage+52];
	add.f32 	%f347, %f345, %f346;
	ld.shared.f32 	%f348, [_ZZN3cub18CUB_300001_SM_10006detail6reduce18DeviceReduceKernelINS2_10policy_hubIfjN4cuda3std3__44plusIfEEE10Policy1000EN6thrust24THRUST_300001_SM_1000_NS10device_ptrIfEEjS9_fNS7_10__identityEEEvT0_PT3_T1_NS0_13GridEvenShareISK_EET2_T4_E12temp_storage+56];
	add.f32 	%f349, %f347, %f348;
	ld.shared.f32 	%f350, [_ZZN3cub18CUB_300001_SM_10006detail6reduce18DeviceReduceKernelINS2_10policy_hubIfjN4cuda3std3__44plusIfEEE10Policy1000EN6thrust24THRUST_300001_SM_1000_NS10device_ptrIfEEjS9_fNS7_10__identityEEEvT0_PT3_T1_NS0_13GridEvenShareISK_EET2_T4_E12temp_storage+60];
	add.f32 	%f351, %f349, %f350;
	ld.shared.f32 	%f352, [_ZZN3cub18CUB_300001_SM_10006detail6reduce18DeviceReduceKernelINS2_10policy_hubIfjN4cuda3std3__44plusIfEEE10Policy1000EN6thrust24THRUST_300001_SM_1000_NS10device_ptrIfEEjS9_fNS7_10__identityEEEvT0_PT3_T1_NS0_13GridEvenShareISK_EET2_T4_E12temp_storage+64];
	add.f32 	%f353, %f351, %f352;
	ld.shared.f32 	%f354, [_ZZN3cub18CUB_300001_SM_10006detail6reduce18DeviceReduceKernelINS2_10policy_hubIfjN4cuda3std3__44plusIfEEE10Policy1000EN6thrust24THRUST_300001_SM_1000_NS10device_ptrIfEEjS9_fNS7_10__identityEEEvT0_PT3_T1_NS0_13GridEvenShareISK_EET2_T4_E12temp_storage+68];
	add.f32 	%f355, %f353, %f354;
	ld.shared.f32 	%f356, [_ZZN3cub18CUB_300001_SM_10006detail6reduce18DeviceReduceKernelINS2_10policy_hubIfjN4cuda3std3__44plusIfEEE10Policy1000EN6thrust24THRUST_300001_SM_1000_NS10device_ptrIfEEjS9_fNS7_10__identityEEEvT0_PT3_T1_NS0_13GridEvenShareISK_EET2_T4_E12temp_storage+72];
	add.f32 	%f357, %f355, %f356;
	ld.shared.f32 	%f358, [_ZZN3cub18CUB_300001_SM_10006detail6reduce18DeviceReduceKernelINS2_10policy_hubIfjN4cuda3std3__44plusIfEEE10Policy1000EN6thrust24THRUST_300001_SM_1000_NS10device_ptrIfEEjS9_fNS7_10__identityEEEvT0_PT3_T1_NS0_13GridEvenShareISK_EET2_T4_E12temp_storage+76];
	add.f32 	%f379, %f357, %f358;
	bra.uni 	$L__BB19_48;
$L__BB19_22:
	// begin inline asm
	mov.u32 %r188, %laneid;
	// end inline asm
	and.b32  	%r214, %r7, 992;
	add.s32 	%r215, %r214, 32;
	setp.gt.u32 	%p34, %r215, %r6;
	not.b32 	%r216, %r214;
	add.s32 	%r217, %r6, %r216;
	selp.b32 	%r212, %r217, 31, %p34;
	mov.b32 	%r190, %f368;
	mov.b32 	%r191, 1;
	mov.b32 	%r213, -1;
	// begin inline asm
	shfl.sync.down.b32 %r189, %r190, %r191, %r212, %r213;
	// end inline asm
	setp.lt.s32 	%p35, %r188, %r212;
	mov.b32 	%f259, %r189;
	add.f32 	%f260, %f368, %f259;
	selp.f32 	%f261, %f260, %f368, %p35;
	mov.b32 	%r195, %f261;
	mov.b32 	%r196, 2;
	// begin inline asm
	shfl.sync.down.b32 %r194, %r195, %r196, %r212, %r213;
	// end inline asm
	add.s32 	%r218, %r188, 2;
	setp.gt.s32 	%p36, %r218, %r212;
	mov.b32 	%f262, %r194;
	add.f32 	%f263, %f261, %f262;
	selp.f32 	%f264, %f261, %f263, %p36;
	mov.b32 	%r200, %f264;
	mov.b32 	%r201, 4;
	// begin inline asm
	shfl.sync.down.b32 %r199, %r200, %r201, %r212, %r213;
	// end inline asm
	add.s32 	%r219, %r188, 4;
	setp.gt.s32 	%p37, %r219, %r212;
	mov.b32 	%f265, %r199;
	add.f32 	%f266, %f264, %f265;
	selp.f32 	%f267, %f264, %f266, %p37;
	mov.b32 	%r205, %f267;
	mov.b32 	%r206, 8;
	// begin inline asm
	shfl.sync.down.b32 %r204, %r205, %r206, %r212, %r213;
	// end inline asm
	add.s32 	%r220, %r188, 8;
	setp.gt.s32 	%p38, %r220, %r212;
	mov.b32 	%f268, %r204;
	add.f32 	%f269, %f267, %f268;
	selp.f32 	%f270, %f267, %f269, %p38;
	mov.b32 	%r210, %f270;
	mov.b32 	%r211, 16;
	// begin inline asm
	shfl.sync.down.b32 %r209, %r210, %r211, %r212, %r213;
	// end inline asm
	add.s32 	%r221, %r188, 16;
	setp.gt.s32 	%p39, %r221, %r212;
	mov.b32 	%f271, %r209;
	add.f32 	%f272, %f270, %f271;
	selp.f32 	%f379, %f270, %f272, %p39;
	setp.ne.s32 	%p40, %r188, 0;
	@%p40 bra 	$L__BB19_24;
	shr.u32 	%r222, %r7, 3;
	and.b32  	%r223, %r222, 124;
	mov.u32 	%r224, _ZZN3cub18CUB_300001_SM_10006detail6reduce18DeviceReduceKernelINS2_10policy_hubIfjN4cuda3std3__44plusIfEEE10Policy1000EN6thrust24THRUST_300001_SM_1000_NS10device_ptrIfEEjS9_fNS7_10__identityEEEvT0_PT3_T1_NS0_13GridEvenShareISK_EET2_T4_E12temp_storage;
	add.s32 	%r225, %r224, %r223;
	st.shared.f32 	[%r225+16], %f379;
$L__BB19_24:
	bar.sync 	0;
	setp.ne.s32 	%p41, %r7, 0;
	@%p41 bra 	$L__BB19_48;
	setp.gt.u32 	%p42, %r6, 32;
	ld.shared.f32 	%f273, [_ZZN3cub18CUB_300001_SM_10006detail6reduce18DeviceReduceKernelINS2_10policy_hubIfjN4cuda3std3__44plusIfEEE10Policy1000EN6thrust24THRUST_300001_SM_1000_NS10device_ptrIfEEjS9_fNS7_10__identityEEEvT0_PT3_T1_NS0_13GridEvenShareISK_EET2_T4_E12temp_storage+20];
	add.f32 	%f274, %f379, %f273;
	selp.f32 	%f275, %f274, %f379, %p42;
	setp.gt.u32 	%p43, %r6, 64;
	ld.shared.f32 	%f276, [_ZZN3cub18CUB_300001_SM_10006detail6reduce18DeviceReduceKernelINS2_10policy_hubIfjN4cuda3std3__44plusIfEEE10Policy1000EN6thrust24THRUST_300001_SM_1000_NS10device_ptrIfEEjS9_fNS7_10__identityEEEvT0_PT3_T1_NS0_13GridEvenShareISK_EET2_T4_E12temp_storage+24];
	add.f32 	%f277, %f276, %f275;
	selp.f32 	%f278, %f277, %f275, %p43;
	setp.gt.u32 	%p44, %r6, 96;
	ld.shared.f32 	%f279, [_ZZN3cub18CUB_300001_SM_10006detail6reduce18DeviceReduceKernelINS2_10policy_hubIfjN4cuda3std3__44plusIfEEE10Policy1000EN6thrust24THRUST_300001_SM_1000_NS10device_ptrIfEEjS9_fNS7_10__identityEEEvT0_PT3_T1_NS0_13GridEvenShareISK_EET2_T4_E12temp_storage+28];
	add.f32 	%f280, %f279, %f278;
	selp.f32 	%f281, %f280, %f278, %p44;
	setp.gt.u32 	%p45, %r6, 128;
	ld.shared.f32 	%f282, [_ZZN3cub18CUB_300001_SM_10006detail6reduce18DeviceReduceKernelINS2_10policy_hubIfjN4cuda3std3__44plusIfEEE10Policy1000EN6thrust24THRUST_300001_SM_1000_NS10device_ptrIfEEjS9_fNS7_10__identityEEEvT0_PT3_T1_NS0_13GridEvenShareISK_EET2_T4_E12temp_storage+32];
	add.f32 	%f283, %f282, %f281;
	selp.f32 	%f284, %f283, %f281, %p45;
	setp.gt.u32 	%p46, %r6, 160;
	ld.shared.f32 	%f285, [_ZZN3cub18CUB_300001_SM_10006detail6reduce18DeviceReduceKernelINS2_10policy_hubIfjN4cuda3std3__44plusIfEEE10Policy1000EN6thrust24THRUST_300001_SM_1000_NS10device_ptrIfEEjS9_fNS7_10__identityEEEvT0_PT3_T1_NS0_13GridEvenShareISK_EET2_T4_E12temp_storage+36];
	add.f32 	%f286, %f285, %f284;
	selp.f32 	%f287, %f286, %f284, %p46;
	setp.gt.u32 	%p47, %r6, 192;
	ld.shared.f32 	%f288, [_ZZN3cub18CUB_300001_SM_10006detail6reduce18DeviceReduceKernelINS2_10policy_hubIfjN4cuda3std3__44plusIfEEE10Policy1000EN6thrust24THRUST_300001_SM_1000_NS10device_ptrIfEEjS9_fNS7_10__identityEEEvT0_PT3_T1_NS0_13GridEvenShareISK_EET2_T4_E12temp_storage+40];
	add.f32 	%f289, %f288, %f287;
	selp.f32 	%f290, %f289, %f287, %p47;
	setp.gt.u32 	%p48, %r6, 224;
	ld.shared.f32 	%f291, [_ZZN3cub18CUB_300001_SM_10006detail6reduce18DeviceReduceKernelINS2_10policy_hubIfjN4cuda3std3__44plusIfEEE10Policy1000EN6thrust24THRUST_300001_SM_1000_NS10device_ptrIfEEjS9_fNS7_10__identityEEEvT0_PT3_T1_NS0_13GridEvenShareISK_EET2_T4_E12temp_storage+44];
	add.f32 	%f292, %f291, %f290;
	selp.f32 	%f293, %f292, %f290, %p48;
	setp.gt.u32 	%p49, %r6, 256;
	ld.shared.f32 	%f294, [_ZZN3cub18CUB_300001_SM_10006detail6reduce18DeviceReduceKernelINS2_10policy_hubIfjN4cuda3std3__44plusIfEEE10Policy1000EN6thrust24THRUST_300001_SM_1000_NS10device_ptrIfEEjS9_fNS7_10__identityEEEvT0_PT3_T1_NS0_13GridEvenShareISK_EET2_T4_E12temp_storage+48];
	add.f32 	%f295, %f294, %f293;
	selp.f32 	%f296, %f295, %f293, %p49;
	setp.gt.u32 	%p50, %r6, 288;
	ld.shared.f32 	%f297, [_ZZN3cub18CUB_300001_SM_10006detail6reduce18DeviceReduceKernelINS2_10policy_hubIfjN4cuda3std3__44plusIfEEE10Policy1000EN6thrust24THRUST_300001_SM_1000_NS10device_ptrIfEEjS9_fNS7_10__identityEEEvT0_PT3_T1_NS0_13GridEvenShareISK_EET2_T4_E12temp_storage+52];
	add.f32 	%f298, %f297, %f296;
	selp.f32 	%f299, %f298, %f296, %p50;
	setp.gt.u32 	%p51, %r6, 320;
	ld.shared.f32 	%f300, [_ZZN3cub18CUB_300001_SM_10006detail6reduce18DeviceReduceKernelINS2_10policy_hubIfjN4cuda3std3__44plusIfEEE10Policy1000EN6thrust24THRUST_300001_SM_1000_NS10device_ptrIfEEjS9_fNS7_10__identityEEEvT0_PT3_T1_NS0_13GridEvenShareISK_EET2_T4_E12temp_storage+56];
	add.f32 	%f301, %f300, %f299;
	selp.f32 	%f302, %f301, %f299, %p51;
	setp.gt.u32 	%p52, %r6, 352;
	ld.shared.f32 	%f303, [_ZZN3cub18CUB_300001_SM_10006detail6reduce18DeviceReduceKernelINS2_10policy_hubIfjN4cuda3std3__44plusIfEEE10Policy1000EN6thrust24THRUST_300001_SM_1000_NS10device_ptrIfEEjS9_fNS7_10__identityEEEvT0_PT3_T1_NS0_13GridEvenShareISK_EET2_T4_E12temp_storage+60];
	add.f32 	%f304, %f303, %f302;
	selp.f32 	%f305, %f304, %f302, %p52;
	setp.gt.u32 	%p53, %r6, 384;
	ld.shared.f32 	%f306, [_ZZN3cub18CUB_300001_SM_10006detail6reduce18DeviceReduceKernelINS2_10policy_hubIfjN4cuda3std3__44plusIfEEE10Policy1000EN6thrust24THRUST_300001_SM_1000_NS10device_ptrIfEEjS9_fNS7_10__identityEEEvT0_PT3_T1_NS0_13GridEvenShareISK_EET2_T4_E12temp_storage+64];
	add.f32 	%f307, %f306, %f305;
	selp.f32 	%f308, %f307, %f305, %p53;
	setp.gt.u32 	%p54, %r6, 416;
	ld.shared.f32 	%f309, [_ZZN3cub18CUB_300001_SM_10006detail6reduce18DeviceReduceKernelINS2_10policy_hubIfjN4cuda3std3__44plusIfEEE10Policy1000EN6thrust24THRUST_300001_SM_1000_NS10device_ptrIfEEjS9_fNS7_10__identityEEEvT0_PT3_T1_NS0_13GridEvenShareISK_EET2_T4_E12temp_storage+68];
	add.f32 	%f310, %f309, %f308;
	selp.f32 	%f311, %f310, %f308, %p54;
	setp.gt.u32 	%p55, %r6, 448;
	ld.shared.f32 	%f312, [_ZZN3cub18CUB_300001_SM_10006detail6reduce18DeviceReduceKernelINS2_10policy_hubIfjN4cuda3std3__44plusIfEEE10Policy1000EN6thrust24THRUST_300001_SM_1000_NS10device_ptrIfEEjS9_fNS7_10__identityEEEvT0_PT3_T1_NS0_13GridEvenShareISK_EET2_T4_E12temp_storage+72];
	add.f32 	%f313, %f312, %f311;
	selp.f32 	%f314, %f313, %f311, %p55;
	setp.gt.u32 	%p56, %r6, 480;
	ld.shared.f32 	%f315, [_ZZN3cub18CUB_300001_SM_10006detail6reduce18DeviceReduceKernelINS2_10policy_hubIfjN4cuda3std3__44plusIfEEE10Policy1000EN6thrust24THRUST_300001_SM_1000_NS10device_ptrIfEEjS9_fNS7_10__identityEEEvT0_PT3_T1_NS0_13GridEvenShareISK_EET2_T4_E12temp_storage+76];
	add.f32 	%f316, %f315, %f314;
	selp.f32 	%f379, %f316, %f314, %p56;
	bra.uni 	$L__BB19_48;
$L__BB19_26:
	mov.u32 	%r35, %tid.x;
	add.s32 	%r72, %r35, %r270;
	mul.wide.u32 	%rd4, %r72, 4;
	add.s64 	%rd5, %rd1, %rd4;
	ld.global.f32 	%f41, [%rd5];
	ld.global.f32 	%f42, [%rd5+2048];
	ld.global.f32 	%f43, [%rd5+4096];
	ld.global.f32 	%f44, [%rd5+6144];
	ld.global.f32 	%f45, [%rd5+8192];
	ld.global.f32 	%f46, [%rd5+10240];
	ld.global.f32 	%f47, [%rd5+12288];
	ld.global.f32 	%f48, [%rd5+14336];
	ld.global.f32 	%f49, [%rd5+16384];
	ld.global.f32 	%f50, [%rd5+18432];
	ld.global.f32 	%f51, [%rd5+20480];
	ld.global.f32 	%f52, [%rd5+22528];
	ld.global.f32 	%f53, [%rd5+24576];
	ld.global.f32 	%f54, [%rd5+26624];
	ld.global.f32 	%f55, [%rd5+28672];
	ld.global.f32 	%f56, [%rd5+30720];
	add.f32 	%f57, %f41, %f42;
	add.f32 	%f58, %f43, %f44;
	add.f32 	%f59, %f45, %f46;
	add.f32 	%f60, %f47, %f48;
	add.f32 	%f61, %f49, %f50;
	add.f32 	%f62, %f51, %f52;
	add.f32 	%f63, %f53, %f54;
	add.f32 	%f64, %f55, %f56;
	add.f32 	%f65, %f57, %f58;
	add.f32 	%f66, %f59, %f60;
	add.f32 	%f67, %f61, %f62;
	add.f32 	%f68, %f63, %f64;
	add.f32 	%f69, %f65, %f66;
	add.f32 	%f70, %f67, %f68;
	add.f32 	%f378, %f69, %f70;
	setp.lt.u32 	%p2, %r6, %r4;
	@%p2 bra 	$L__BB19_44;
	add.s32 	%r36, %r4, %r270;
	not.b32 	%r74, %r35;
	add.s32 	%r75, %r74, %r1;
	sub.s32 	%r76, %r75, %r4;
	sub.s32 	%r267, %r76, %r270;
	add.s32 	%r77, %r36, %r35;
	add.s32 	%r266, %r77, 4096;
	mov.b32 	%r269, 0;
	mov.u32 	%r268, %r36;
$L__BB19_28:
	add.s32 	%r270, %r270, %r4;
	add.s32 	%r79, %r1, -8192;
	setp.gt.u32 	%p3, %r270, %r79;
	@%p3 bra 	$L__BB19_30;
	add.s32 	%r80, %r35, %r270;
	mul.wide.u32 	%rd6, %r80, 4;
	add.s64 	%rd7, %rd1, %rd6;
	ld.global.f32 	%f71, [%rd7];
	ld.global.f32 	%f72, [%rd7+2048];
	ld.global.f32 	%f73, [%rd7+4096];
	ld.global.f32 	%f74, [%rd7+6144];
	ld.global.f32 	%f75, [%rd7+8192];
	ld.global.f32 	%f76, [%rd7+10240];
	ld.global.f32 	%f77, [%rd7+12288];
	ld.global.f32 	%f78, [%rd7+14336];
	ld.global.f32 	%f79, [%rd7+16384];
	ld.global.f32 	%f80, [%rd7+18432];
	ld.global.f32 	%f81, [%rd7+20480];
	ld.global.f32 	%f82, [%rd7+22528];
	ld.global.f32 	%f83, [%rd7+24576];
	ld.global.f32 	%f84, [%rd7+26624];
	ld.global.f32 	%f85, [%rd7+28672];
	ld.global.f32 	%f86, [%rd7+30720];
	add.f32 	%f87, %f378, %f71;
	add.f32 	%f88, %f72, %f73;
	add.f32 	%f89, %f74, %f75;
	add.f32 	%f90, %f76, %f77;
	add.f32 	%f91, %f78, %f79;
	add.f32 	%f92, %f80, %f81;
	add.f32 	%f93, %f82, %f83;
	add.f32 	%f94, %f84, %f85;
	add.f32 	%f95, %f87, %f88;
	add.f32 	%f96, %f89, %f90;
	add.f32 	%f97, %f91, %f92;
	add.f32 	%f98, %f93, %f94;
	add.f32 	%f99, %f95, %f96;
	add.f32 	%f100, %f97, %f98;
	add.f32 	%f101, %f99, %f100;
	add.f32 	%f378, %f101, %f86;
	sub.s32 	%r81, %r1, %r270;
	setp.lt.u32 	%p4, %r81, %r4;
	add.s32 	%r269, %r269, 1;
	add.s32 	%r268, %r268, %r4;
	sub.s32 	%r267, %r267, %r4;
	add.s32 	%r266, %r266, %r4;
	@%p4 bra 	$L__BB19_44;
	bra.uni 	$L__BB19_28;
$L__BB19_30:
	setp.le.u32 	%p5, %r1, %r270;
	sub.s32 	%r83, %r1, %r270;
	setp.ge.s32 	%p6, %r35, %r83;
	or.pred  	%p7, %p5, %p6;
	@%p7 bra 	$L__BB19_44;
	not.b32 	%r85, %r35;
	add.s32 	%r86, %r1, %r85;
	sub.s32 	%r87, %r86, %r36;
	mul.lo.s32 	%r88, %r2, %r269;
	shl.b32 	%r89, %r88, 13;
	sub.s32 	%r90, %r87, %r89;
	shr.u32 	%r91, %r90, 9;
	add.s32 	%r49, %r91, 1;
	and.b32  	%r50, %r49, 15;
	setp.lt.u32 	%p8, %r90, 7680;
	mov.u32 	%r275, %r35;
	@%p8 bra 	$L__BB19_35;
	or.b32  	%r273, %r35, 4096;
	shr.u32 	%r92, %r267, 9;
	add.s32 	%r93, %r92, 1;
	and.b32  	%r94, %r93, 16777200;
	neg.s32 	%r271, %r94;
$L__BB19_33:
	.pragma "nounroll";
	add.s32 	%r95, %r266, -4096;
	mul.wide.u32 	%rd8, %r95, 4;
	add.s64 	%rd9, %rd1, %rd8;
	ld.global.f32 	%f103, [%rd9];
	add.f32 	%f104, %f378, %f103;
	add.s32 	%r96, %r266, -3584;
	mul.wide.u32 	%rd10, %r96, 4;
	add.s64 	%rd11, %rd1, %rd10;
	ld.global.f32 	%f105, [%rd11];
	add.f32 	%f106, %f104, %f105;
	add.s32 	%r97, %r266, -3072;
	mul.wide.u32 	%rd12, %r97, 4;
	add.s64 	%rd13, %rd1, %rd12;
	ld.global.f32 	%f107, [%rd13];
	add.f32 	%f108, %f106, %f107;
	add.s32 	%r98, %r266, -2560;
	mul.wide.u32 	%rd14, %r98, 4;
	add.s64 	%rd15, %rd1, %rd14;
	ld.global.f32 	%f109, [%rd15];
	add.f32 	%f110, %f108, %f109;
	add.s32 	%r99, %r266, -2048;
	mul.wide.u32 	%rd16, %r99, 4;
	add.s64 	%rd17, %rd1, %rd16;
	ld.global.f32 	%f111, [%rd17];
	add.f32 	%f112, %f110, %f111;
	add.s32 	%r100, %r266, -1536;
	mul.wide.u32 	%rd18, %r100, 4;
	add.s64 	%rd19, %rd1, %rd18;
	ld.global.f32 	%f113, [%rd19];
	add.f32 	%f114, %f112, %f113;
	add.s32 	%r101, %r266, -1024;
	mul.wide.u32 	%rd20, %r101, 4;
	add.s64 	%rd21, %rd1, %rd20;
	ld.global.f32 	%f115, [%rd21];
	add.f32 	%f116, %f114, %f115;
	add.s32 	%r102, %r266, 3584;
	add.s32 	%r103, %r266, -512;
	mul.wide.u32 	%rd22, %r103, 4;
	add.s64 	%rd23, %rd1, %rd22;
	ld.global.f32 	%f117, [%rd23];
	add.f32 	%f118, %f116, %f117;
	mul.wide.u32 	%rd24, %r266, 4;
	add.s64 	%rd25, %rd1, %rd24;
	ld.global.f32 	%f119, [%rd25];
	add.f32 	%f120, %f118, %f119;
	add.s32 	%r104, %r266, 512;
	mul.wide.u32 	%rd26, %r104, 4;
	add.s64 	%rd27, %rd1, %rd26;
	ld.global.f32 	%f121, [%rd27];
	add.f32 	%f122, %f120, %f121;
	add.s32 	%r105, %r266, 1024;
	mul.wide.u32 	%rd28, %r105, 4;
	add.s64 	%rd29, %rd1, %rd28;
	ld.global.f32 	%f123, [%rd29];
	add.f32 	%f124, %f122, %f123;
	add.s32 	%r106, %r266, 1536;
	mul.wide.u32 	%rd30, %r106, 4;
	add.s64 	%rd31, %rd1, %rd30;
	ld.global.f32 	%f125, [%rd31];
	add.f32 	%f126, %f124, %f125;
	add.s32 	%r107, %r266, 2048;
	mul.wide.u32 	%rd32, %r107, 4;
	add.s64 	%rd33, %rd1, %rd32;
	ld.global.f32 	%f127, [%rd33];
	add.f32 	%f128, %f126, %f127;
	add.s32 	%r108, %r266, 2560;
	mul.wide.u32 	%rd34, %r108, 4;
	add.s64 	%rd35, %rd1, %rd34;
	ld.global.f32 	%f129, [%rd35];
	add.f32 	%f130, %f128, %f129;
	add.s32 	%r109, %r266, 3072;
	mul.wide.u32 	%rd36, %r109, 4;
	add.s64 	%rd37, %rd1, %rd36;
	ld.global.f32 	%f131, [%rd37];
	add.f32 	%f132, %f130, %f131;
	mul.wide.u32 	%rd38, %r102, 4;
	add.s64 	%rd39, %rd1, %rd38;
	ld.global.f32 	%f133, [%rd39];
	add.f32 	%f378, %f132, %f133;
	add.s32 	%r273, %r273, 8192;
	add.s32 	%r266, %r266, 8192;
	add.s32 	%r271, %r271, 16;
	setp.ne.s32 	%p9, %r271, 0;
	@%p9 bra 	$L__BB19_33;
	add.s32 	%r275, %r273, -4096;
$L__BB19_35:
	setp.eq.s32 	%p10, %r50, 0;
	@%p10 bra 	$L__BB19_44;
	and.b32  	%r61, %r49, 7;
	setp.lt.u32 	%p11, %r50, 8;
	@%p11 bra 	$L__BB19_38;
	add.s32 	%r110, %r275, %r270;
	mul.wide.u32 	%rd40, %r110, 4;
	add.s64 	%rd41, %rd1, %rd40;
	ld.global.f32 	%f135, [%rd41];
	add.f32 	%f136, %f378, %f135;
	add.s32 	%r111, %r110, 512;
	mul.wide.u32 	%rd42, %r111, 4;
	add.s64 	%rd43, %rd1, %rd42;
	ld.global.f32 	%f137, [%rd43];
	add.f32 	%f138, %f136, %f137;
	add.s32 	%r112, %r110, 1024;
	mul.wide.u32 	%rd44, %r112, 4;
	add.s64 	%rd45, %rd1, %rd44;
	ld.global.f32 	%f139, [%rd45];
	add.f32 	%f140, %f138, %f139;
	add.s32 	%r113, %r110, 1536;
	mul.wide.u32 	%rd46, %r113, 4;
	add.s64 	%rd47, %rd1, %rd46;
	ld.global.f32 	%f141, [%rd47];
	add.f32 	%f142, %f140, %f141;
	add.s32 	%r114, %r110, 2048;
	mul.wide.u32 	%rd48, %r114, 4;
	add.s64 	%rd49, %rd1, %rd48;
	ld.global.f32 	%f143, [%rd49];
	add.f32 	%f144, %f142, %f143;
	add.s32 	%r115, %r110, 2560;
	mul.wide.u32 	%rd50, %r115, 4;
	add.s64 	%rd51, %rd1, %rd50;
	ld.global.f32 	%f145, [%rd51];
	add.f32 	%f146, %f144, %f145;
	add.s32 	%r116, %r110, 3072;
	mul.wide.u32 	%rd52, %r116, 4;
	add.s64 	%rd53, %rd1, %rd52;
	ld.global.f32 	%f147, [%rd53];
	add.f32 	%f148, %f146, %f147;
	add.s32 	%r117, %r110, 3584;
	mul.wide.u32 	%rd54, %r117, 4;
	add.s64 	%rd55, %rd1, %rd54;
	ld.global.f32 	%f149, [%rd55];
	add.f32 	%f378, %f148, %f149;
	add.s32 	%r275, %r275, 4096;
$L__BB19_38:
	setp.eq.s32 	%p12, %r61, 0;
	@%p12 bra 	$L__BB19_44;
	setp.lt.u32 	%p13, %r61, 4;
	@%p13 bra 	$L__BB19_41;
	add.s32 	%r118, %r275, %r270;
	mul.wide.u32 	%rd56, %r118, 4;
	add.s64 	%rd57, %rd1, %rd56;
	ld.global.f32 	%f151, [%rd57];
	add.f32 	%f152, %f378, %f151;
	add.s32 	%r119, %r118, 512;
	mul.wide.u32 	%rd58, %r119, 4;
	add.s64 	%rd59, %rd1, %rd58;
	ld.global.f32 	%f153, [%rd59];
	add.f32 	%f154, %f152, %f153;
	add.s32 	%r120, %r118, 1024;
	mul.wide.u32 	%rd60, %r120, 4;
	add.s64 	%rd61, %rd1, %rd60;
	ld.global.f32 	%f155, [%rd61];
	add.f32 	%f156, %f154, %f155;
	add.s32 	%r121, %r118, 1536;
	mul.wide.u32 	%rd62, %r121, 4;
	add.s64 	%rd63, %rd1, %rd62;
	ld.global.f32 	%f157, [%rd63];
	add.f32 	%f378, %f156, %f157;
	add.s32 	%r275, %r275, 2048;
$L__BB19_41:
	and.b32  	%r122, %r49, 3;
	setp.eq.s32 	%p14, %r122, 0;
	@%p14 bra 	$L__BB19_44;
	add.s32 	%r278, %r275, %r268;
	cvt.u16.u32 	%rs1, %r267;
	shr.u16 	%rs2, %rs1, 9;
	add.s16 	%rs3, %rs2, 1;
	cvt.u32.u16 	%r123, %rs3;
	and.b32  	%r124, %r123, 3;
	neg.s32 	%r277, %r124;
$L__BB19_43:
	.pragma "nounroll";
	mul.wide.u32 	%rd64, %r278, 4;
	add.s64 	%rd65, %rd1, %rd64;
	ld.global.f32 	%f158, [%rd65];
	add.f32 	%f378, %f378, %f158;
	add.s32 	%r278, %r278, 512;
	add.s32 	%r277, %r277, 1;
	setp.ne.s32 	%p15, %r277, 0;
	@%p15 bra 	$L__BB19_43;
$L__BB19_44:
	// begin inline asm
	mov.u32 %r125, %laneid;
	// end inline asm
	mov.b32 	%r127, %f378;
	mov.b32 	%r128, 1;
	mov.b32 	%r149, 31;
	mov.b32 	%r150, -1;
	// begin inline asm
	shfl.sync.down.b32 %r126, %r127, %r128, %r149, %r150;
	// end inline asm
	setp.gt.s32 	%p16, %r125, 30;
	mov.b32 	%f159, %r126;
	add.f32 	%f160, %f378, %f159;
	selp.f32 	%f161, %f378, %f160, %p16;
	mov.b32 	%r132, %f161;
	mov.b32 	%r133, 2;
	// begin inline asm
	shfl.sync.down.b32 %r131, %r132, %r133, %r149, %r150;
	// end inline asm
	setp.gt.s32 	%p17, %r125, 29;
	mov.b32 	%f162, %r131;
	add.f32 	%f163, %f161, %f162;
	selp.f32 	%f164, %f161, %f163, %p17;
	mov.b32 	%r137, %f164;
	mov.b32 	%r138, 4;
	// begin inline asm
	shfl.sync.down.b32 %r136, %r137, %r138, %r149, %r150;
	// end inline asm
	setp.gt.s32 	%p18, %r125, 27;
	mov.b32 	%f165, %r136;
	add.f32 	%f166, %f164, %f165;
	selp.f32 	%f167, %f164, %f166, %p18;
	mov.b32 	%r142, %f167;
	mov.b32 	%r143, 8;
	// begin inline asm
	shfl.sync.down.b32 %r141, %r142, %r143, %r149, %r150;
	// end inline asm
	setp.gt.s32 	%p19, %r125, 23;
	mov.b32 	%f168, %r141;
	add.f32 	%f169, %f167, %f168;
	selp.f32 	%f170, %f167, %f169, %p19;
	mov.b32 	%r147, %f170;
	mov.b32 	%r148, 16;
	// begin inline asm
	shfl.sync.down.b32 %r146, %r147, %r148, %r149, %r150;
	// end inline asm
	setp.gt.s32 	%p20, %r125, 15;
	mov.b32 	%f171, %r146;
	add.f32 	%f37, %f170, %f171;
	selp.f32 	%f379, %f170, %f37, %p20;
	setp.ne.s32 	%p21, %r125, 0;
	@%p21 bra 	$L__BB19_46;
	shr.u32 	%r151, %r35, 3;
	and.b32  	%r152, %r151, 124;
	mov.u32 	%r153, _ZZN3cub18CUB_300001_SM_10006detail6reduce18DeviceReduceKernelINS2_10policy_hubIfjN4cuda3std3__44plusIfEEE10Policy1000EN6thrust24THRUST_300001_SM_1000_NS10device_ptrIfEEjS9_fNS7_10__identityEEEvT0_PT3_T1_NS0_13GridEvenShareISK_EET2_T4_E12temp_storage;
	add.s32 	%r154, %r153, %r152;
	st.shared.f32 	[%r154+16], %f37;
$L__BB19_46:
	bar.sync 	0;
	setp.ne.s32 	%p22, %r35, 0;
	@%p22 bra 	$L__BB19_48;
	ld.shared.f32 	%f172, [_ZZN3cub18CUB_300001_SM_10006detail6reduce18DeviceReduceKernelINS2_10policy_hubIfjN4cuda3std3__44plusIfEEE10Policy1000EN6thrust24THRUST_300001_SM_1000_NS10device_ptrIfEEjS9_fNS7_10__identityEEEvT0_PT3_T1_NS0_13GridEvenShareISK_EET2_T4_E12temp_storage+20];
	add.f32 	%f173, %f379, %f172;
	ld.shared.f32 	%f174, [_ZZN3cub18CUB_300001_SM_10006detail6reduce18DeviceReduceKernelINS2_10policy_hubIfjN4cuda3std3__44plusIfEEE10Policy1000EN6thrust24THRUST_300001_SM_1000_NS10device_ptrIfEEjS9_fNS7_10__identityEEEvT0_PT3_T1_NS0_13GridEvenShareISK_EET2_T4_E12temp_storage+24];
	add.f32 	%f175, %f173, %f174;
	ld.shared.f32 	%f176, [_ZZN3cub18CUB_300001_SM_10006detail6reduce18DeviceReduceKernelINS2_10policy_hubIfjN4cuda3std3__44plusIfEEE10Policy1000EN6thrust24THRUST_300001_SM_1000_NS10device_ptrIfEEjS9_fNS7_10__identityEEEvT0_PT3_T1_NS0_13GridEvenShareISK_EET2_T4_E12temp_storage+28];
	add.f32 	%f177, %f175, %f176;
	ld.shared.f32 	%f178, [_ZZN3cub18CUB_300001_SM_10006detail6reduce18DeviceReduceKernelINS2_10policy_hubIfjN4cuda3std3__44plusIfEEE10Policy1000EN6thrust24THRUST_300001_SM_1000_NS10device_ptrIfEEjS9_fNS7_10__identityEEEvT0_PT3_T1_NS0_13GridEvenShareISK_EET2_T4_E12temp_storage+32];
	add.f32 	%f179, %f177, %f178;
	ld.shared.f32 	%f180, [_ZZN3cub18CUB_300001_SM_10006detail6reduce18DeviceReduceKernelINS2_10policy_hubIfjN4cuda3std3__44plusIfEEE10Policy1000EN6thrust24THRUST_300001_SM_1000_NS10device_ptrIfEEjS9_fNS7_10__identityEEEvT0_PT3_T1_NS0_13GridEvenShareISK_EET2_T4_E12temp_storage+36];
	add.f32 	%f181, %f179, %f180;
	ld.shared.f32 	%f182, [_ZZN3cub18CUB_300001_SM_10006detail6reduce18DeviceReduceKernelINS2_10policy_hubIfjN4cuda3std3__44plusIfEEE10Policy1000EN6thrust24THRUST_300001_SM_1000_NS10device_ptrIfEEjS9_fNS7_10__identityEEEvT0_PT3_T1_NS0_13GridEvenShareISK_EET2_T4_E12temp_storage+40];
	add.f32 	%f183, %f181, %f182;
	ld.shared.f32 	%f184, [_ZZN3cub18CUB_300001_SM_10006detail6reduce18DeviceReduceKernelINS2_10policy_hubIfjN4cuda3std3__44plusIfEEE10Policy1000EN6thrust24THRUST_300001_SM_1000_NS10device_ptrIfEEjS9_fNS7_10__identityEEEvT0_PT3_T1_NS0_13GridEvenShareISK_EET2_T4_E12temp_storage+44];
	add.f32 	%f185, %f183, %f184;
	ld.shared.f32 	%f186, [_ZZN3cub18CUB_300001_SM_10006detail6reduce18DeviceReduceKernelINS2_10policy_hubIfjN4cuda3std3__44plusIfEEE10Policy1000EN6thrust24THRUST_300001_SM_1000_NS10device_ptrIfEEjS9_fNS7_10__identityEEEvT0_PT3_T1_NS0_13GridEvenShareISK_EET2_T4_E12temp_storage+48];
	add.f32 	%f187, %f185, %f186;
	ld.shared.f32 	%f188, [_ZZN3cub18CUB_300001_SM_10006detail6reduce18DeviceReduceKernelINS2_10policy_hubIfjN4cuda3std3__44plusIfEEE10Policy1000EN6thrust24THRUST_300001_SM_1000_NS10device_ptrIfEEjS9_fNS7_10__identityEEEvT0_PT3_T1_NS0_13GridEvenShareISK_EET2_T4_E12temp_storage+52];
	add.f32 	%f189, %f187, %f188;
	ld.shared.f32 	%f190, [_ZZN3cub18CUB_300001_SM_10006detail6reduce18DeviceReduceKernelINS2_10policy_hubIfjN4cuda3std3__44plusIfEEE10Policy1000EN6thrust24THRUST_300001_SM_1000_NS10device_ptrIfEEjS9_fNS7_10__identityEEEvT0_PT3_T1_NS0_13GridEvenShareISK_EET2_T4_E12temp_storage+56];
	add.f32 	%f191, %f189, %f190;
	ld.shared.f32 	%f192, [_ZZN3cub18CUB_300001_SM_10006detail6reduce18DeviceReduceKernelINS2_10policy_hubIfjN4cuda3std3__44plusIfEEE10Policy1000EN6thrust24THRUST_300001_SM_1000_NS10device_ptrIfEEjS9_fNS7_10__identityEEEvT0_PT3_T1_NS0_13GridEvenShareISK_EET2_T4_E12temp_storage+60];
	add.f32 	%f193, %f191, %f192;
	ld.shared.f32 	%f194, [_ZZN3cub18CUB_300001_SM_10006detail6reduce18DeviceReduceKernelINS2_10policy_hubIfjN4cuda3std3__44plusIfEEE10Policy1000EN6thrust24THRUST_300001_SM_1000_NS10device_ptrIfEEjS9_fNS7_10__identityEEEvT0_PT3_T1_NS0_13GridEvenShareISK_EET2_T4_E12temp_storage+64];
	add.f32 	%f195, %f193, %f194;
	ld.shared.f32 	%f196, [_ZZN3cub18CUB_300001_SM_10006detail6reduce18DeviceReduceKernelINS2_10policy_hubIfjN4cuda3std3__44plusIfEEE10Policy1000EN6thrust24THRUST_300001_SM_1000_NS10device_ptrIfEEjS9_fNS7_10__identityEEEvT0_PT3_T1_NS0_13GridEvenShareISK_EET2_T4_E12temp_storage+68];
	add.f32 	%f197, %f195, %f196;
	ld.shared.f32 	%f198, [_ZZN3cub18CUB_300001_SM_10006detail6reduce18DeviceReduceKernelINS2_10policy_hubIfjN4cuda3std3__44plusIfEEE10Policy1000EN6thrust24THRUST_300001_SM_1000_NS10device_ptrIfEEjS9_fNS7_10__identityEEEvT0_PT3_T1_NS0_13GridEvenShareISK_EET2_T4_E12temp_storage+72];
	add.f32 	%f199, %f197, %f198;
	ld.shared.f32 	%f200, [_ZZN3cub18CUB_300001_SM_10006detail6reduce18DeviceReduceKernelINS2_10policy_hubIfjN4cuda3std3__44plusIfEEE10Policy1000EN6thrust24THRUST_300001_SM_1000_NS10device_ptrIfEEjS9_fNS7_10__identityEEEvT0_PT3_T1_NS0_13GridEvenShareISK_EET2_T4_E12temp_storage+76];
	add.f32 	%f379, %f199, %f200;
$L__BB19_48:
	mov.u32 	%r256, %tid.x;
	setp.ne.s32 	%p64, %r256, 0;
	@%p64 bra 	$L__BB19_50;
	ld.param.u64 	%rd129, [_ZN3cub18CUB_300001_SM_10006detail6reduce18DeviceReduceKernelINS2_10policy_hubIfjN4cuda3std3__44plusIfEEE10Policy1000EN6thrust24THRUST_300001_SM_1000_NS10device_ptrIfEEjS9_fNS7_10__identityEEEvT0_PT3_T1_NS0_13GridEvenShareISK_EET2_T4__param_1];
	cvta.to.global.u64 	%rd126, %rd129;
	mul.wide.u32 	%rd127, %r3, 4;
	add.s64 	%rd128, %rd126, %rd127;
	st.global.f32 	[%rd128], %f379;
$L__BB19_50:
	ret;

}
	// .globl	_ZN3cub18CUB_300001_SM_10006detail6reduce28DeviceReduceSingleTileKernelINS2_10policy_hubIfjN4cuda3std3__44plusIfEEE10Policy1000EPfSC_iS9_ffNS7_10__identityEEEvT0_T1_T2_T3_T4_T6_
.visible .entry _ZN3cub18CUB_300001_SM_10006detail6reduce28DeviceReduceSingleTileKernelINS2_10policy_hubIfjN4cuda3std3__44plusIfEEE10Policy1000EPfSC_iS9_ffNS7_10__identityEEEvT0_T1_T2_T3_T4_T6_(
	.param .u64 .ptr .align 1 _ZN3cub18CUB_300001_SM_10006detail6reduce28DeviceReduceSingleTileKernelINS2_10policy_hubIfjN4cuda3std3__44plusIfEEE10Policy1000EPfSC_iS9_ffNS7_10__identityEEEvT0_T1_T2_T3_T4_T6__param_0,
	.param .u64 .ptr .align 1 _ZN3cub18CUB_300001_SM_10006detail6reduce28DeviceReduceSingleTileKernelINS2_10policy_hubIfjN4cuda3std3__44plusIfEEE10Policy1000EPfSC_iS9_ffNS7_10__identityEEEvT0_T1_T2_T3_T4_T6__param_1,
	.param .u32 _ZN3cub18CUB_300001_SM_10006detail6reduce28DeviceReduceSingleTileKernelINS2_10policy_hubIfjN4cuda3std3__44plusIfEEE10Policy1000EPfSC_iS9_ffNS7_10__identityEEEvT0_T1_T2_T3_T4_T6__param_2,
	.param .align 1 .b8 _ZN3cub18CUB_300001_SM_10006detail6reduce28DeviceReduceSingleTileKernelINS2_10policy_hubIfjN4cuda3std3__44plusIfEEE10Policy1000EPfSC_iS9_ffNS7_10__identityEEEvT0_T1_T2_T3_T4_T6__param_3[1],
	.param .f32 _ZN3cub18CUB_300001_SM_10006detail6reduce28DeviceReduceSingleTileKernelINS2_10policy_hubIfjN4cuda3std3__44plusIfEEE10Policy1000EPfSC_iS9_ffNS7_10__identityEEEvT0_T1_T2_T3_T4_T6__param_4,
	.param .align 1 .b8 _ZN3cub18CUB_300001_SM_10006detail6reduce28DeviceReduceSingleTileKernelINS2_10policy_hubIfjN4cuda3std3__44plusIfEEE10Policy1000EPfSC_iS9_ffNS7_10__identityEEEvT0_T1_T2_T3_T4_T6__param_5[1]
)
.maxntid 512
.minnctapersm 1
{
	.reg .pred 	%p<113>;
	.reg .b32 	%r<407>;
	.reg .b32 	%f<531>;
	.reg .b64 	%rd<133>;
	// demoted variable
	.shared .align 4 .b8 _ZZN3cub18CUB_300001_SM_10006detail6reduce28DeviceReduceSingleTileKernelINS2_10policy_hubIfjN4cuda3std3__44plusIfEEE10Policy1000EPfSC_iS9_ffNS7_10__identityEEEvT0_T1_T2_T3_T4_T6_E12temp_storage[84];
	ld.param.u64 	%rd16, [_ZN3cub18CUB_300001_SM_10006detail6reduce28DeviceReduceSingleTileKernelINS2_10policy_hubIfjN4cuda3std3__44plusIfEEE10Policy1000EPfSC_iS9_ffNS7_10__identityEEEvT0_T1_T2_T3_T4_T6__param_0];
	ld.param.u64 	%rd17, [_ZN3cub18CUB_300001_SM_10006detail6reduce28DeviceReduceSingleTileKernelINS2_10policy_hubIfjN4cuda3std3__44plusIfEEE10Policy1000EPfSC_iS9_ffNS7_10__identityEEEvT0_T1_T2_T3_T4_T6__param_1];
	ld.param.u32 	%r67, [_ZN3cub18CUB_300001_SM_10006detail6reduce28DeviceReduceSingleTileKernelINS2_10policy_hubIfjN4cuda3std3__44plusIfEEE10Policy1000EPfSC_iS9_ffNS7_10__identityEEEvT0_T1_T2_T3_T4_T6__param_2];
	ld.param.f32 	%f58, [_ZN3cub18CUB_300001_SM_10006detail6reduce28DeviceReduceSingleTileKernelINS2_10policy_hubIfjN4cuda3std3__44plusIfEEE10Policy1000EPfSC_iS9_ffNS7_10__identityEEEvT0_T1_T2_T3_T4_T6__param_4];
	cvta.to.global.u64 	%rd1, %rd17;
	setp.ne.s32 	%p1, %r67, 0;
	@%p1 bra 	$L__BB20_3;
	mov.u32 	%r380, %tid.x;
	setp.ne.s32 	%p112, %r380, 0;
	@%p112 bra 	$L__BB20_74;
	st.global.f32 	[%rd1], %f58;
	bra.uni 	$L__BB20_74;
$L__BB20_3:
	and.b64  	%rd18, %rd16, 7;
	setp.ne.s64 	%p2, %rd18, 0;
	@%p2 bra 	$L__BB20_38;
	setp.gt.s32 	%p57, %r67, 8191;
	@%p57 bra 	$L__BB20_22;
	mov.u32 	%r1, %tid.x;
	setp.ge.s32 	%p74, %r1, %r67;
	mov.f32 	%f509, 0f00000000;
	mov.u32 	%r384, %r1;
	@%p74 bra 	$L__BB20_7;
	mul.wide.u32 	%rd121, %r1, 4;
	add.s64 	%rd120, %rd16, %rd121;
	// begin inline asm
	ld.global.nc.u32 %r300, [%rd120];
	// end inline asm
	mov.b32 	%f509, %r300;
	add.s32 	%r384, %r1, 512;
$L__BB20_7:
	setp.ge.s32 	%p75, %r384, %r67;
	@%p75 bra 	$L__BB20_13;
	not.b32 	%r301, %r384;
	add.s32 	%r4, %r67, %r301;
	and.b32  	%r302, %r4, 1536;
	setp.eq.s32 	%p76, %r302, 1536;
	@%p76 bra 	$L__BB20_11;
	mul.wide.u32 	%rd122, %r384, 4;
	add.s64 	%rd129, %rd16, %rd122;
	shr.u32 	%r303, %r4, 9;
	add.s32 	%r304, %r303, 1;
	and.b32  	%r305, %r304, 3;
	neg.s32 	%r382, %r305;
$L__BB20_10:
	.pragma "nounroll";
	// begin inline asm
	ld.global.nc.u32 %r306, [%rd129];
	// end inline asm
	mov.b32 	%f395, %r306;
	add.f32 	%f509, %f509, %f395;
	add.s32 	%r384, %r384, 512;
	add.s64 	%rd129, %rd129, 2048;
	add.s32 	%r382, %r382, 1;
	setp.ne.s32 	%p77, %r382, 0;
	@%p77 bra 	$L__BB20_10;
$L__BB20_11:
	setp.lt.u32 	%p78, %r4, 1536;
	@%p78 bra 	$L__BB20_13;
$L__BB20_12:
	mul.wide.s32 	%rd128, %r384, 4;
	add.s64 	%rd124, %rd16, %rd128;
	// begin inline asm
	ld.global.nc.u32 %r307, [%rd124];
	// end inline asm
	mov.b32 	%f396, %r307;
	add.f32 	%f397, %f509, %f396;
	add.s64 	%rd125, %rd124, 2048;
	// begin inline asm
	ld.global.nc.u32 %r308, [%rd125];
	// end inline asm
	mov.b32 	%f398, %r308;
	add.f32 	%f399, %f397, %f398;
	add.s64 	%rd126, %rd124, 4096;
	// begin inline asm
	ld.global.nc.u32 %r309, [%rd126];
	// end inline asm
	mov.b32 	%f400, %r309;
	add.f32 	%f401, %f399, %f400;
	add.s64 	%rd127, %rd124, 6144;
	// begin inline asm
	ld.global.nc.u32 %r310, [%rd127];
	// end inline asm
	mov.b32 	%f402, %r310;
	add.f32 	%f509, %f401, %f402;
	add.s32 	%r384, %r384, 2048;
	setp.lt.s32 	%p79, %r384, %r67;
	@%p79 bra 	$L__BB20_12;
$L__BB20_13:
	setp.lt.s32 	%p80, %r67, 512;
	@%p80 bra 	$L__BB20_18;
	// begin inline asm
	mov.u32 %r349, %laneid;
	// end inline asm
	mov.b32 	%r351, %f509;
	mov.b32 	%r352, 1;
	mov.b32 	%r373, 31;
	mov.b32 	%r374, -1;
	// begin inline asm
	shfl.sync.down.b32 %r350, %r351, %r352, %r373, %r374;
	// end inline asm
	setp.gt.s32 	%p104, %r349, 30;
	mov.b32 	%f461, %r350;
	add.f32 	%f462, %f509, %f461;
	selp.f32 	%f463, %f509, %f462, %p104;
	mov.b32 	%r356, %f463;
	mov.b32 	%r357, 2;
	// begin inline asm
	shfl.sync.down.b32 %r355, %r356, %r357, %r373, %r374;
	// end inline asm
	setp.gt.s32 	%p105, %r349, 29;
	mov.b32 	%f464, %r355;
	add.f32 	%f465, %f463, %f464;
	selp.f32 	%f466, %f463, %f465, %p105;
	mov.b32 	%r361, %f466;
	mov.b32 	%r362, 4;
	// begin inline asm
	shfl.sync.down.b32 %r360, %r361, %r362, %r373, %r374;
	// end inline asm
	setp.gt.s32 	%p106, %r349, 27;
	mov.b32 	%f467, %r360;
	add.f32 	%f468, %f466, %f467;
	selp.f32 	%f469, %f466, %f468, %p106;
	mov.b32 	%r366, %f469;
	mov.b32 	%r367, 8;
	// begin inline asm
	shfl.sync.down.b32 %r365, %r366, %r367, %r373, %r374;
	// end inline asm
	setp.gt.s32 	%p107, %r349, 23;
	mov.b32 	%f470, %r365;
	add.f32 	%f471, %f469, %f470;
	selp.f32 	%f472, %f469, %f471, %p107;
	mov.b32 	%r371, %f472;
	mov.b32 	%r372, 16;
	// begin inline asm
	shfl.sync.down.b32 %r370, %r371, %r372, %r373, %r374;
	// end inline asm
	setp.gt.s32 	%p108, %r349, 15;
	mov.b32 	%f473, %r370;
	add.f32 	%f10, %f472, %f473;
	selp.f32 	%f530, %f472, %f10, %p108;
	setp.ne.s32 	%p109, %r349, 0;
	@%p109 bra 	$L__BB20_16;
	shr.u32 	%r375, %r1, 3;
	and.b32  	%r376, %r375, 124;
	mov.u32 	%r377, _ZZN3cub18CUB_300001_SM_10006detail6reduce28DeviceReduceSingleTileKernelINS2_10policy_hubIfjN4cuda3std3__44plusIfEEE10Policy1000EPfSC_iS9_ffNS7_10__identityEEEvT0_T1_T2_T3_T4_T6_E12temp_storage;
	add.s32 	%r378, %r377, %r376;
	st.shared.f32 	[%r378+16], %f10;
$L__BB20_16:
	bar.sync 	0;
	setp.ne.s32 	%p110, %r1, 0;
	@%p110 bra 	$L__BB20_72;
	ld.shared.f32 	%f474, [_ZZN3cub18CUB_300001_SM_10006detail6reduce28DeviceReduceSingleTileKernelINS2_10policy_hubIfjN4cuda3std3__44plusIfEEE10Policy1000EPfSC_iS9_ffNS7_10__identityEEEvT0_T1_T2_T3_T4_T6_E12temp_storage+20];
	add.f32 	%f475, %f530, %f474;
	ld.shared.f32 	%f476, [_ZZN3cub18CUB_300001_SM_10006detail6reduce28DeviceReduceSingleTileKernelINS2_10policy_hubIfjN4cuda3std3__44plusIfEEE10Policy1000EPfSC_iS9_ffNS7_10__identityEEEvT0_T1_T2_T3_T4_T6_E12temp_storage+24];
	add.f32 	%f477, %f475, %f476;
	ld.shared.f32 	%f478, [_ZZN3cub18CUB_300001_SM_10006detail6reduce28DeviceReduceSingleTileKernelINS2_10policy_hubIfjN4cuda3std3__44plusIfEEE10Policy1000EPfSC_iS9_ffNS7_10__identityEEEvT0_T1_T2_T3_T4_T6_E12temp_storage+28];
	add.f32 	%f479, %f477, %f478;
	ld.shared.f32 	%f480, [_ZZN3cub18CUB_300001_SM_10006detail6reduce28DeviceReduceSingleTileKernelINS2_10policy_hubIfjN4cuda3std3__44plusIfEEE10Policy1000EPfSC_iS9_ffNS7_10__identityEEEvT0_T1_T2_T3_T4_T6_E12temp_storage+32];
	add.f32 	%f481, %f479, %f480;
	ld.shared.f32 	%f482, [_ZZN3cub18CUB_300001_SM_10006detail6reduce28DeviceReduceSingleTileKernelINS2_10policy_hubIfjN4cuda3std3__44plusIfEEE10Policy1000EPfSC_iS9_ffNS7_10__identityEEEvT0_T1_T2_T3_T4_T6_E12temp_storage+36];
	add.f32 	%f483, %f481, %f482;
	ld.shared.f32 	%f484, [_ZZN3cub18CUB_300001_SM_10006detail6reduce28DeviceReduceSingleTileKernelINS2_10policy_hubIfjN4cuda3std3__44plusIfEEE10Policy1000EPfSC_iS9_ffNS7_10__identityEEEvT0_T1_T2_T3_T4_T6_E12temp_storage+40];
	add.f32 	%f485, %f483, %f484;
	ld.shared.f32 	%f486, [_ZZN3cub18CUB_300001_SM_10006detail6reduce28DeviceReduceSingleTileKernelINS2_10policy_hubIfjN4cuda3std3__44plusIfEEE10Policy1000EPfSC_iS9_ffNS7_10__identityEEEvT0_T1_T2_T3_T4_T6_E12temp_storage+44];
	add.f32 	%f487, %f485, %f486;
	ld.shared.f32 	%f488, [_ZZN3cub18CUB_300001_SM_10006detail6reduce28DeviceReduceSingleTileKernelINS2_10policy_hubIfjN4cuda3std3__44plusIfEEE10Policy1000EPfSC_iS9_ffNS7_10__identityEEEvT0_T1_T2_T3_T4_T6_E12temp_storage+48];
	add.f32 	%f489, %f487, %f488;
	ld.shared.f32 	%f490, [_ZZN3cub18CUB_300001_SM_10006detail6reduce28DeviceReduceSingleTileKernelINS2_10policy_hubIfjN4cuda3std3__44plusIfEEE10Policy1000EPfSC_iS9_ffNS7_10__identityEEEvT0_T1_T2_T3_T4_T6_E12temp_storage+52];
	add.f32 	%f491, %f489, %f490;
	ld.shared.f32 	%f492, [_ZZN3cub18CUB_300001_SM_10006detail6reduce28DeviceReduceSingleTileKernelINS2_10policy_hubIfjN4cuda3std3__44plusIfEEE10Policy1000EPfSC_iS9_ffNS7_10__identityEEEvT0_T1_T2_T3_T4_T6_E12temp_storage+56];
	add.f32 	%f493, %f491, %f492;
	ld.shared.f32 	%f494, [_ZZN3cub18CUB_300001_SM_10006detail6reduce28DeviceReduceSingleTileKernelINS2_10policy_hubIfjN4cuda3std3__44plusIfEEE10Policy1000EPfSC_iS9_ffNS7_10__identityEEEvT0_T1_T2_T3_T4_T6_E12temp_storage+60];
	add.f32 	%f495, %f493, %f494;
	ld.shared.f32 	%f496, [_ZZN3cub18CUB_300001_SM_10006detail6reduce28DeviceReduceSingleTileKernelINS2_10policy_hubIfjN4cuda3std3__44plusIfEEE10Policy1000EPfSC_iS9_ffNS7_10__identityEEEvT0_T1_T2_T3_T4_T6_E12temp_storage+64];
	add.f32 	%f497, %f495, %f496;
	ld.shared.f32 	%f498, [_ZZN3cub18CUB_300001_SM_10006detail6reduce28DeviceReduceSingleTileKernelINS2_10policy_hubIfjN4cuda3std3__44plusIfEEE10Policy1000EPfSC_iS9_ffNS7_10__identityEEEvT0_T1_T2_T3_T4_T6_E12temp_storage+68];
	add.f32 	%f499, %f497, %f498;
	ld.shared.f32 	%f500, [_ZZN3cub18CUB_300001_SM_10006detail6reduce28DeviceReduceSingleTileKernelINS2_10policy_hubIfjN4cuda3std3__44plusIfEEE10Policy1000EPfSC_iS9_ffNS7_10__identityEEEvT0_T1_T2_T3_T4_T6_E12temp_storage+72];
	add.f32 	%f501, %f499, %f500;
	ld.shared.f32 	%f502, [_ZZN3cub18CUB_300001_SM_10006detail6reduce28DeviceReduceSingleTileKernelINS2_10policy_hubIfjN4cuda3std3__44plusIfEEE10Policy1000EPfSC_iS9_ffNS7_10__identityEEEvT0_T1_T2_T3_T4_T6_E12temp_storage+76];
	add.f32 	%f530, %f501, %f502;
	bra.uni 	$L__BB20_72;
$L__BB20_18:
	// begin inline asm
	mov.u32 %r311, %laneid;
	// end inline asm
	and.b32  	%r337, %r1, 992;
	add.s32 	%r338, %r337, 32;
	setp.gt.s32 	%p81, %r338, %r67;
	not.b32 	%r339, %r337;
	add.s32 	%r340, %r67, %r339;
	selp.b32 	%r335, %r340, 31, %p81;
	mov.b32 	%r313, %f509;
	mov.b32 	%r314, 1;
	mov.b32 	%r336, -1;
	// begin inline asm
	shfl.sync.down.b32 %r312, %r313, %r314, %r335, %r336;
	// end inline asm
	setp.lt.s32 	%p82, %r311, %r335;
	mov.b32 	%f403, %r312;
	add.f32 	%f404, %f509, %f403;
	selp.f32 	%f405, %f404, %f509, %p82;
	mov.b32 	%r318, %f405;
	mov.b32 	%r319, 2;
	// begin inline asm
	shfl.sync.down.b32 %r317, %r318, %r319, %r335, %r336;
	// end inline asm
	add.s32 	%r341, %r311, 2;
	setp.gt.s32 	%p83, %r341, %r335;
	mov.b32 	%f406, %r317;
	add.f32 	%f407, %f405, %f406;
	selp.f32 	%f408, %f405, %f407, %p83;
	mov.b32 	%r323, %f408;
	mov.b32 	%r324, 4;
	// begin inline asm
	shfl.sync.down.b32 %r322, %r323, %r324, %r335, %r336;
	// end inline asm
	add.s32 	%r342, %r311, 4;
	setp.gt.s32 	%p84, %r342, %r335;
	mov.b32 	%f409, %r322;
	add.f32 	%f410, %f408, %f409;
	selp.f32 	%f411, %f408, %f410, %p84;
	mov.b32 	%r328, %f411;
	mov.b32 	%r329, 8;
	// begin inline asm
	shfl.sync.down.b32 %r327, %r328, %r329, %r335, %r336;
	// end inline asm
	add.s32 	%r343, %r311, 8;
	setp.gt.s32 	%p85, %r343, %r335;
	mov.b32 	%f412, %r327;
	add.f32 	%f413, %f411, %f412;
	selp.f32 	%f414, %f411, %f413, %p85;
	mov.b32 	%r333, %f414;
	mov.b32 	%r334, 16;
	// begin inline asm
	shfl.sync.down.b32 %r332, %r333, %r334, %r335, %r336;
	// end inline asm
	add.s32 	%r344, %r311, 16;
	setp.gt.s32 	%p86, %r344, %r335;
	mov.b32 	%f415, %r332;
	add.f32 	%f416, %f414, %f415;
	selp.f32 	%f530, %f414, %f416, %p86;
	setp.ne.s32 	%p87, %r311, 0;
	@%p87 bra 	$L__BB20_20;
	shr.u32 	%r345, %r1, 3;
	and.b32  	%r346, %r345, 124;
	mov.u32 	%r347, _ZZN3cub18CUB_300001_SM_10006detail6reduce28DeviceReduceSingleTileKernelINS2_10policy_hubIfjN4cuda3std3__44plusIfEEE10Policy1000EPfSC_iS9_ffNS7_10__identityEEEvT0_T1_T2_T3_T4_T6_E12temp_storage;
	add.s32 	%r348, %r347, %r346;
	st.shared.f32 	[%r348+16], %f530;
$L__BB20_20:
	bar.sync 	0;
	setp.ne.s32 	%p88, %r1, 0;
	@%p88 bra 	$L__BB20_72;
	setp.gt.s32 	%p89, %r67, 32;
	ld.shared.f32 	%f417, [_ZZN3cub18CUB_300001_SM_10006detail6reduce28DeviceReduceSingleTileKernelINS2_10policy_hubIfjN4cuda3std3__44plusIfEEE10Policy1000EPfSC_iS9_ffNS7_10__identityEEEvT0_T1_T2_T3_T4_T6_E12temp_storage+20];
	add.f32 	%f418, %f530, %f417;
	selp.f32 	%f419, %f418, %f530, %p89;
	setp.gt.s32 	%p90, %r67, 64;
	ld.shared.f32 	%f420, [_ZZN3cub18CUB_300001_SM_10006detail6reduce28DeviceReduceSingleTileKernelINS2_10policy_hubIfjN4cuda3std3__44plusIfEEE10Policy1000EPfSC_iS9_ffNS7_10__identityEEEvT0_T1_T2_T3_T4_T6_E12temp_storage+24];
	add.f32 	%f421, %f420, %f419;
	selp.f32 	%f422, %f421, %f419, %p90;
	setp.gt.s32 	%p91, %r67, 96;
	ld.shared.f32 	%f423, [_ZZN3cub18CUB_300001_SM_10006detail6reduce28DeviceReduceSingleTileKernelINS2_10policy_hubIfjN4cuda3std3__44plusIfEEE10Policy1000EPfSC_iS9_ffNS7_10__identityEEEvT0_T1_T2_T3_T4_T6_E12temp_storage+28];
	add.f32 	%f424, %f423, %f422;
	selp.f32 	%f425, %f424, %f422, %p91;
	setp.gt.s32 	%p92, %r67, 128;
	ld.shared.f32 	%f426, [_ZZN3cub18CUB_300001_SM_10006detail6reduce28DeviceReduceSingleTileKernelINS2_10policy_hubIfjN4cuda3std3__44plusIfEEE10Policy1000EPfSC_iS9_ffNS7_10__identityEEEvT0_T1_T2_T3_T4_T6_E12temp_storage+32];
	add.f32 	%f427, %f426, %f425;
	selp.f32 	%f428, %f427, %f425, %p92;
	setp.gt.s32 	%p93, %r67, 160;
	ld.shared.f32 	%f429, [_ZZN3cub18CUB_300001_SM_10006detail6reduce28DeviceReduceSingleTileKernelINS2_10policy_hubIfjN4cuda3std3__44plusIfEEE10Policy1000EPfSC_iS9_ffNS7_10__identityEEEvT0_T1_T2_T3_T4_T6_E12temp_storage+36];
	add.f32 	%f430, %f429, %f428;
	selp.f32 	%f431, %f430, %f428, %p93;
	setp.gt.s32 	%p94, %r67, 192;
	ld.shared.f32 	%f432, [_ZZN3cub18CUB_300001_SM_10006detail6reduce28DeviceReduceSingleTileKernelINS2_10policy_hubIfjN4cuda3std3__44plusIfEEE10Policy1000EPfSC_iS9_ffNS7_10__identityEEEvT0_T1_T2_T3_T4_T6_E12temp_storage+40];
	add.f32 	%f433, %f432, %f431;
	selp.f32 	%f434, %f433, %f431, %p94;
	setp.gt.s32 	%p95, %r67, 224;
	ld.shared.f32 	%f435, [_ZZN3cub18CUB_300001_SM_10006detail6reduce28DeviceReduceSingleTileKernelINS2_10policy_hubIfjN4cuda3std3__44plusIfEEE10Policy1000EPfSC_iS9_ffNS7_10__identityEEEvT0_T1_T2_T3_T4_T6_E12temp_storage+44];
	add.f32 	%f436, %f435, %f434;
	selp.f32 	%f437, %f436, %f434, %p95;
	setp.gt.s32 	%p96, %r67, 256;
	ld.shared.f32 	%f438, [_ZZN3cub18CUB_300001_SM_10006detail6reduce28DeviceReduceSingleTileKernelINS2_10policy_hubIfjN4cuda3std3__44plusIfEEE10Policy1000EPfSC_iS9_ffNS7_10__identityEEEvT0_T1_T2_T3_T4_T6_E12temp_storage+48];
	add.f32 	%f439, %f438, %f437;
	selp.f32 	%f440, %f439, %f437, %p96;
	setp.gt.s32 	%p97, %r67, 288;
	ld.shared.f32 	%f441, [_ZZN3cub18CUB_300001_SM_10006detail6reduce28DeviceReduceSingleTileKernelINS2_10policy_hubIfjN4cuda3std3__44plusIfEEE10Policy1000EPfSC_iS9_ffNS7_10__identityEEEvT0_T1_T2_T3_T4_T6_E12temp_storage+52];
	add.f32 	%f442, %f441, %f440;
	selp.f32 	%f443, %f442, %f440, %p97;
	setp.gt.s32 	%p98, %r67, 320;
	ld.shared.f32 	%f444, [_ZZN3cub18CUB_300001_SM_10006detail6reduce28DeviceReduceSingleTileKernelINS2_10policy_hubIfjN4cuda3std3__44plusIfEEE10Policy1000EPfSC_iS9_ffNS7_10__identityEEEvT0_T1_T2_T3_T4_T6_E12temp_storage+56];
	add.f32 	%f445, %f444, %f443;
	selp.f32 	%f446, %f445, %f443, %p98;
	setp.gt.s32 	%p99, %r67, 352;
	ld.shared.f32 	%f447, [_ZZN3cub18CUB_300001_SM_10006detail6reduce28DeviceReduceSingleTileKernelINS2_10policy_hubIfjN4cuda3std3__44plusIfEEE10Policy1000EPfSC_iS9_ffNS7_10__identityEEEvT0_T1_T2_T3_T4_T6_E12temp_storage+60];
	add.f32 	%f448, %f447, %f446;
	selp.f32 	%f449, %f448, %f446, %p99;
	setp.gt.s32 	%p100, %r67, 384;
	ld.shared.f32 	%f450, [_ZZN3cub18CUB_300001_SM_10006detail6reduce28DeviceReduceSingleTileKernelINS2_10policy_hubIfjN4cuda3std3__44plusIfEEE10Policy1000EPfSC_iS9_ffNS7_10__identityEEEvT0_T1_T2_T3_T4_T6_E12temp_storage+64];
	add.f32 	%f451, %f450, %f449;
	selp.f32 	%f452, %f451, %f449, %p100;
	setp.gt.s32 	%p101, %r67, 416;
	ld.shared.f32 	%f453, [_ZZN3cub18CUB_300001_SM_10006detail6reduce28DeviceReduceSingleTileKernelINS2_10policy_hubIfjN4cuda3std3__44plusIfEEE10Policy1000EPfSC_iS9_ffNS7_10__identityEEEvT0_T1_T2_T3_T4_T6_E12temp_storage+68];
	add.f32 	%f454, %f453, %f452;
	selp.f32 	%f455, %f454, %f452, %p101;
	setp.gt.s32 	%p102, %r67, 448;
	ld.shared.f32 	%f456, [_ZZN3cub18CUB_300001_SM_10006detail6reduce28DeviceReduceSingleTileKernelINS2_10policy_hubIfjN4cuda3std3__44plusIfEEE10Policy1000EPfSC_iS9_ffNS7_10__identityEEEvT0_T1_T2_T3_T4_T6_E12temp_storage+72];
	add.f32 	%f457, %f456, %f455;
	selp.f32 	%f458, %f457, %f455, %p102;
	setp.gt.s32 	%p103, %r67, 480;
	ld.shared.f32 	%f459, [_ZZN3cub18CUB_300001_SM_10006detail6reduce28DeviceReduceSingleTileKernelINS2_10policy_hubIfjN4cuda3std3__44plusIfEEE10Policy1000EPfSC_iS9_ffNS7_10__identityEEEvT0_T1_T2_T3_T4_T6_E12temp_storage+76];
	add.f32 	%f460, %f459, %f458;
	selp.f32 	%f530, %f460, %f458, %p103;
	bra.uni 	$L__BB20_72;
$L__BB20_22:
	mov.u32 	%r13, %tid.x;
	shl.b32 	%r224, %r13, 1;
	mul.wide.u32 	%rd90, %r224, 4;
	add.s64 	%rd75, %rd16, %rd90;
	// begin inline asm
	ld.global.nc.u64 %rd74, [%rd75];
	// end inline asm
	mov.b64 	{%r225, %r226}, %rd74;
	mov.b32 	%f281, %r226;
	mov.b32 	%f282, %r225;
	add.s64 	%rd77, %rd75, 4096;
	// begin inline asm
	ld.global.nc.u64 %rd76, [%rd77];
	// end inline asm
	mov.b64 	{%r227, %r228}, %rd76;
	mov.b32 	%f283, %r228;
	mov.b32 	%f284, %r227;
	add.s64 	%rd79, %rd75, 8192;
	// begin inline asm
	ld.global.nc.u64 %rd78, [%rd79];
	// end inline asm
	mov.b64 	{%r229, %r230}, %rd78;
	mov.b32 	%f285, %r230;
	mov.b32 	%f286, %r229;
	add.s64 	%rd81, %rd75, 12288;
	// begin inline asm
	ld.global.nc.u64 %rd80, [%rd81];
	// end inline asm
	mov.b64 	{%r231, %r232}, %rd80;
	mov.b32 	%f287, %r232;
	mov.b32 	%f288, %r231;
	add.s64 	%rd83, %rd75, 16384;
	// begin inline asm
	ld.global.nc.u64 %rd82, [%rd83];
	// end inline asm
	mov.b64 	{%r233, %r234}, %rd82;
	mov.b32 	%f289, %r234;
	mov.b32 	%f290, %r233;
	add.s64 	%rd85, %rd75, 20480;
	// begin inline asm
	ld.global.nc.u64 %rd84, [%rd85];
	// end inline asm
	mov.b64 	{%r235, %r236}, %rd84;
	mov.b32 	%f291, %r236;
	mov.b32 	%f292, %r235;
	add.s64 	%rd87, %rd75, 24576;
	// begin inline asm
	ld.global.nc.u64 %rd86, [%rd87];
	// end inline asm
	mov.b64 	{%r237, %r238}, %rd86;
	mov.b32 	%f293, %r238;
	mov.b32 	%f294, %r237;
	add.s64 	%rd89, %rd75, 28672;
	// begin inline asm
	ld.global.nc.u64 %rd88, [%rd89];
	// end inline asm
	mov.b64 	{%r239, %r240}, %rd88;
	mov.b32 	%f295, %r240;
	mov.b32 	%f296, %r239;
	add.f32 	%f297, %f282, %f281;
	add.f32 	%f298, %f284, %f283;
	add.f32 	%f299, %f286, %f285;
	add.f32 	%f300, %f288, %f287;
	add.f32 	%f301, %f290, %f289;
	add.f32 	%f302, %f292, %f291;
	add.f32 	%f303, %f294, %f293;
	add.f32 	%f304, %f296, %f295;
	add.f32 	%f305, %f297, %f298;
	add.f32 	%f306, %f299, %f300;
	add.f32 	%f307, %f301, %f302;
	add.f32 	%f308, %f303, %f304;
	add.f32 	%f309, %f305, %f306;
	add.f32 	%f310, %f307, %f308;
	add.f32 	%f516, %f309, %f310;
	setp.lt.u32 	%p58, %r67, 16384;
	mov.b32 	%r387, 8192;
	@%p58 bra 	$L__BB20_26;
	add.s32 	%r14, %r67, -8192;
	mov.b32 	%r387, 8192;
$L__BB20_24:
	mul.wide.s32 	%rd107, %r387, 4;
	add.s64 	%rd92, %rd75, %rd107;
	// begin inline asm
	ld.global.nc.u64 %rd91, [%rd92];
	// end inline asm
	mov.b64 	{%r242, %r243}, %rd91;
	mov.b32 	%f311, %r243;
	mov.b32 	%f312, %r242;
	add.s64 	%rd94, %rd92, 4096;
	// begin inline asm
	ld.global.nc.u64 %rd93, [%rd94];
	// end inline asm
	mov.b64 	{%r244, %r245}, %rd93;
	mov.b32 	%f313, %r245;
	mov.b32 	%f314, %r244;
	add.s64 	%rd96, %rd92, 8192;
	// begin inline asm
	ld.global.nc.u64 %rd95, [%rd96];
	// end inline asm
	mov.b64 	{%r246, %r247}, %rd95;
	mov.b32 	%f315, %r247;
	mov.b32 	%f316, %r246;
	add.s64 	%rd98, %rd92, 12288;
	// begin inline asm
	ld.global.nc.u64 %rd97, [%rd98];
	// end inline asm
	mov.b64 	{%r248, %r249}, %rd97;
	mov.b32 	%f317, %r249;
	mov.b32 	%f318, %r248;
	add.s64 	%rd100, %rd92, 16384;
	// begin inline asm
	ld.global.nc.u64 %rd99, [%rd100];
	// end inline asm
	mov.b64 	{%r250, %r251}, %rd99;
	mov.b32 	%f319, %r251;
	mov.b32 	%f320, %r250;
	add.s64 	%rd102, %rd92, 20480;
	// begin inline asm
	ld.global.nc.u64 %rd101, [%rd102];
	// end inline asm
	mov.b64 	{%r252, %r253}, %rd101;
	mov.b32 	%f321, %r253;
	mov.b32 	%f322, %r252;
	add.s64 	%rd104, %rd92, 24576;
	// begin inline asm
	ld.global.nc.u64 %rd103, [%rd104];
	// end inline asm
	mov.b64 	{%r254, %r255}, %rd103;
	mov.b32 	%f323, %r255;
	mov.b32 	%f324, %r254;
	add.s64 	%rd106, %rd92, 28672;
	// begin inline asm
	ld.global.nc.u64 %rd105, [%rd106];
	// end inline asm
	mov.b64 	{%r256, %r257}, %rd105;
	mov.b32 	%f325, %r257;
	mov.b32 	%f326, %r256;
	add.f32 	%f327, %f516, %f312;
	add.f32 	%f328, %f311, %f314;
	add.f32 	%f329, %f313, %f316;
	add.f32 	%f330, %f315, %f318;
	add.f32 	%f331, %f317, %f320;
	add.f32 	%f332, %f319, %f322;
	add.f32 	%f333, %f321, %f324;
	add.f32 	%f334, %f323, %f326;
	add.f32 	%f335, %f327, %f328;
	add.f32 	%f336, %f329, %f330;
	add.f32 	%f337, %f331, %f332;
	add.f32 	%f338, %f333, %f334;
	add.f32 	%f339, %f335, %f336;
	add.f32 	%f340, %f337, %f338;
	add.f32 	%f341, %f339, %f340;
	add.f32 	%f516, %f341, %f325;
	sub.s32 	%r258, %r67, %r387;
	setp.lt.s32 	%p59, %r258, 8192;
	@%p59 bra 	$L__BB20_34;
	add.s32 	%r387, %r387, 8192;
	setp.le.s32 	%p60, %r387, %r14;
	@%p60 bra 	$L__BB20_24;
$L__BB20_26:
	setp.le.s32 	%p61, %r67, %r387;
	@%p61 bra 	$L__BB20_34;
	sub.s32 	%r18, %r67, %r387;
	setp.ge.s32 	%p62, %r13, %r18;
	@%p62 bra 	$L__BB20_34;
	not.b32 	%r259, %r13;
	add.s32 	%r260, %r67, %r259;
	sub.s32 	%r19, %r260, %r387;
	and.b32  	%r261, %r19, 1536;
	setp.eq.s32 	%p63, %r261, 1536;
	mov.u32 	%r391, %r13;
	@%p63 bra 	$L__BB20_31;
	add.s32 	%r389, %r13, %r387;
	shr.u32 	%r262, %r19, 9;
	add.s32 	%r263, %r262, 1;
	and.b32  	%r264, %r263, 3;
	neg.s32 	%r388, %r264;
	mov.u32 	%r391, %r13;
$L__BB20_30:
	.pragma "nounroll";
	mul.wide.u32 	%rd109, %r389, 4;
	add.s64 	%rd108, %rd16, %rd109;
	// begin inline asm
	ld.global.nc.u32 %r265, [%rd108];
	// end inline asm
	mov.b32 	%f343, %r265;
	add.f32 	%f516, %f516, %f343;
	add.s32 	%r391, %r391, 512;
	add.s32 	%r389, %r389, 512;
	add.s32 	%r388, %r388, 1;
	setp.ne.s32 	%p64, %r388, 0;
	@%p64 bra 	$L__BB20_30;
$L__BB20_31:
	setp.lt.u32 	%p65, %r19, 1536;
	@%p65 bra 	$L__BB20_34;
	cvt.u64.u32 	%rd110, %r391;
	cvt.u64.u32 	%rd111, %r387;
	add.s64 	%rd112, %rd110, %rd111;
	shl.b64 	%rd113, %rd112, 2;
	add.s64 	%rd114, %rd113, %rd16;
	add.s64 	%rd130, %rd114, 4096;
	add.s32 	%r392, %r391, %r387;
$L__BB20_33:
	mul.wide.u32 	%rd119, %r392, 4;
	add.s64 	%rd115, %rd16, %rd119;
	// begin inline asm
	ld.global.nc.u32 %r266, [%rd115];
	// end inline asm
	mov.b32 	%f344, %r266;
	add.f32 	%f345, %f516, %f344;
	add.s64 	%rd116, %rd130, -2048;
	// begin inline asm
	ld.global.nc.u32 %r267, [%rd116];
	// end inline asm
	mov.b32 	%f346, %r267;
	add.f32 	%f347, %f345, %f346;
	// begin inline asm
	ld.global.nc.u32 %r268, [%rd130];
	// end inline asm
	mov.b32 	%f348, %r268;
	add.f32 	%f349, %f347, %f348;
	add.s64 	%rd118, %rd130, 2048;
	// begin inline asm
	ld.global.nc.u32 %r269, [%rd118];
	// end inline asm
	mov.b32 	%f350, %r269;
	add.f32 	%f516, %f349, %f350;
	add.s32 	%r391, %r391, 2048;
	add.s64 	%rd130, %rd130, 8192;
	add.s32 	%r392, %r392, 2048;
	setp.lt.s32 	%p66, %r391, %r18;
	@%p66 bra 	$L__BB20_33;
$L__BB20_34:
	// begin inline asm
	mov.u32 %r270, %laneid;
	// end inline asm
	mov.b32 	%r272, %f516;
	mov.b32 	%r273, 1;
	mov.b32 	%r294, 31;
	mov.b32 	%r295, -1;
	// begin inline asm
	shfl.sync.down.b32 %r271, %r272, %r273, %r294, %r295;
	// end inline asm
	setp.gt.s32 	%p67, %r270, 30;
	mov.b32 	%f351, %r271;
	add.f32 	%f352, %f516, %f351;
	selp.f32 	%f353, %f516, %f352, %p67;
	mov.b32 	%r277, %f353;
	mov.b32 	%r278, 2;
	// begin inline asm
	shfl.sync.down.b32 %r276, %r277, %r278, %r294, %r295;
	// end inline asm
	setp.gt.s32 	%p68, %r270, 29;
	mov.b32 	%f354, %r276;
	add.f32 	%f355, %f353, %f354;
	selp.f32 	%f356, %f353, %f355, %p68;
	mov.b32 	%r282, %f356;
	mov.b32 	%r283, 4;
	// begin inline asm
	shfl.sync.down.b32 %r281, %r282, %r283, %r294, %r295;
	// end inline asm
	setp.gt.s32 	%p69, %r270, 27;
	mov.b32 	%f357, %r281;
	add.f32 	%f358, %f356, %f357;
	selp.f32 	%f359, %f356, %f358, %p69;
	mov.b32 	%r287, %f359;
	mov.b32 	%r288, 8;
	// begin inline asm
	shfl.sync.down.b32 %r286, %r287, %r288, %r294, %r295;
	// end inline asm
	setp.gt.s32 	%p70, %r270, 23;
	mov.b32 	%f360, %r286;
	add.f32 	%f361, %f359, %f360;
	selp.f32 	%f362, %f359, %f361, %p70;
	mov.b32 	%r292, %f362;
	mov.b32 	%r293, 16;
	// begin inline asm
	shfl.sync.down.b32 %r291, %r292, %r293, %r294, %r295;
	// end inline asm
	setp.gt.s32 	%p71, %r270, 15;
	mov.b32 	%f363, %r291;
	add.f32 	%f26, %f362, %f363;
	selp.f32 	%f530, %f362, %f26, %p71;
	setp.ne.s32 	%p72, %r270, 0;
	@%p72 bra 	$L__BB20_36;
	shr.u32 	%r296, %r13, 3;
	and.b32  	%r297, %r296, 124;
	mov.u32 	%r298, _ZZN3cub18CUB_300001_SM_10006detail6reduce28DeviceReduceSingleTileKernelINS2_10policy_hubIfjN4cuda3std3__44plusIfEEE10Policy1000EPfSC_iS9_ffNS7_10__identityEEEvT0_T1_T2_T3_T4_T6_E12temp_storage;
	add.s32 	%r299, %r298, %r297;
	st.shared.f32 	[%r299+16], %f26;
$L__BB20_36:
	bar.sync 	0;
	setp.ne.s32 	%p73, %r13, 0;
	@%p73 bra 	$L__BB20_72;
	ld.shared.f32 	%f364, [_ZZN3cub18CUB_300001_SM_10006detail6reduce28DeviceReduceSingleTileKernelINS2_10policy_hubIfjN4cuda3std3__44plusIfEEE10Policy1000EPfSC_iS9_ffNS7_10__identityEEEvT0_T1_T2_T3_T4_T6_E12temp_storage+20];
	add.f32 	%f365, %f530, %f364;
	ld.shared.f32 	%f366, [_ZZN3cub18CUB_300001_SM_10006detail6reduce28DeviceReduceSingleTileKernelINS2_10policy_hubIfjN4cuda3std3__44plusIfEEE10Policy1000EPfSC_iS9_ffNS7_10__identityEEEvT0_T1_T2_T3_T4_T6_E12temp_storage+24];
	add.f32 	%f367, %f365, %f366;
	ld.shared.f32 	%f368, [_ZZN3cub18CUB_300001_SM_10006detail6reduce28DeviceReduceSingleTileKernelINS2_10policy_hubIfjN4cuda3std3__44plusIfEEE10Policy1000EPfSC_iS9_ffNS7_10__identityEEEvT0_T1_T2_T3_T4_T6_E12temp_storage+28];
	add.f32 	%f369, %f367, %f368;
	ld.shared.f32 	%f370, [_ZZN3cub18CUB_300001_SM_10006detail6reduce28DeviceReduceSingleTileKernelINS2_10policy_hubIfjN4cuda3std3__44plusIfEEE10Policy1000EPfSC_iS9_ffNS7_10__identityEEEvT0_T1_T2_T3_T4_T6_E12temp_storage+32];
	add.f32 	%f371, %f369, %f370;
	ld.shared.f32 	%f372, [_ZZN3cub18CUB_300001_SM_10006detail6reduce28DeviceReduceSingleTileKernelINS2_10policy_hubIfjN4cuda3std3__44plusIfEEE10Policy1000EPfSC_iS9_ffNS7_10__identityEEEvT0_T1_T2_T3_T4_T6_E12temp_storage+36];
	add.f32 	%f373, %f371, %f372;
	ld.shared.f32 	%f374, [_ZZN3cub18CUB_300001_SM_10006detail6reduce28DeviceReduceSingleTileKernelINS2_10policy_hubIfjN4cuda3std3__44plusIfEEE10Policy1000EPfSC_iS9_ffNS7_10__identityEEEvT0_T1_T2_T3_T4_T6_E12temp_storage+40];
	add.f32 	%f375, %f373, %f374;
	ld.shared.f32 	%f376, [_ZZN3cub18CUB_300001_SM_10006detail6reduce28DeviceReduceSingleTileKernelINS2_10policy_hubIfjN4cuda3std3__44plusIfEEE10Policy1000EPfSC_iS9_ffNS7_10__identityEEEvT0_T1_T2_T3_T4_T6_E12temp_storage+44];
	add.f32 	%f377, %f375, %f376;
	ld.shared.f32 	%f378, [_ZZN3cub18CUB_300001_SM_10006detail6reduce28DeviceReduceSingleTileKernelINS2_10policy_hubIfjN4cuda3std3__44plusIfEEE10Policy1000EPfSC_iS9_ffNS7_10__identityEEEvT0_T1_T2_T3_T4_T6_E12temp_storage+48];
	add.f32 	%f379, %f377, %f378;
	ld.shared.f32 	%f380, [_ZZN3cub18CUB_300001_SM_10006detail6reduce28DeviceReduceSingleTileKernelINS2_10policy_hubIfjN4cuda3std3__44plusIfEEE10Policy1000EPfSC_iS9_ffNS7_10__identityEEEvT0_T1_T2_T3_T4_T6_E12temp_storage+52];
	add.f32 	%f381, %f379, %f380;
	ld.shared.f32 	%f382, [_ZZN3cub18CUB_300001_SM_10006detail6reduce28DeviceReduceSingleTileKernelINS2_10policy_hubIfjN4cuda3std3__44plusIfEEE10Policy1000EPfSC_iS9_ffNS7_10__identityEEEvT0_T1_T2_T3_T4_T6_E12temp_storage+56];
	add.f32 	%f383, %f381, %f382;
	ld.shared.f32 	%f384, [_ZZN3cub18CUB_300001_SM_10006detail6reduce28DeviceReduceSingleTileKernelINS2_10policy_hubIfjN4cuda3std3__44plusIfEEE10Policy1000EPfSC_iS9_ffNS7_10__identityEEEvT0_T1_T2_T3_T4_T6_E12temp_storage+60];
	add.f32 	%f385, %f383, %f384;
	ld.shared.f32 	%f386, [_ZZN3cub18CUB_300001_SM_10006detail6reduce28DeviceReduceSingleTileKernelINS2_10policy_hubIfjN4cuda3std3__44plusIfEEE10Policy1000EPfSC_iS9_ffNS7_10__identityEEEvT0_T1_T2_T3_T4_T6_E12temp_storage+64];
	add.f32 	%f387, %f385, %f386;
	ld.shared.f32 	%f388, [_ZZN3cub18CUB_300001_SM_10006detail6reduce28DeviceReduceSingleTileKernelINS2_10policy_hubIfjN4cuda3std3__44plusIfEEE10Policy1000EPfSC_iS9_ffNS7_10__identityEEEvT0_T1_T2_T3_T4_T6_E12temp_storage+68];
	add.f32 	%f389, %f387, %f388;
	ld.shared.f32 	%f390, [_ZZN3cub18CUB_300001_SM_10006detail6reduce28DeviceReduceSingleTileKernelINS2_10policy_hubIfjN4cuda3std3__44plusIfEEE10Policy1000EPfSC_iS9_ffNS7_10__identityEEEvT0_T1_T2_T3_T4_T6_E12temp_storage+72];
	add.f32 	%f391, %f389, %f390;
	ld.shared.f32 	%f392, [_ZZN3cub18CUB_300001_SM_10006detail6reduce28DeviceReduceSingleTileKernelINS2_10policy_hubIfjN4cuda3std3__44plusIfEEE10Policy1000EPfSC_iS9_ffNS7_10__identityEEEvT0_T1_T2_T3_T4_T6_E12temp_storage+76];
	add.f32 	%f530, %f391, %f392;
	bra.uni 	$L__BB20_72;
$L__BB20_38:
	setp.gt.s32 	%p3, %r67, 8191;
	@%p3 bra 	$L__BB20_56;
	mov.u32 	%r34, %tid.x;
	setp.ge.s32 	%p20, %r34, %r67;
	mov.f32 	%f522, 0f00000000;
	mov.u32 	%r397, %r34;
	@%p20 bra 	$L__BB20_41;
	mul.wide.u32 	%rd66, %r34, 4;
	add.s64 	%rd65, %rd16, %rd66;
	// begin inline asm
	ld.global.nc.u32 %r144, [%rd65];
	// end inline asm
	mov.b32 	%f522, %r144;
	add.s32 	%r397, %r34, 512;
$L__BB20_41:
	setp.ge.s32 	%p21, %r397, %r67;
	@%p21 bra 	$L__BB20_47;
	not.b32 	%r145, %r397;
	add.s32 	%r37, %r67, %r145;
	and.b32  	%r146, %r37, 1536;
	setp.eq.s32 	%p22, %r146, 1536;
	@%p22 bra 	$L__BB20_45;
	mul.wide.u32 	%rd67, %r397, 4;
	add.s64 	%rd131, %rd16, %rd67;
	shr.u32 	%r147, %r37, 9;
	add.s32 	%r148, %r147, 1;
	and.b32  	%r149, %r148, 3;
	neg.s32 	%r395, %r149;
$L__BB20_44:
	.pragma "nounroll";
	// begin inline asm
	ld.global.nc.u32 %r150, [%rd131];
	// end inline asm
	mov.b32 	%f173, %r150;
	add.f32 	%f522, %f522, %f173;
	add.s32 	%r397, %r397, 512;
	add.s64 	%rd131, %rd131, 2048;
	add.s32 	%r395, %r395, 1;
	setp.ne.s32 	%p23, %r395, 0;
	@%p23 bra 	$L__BB20_44;
$L__BB20_45:
	setp.lt.u32 	%p24, %r37, 1536;
	@%p24 bra 	$L__BB20_47;
$L__BB20_46:
	mul.wide.s32 	%rd73, %r397, 4;
	add.s64 	%rd69, %rd16, %rd73;
	// begin inline asm
	ld.global.nc.u32 %r151, [%rd69];
	// end inline asm
	mov.b32 	%f174, %r151;
	add.f32 	%f175, %f522, %f174;
	add.s64 	%rd70, %rd69, 2048;
	// begin inline asm
	ld.global.nc.u32 %r152, [%rd70];
	// end inline asm
	mov.b32 	%f176, %r152;
	add.f32 	%f177, %f175, %f176;
	add.s64 	%rd71, %rd69, 4096;
	// begin inline asm
	ld.global.nc.u32 %r153, [%rd71];
	// end inline asm
	mov.b32 	%f178, %r153;
	add.f32 	%f179, %f177, %f178;
	add.s64 	%rd72, %rd69, 6144;
	// begin inline asm
	ld.global.nc.u32 %r154, [%rd72];
	// end inline asm
	mov.b32 	%f180, %r154;
	add.f32 	%f522, %f179, %f180;
	add.s32 	%r397, %r397, 2048;
	setp.lt.s32 	%p25, %r397, %r67;
	@%p25 bra 	$L__BB20_46;
$L__BB20_47:
	setp.lt.s32 	%p26, %r67, 512;
	@%p26 bra 	$L__BB20_52;
	// begin inline asm
	mov.u32 %r193, %laneid;
	// end inline asm
	mov.b32 	%r195, %f522;
	mov.b32 	%r196, 1;
	mov.b32 	%r217, 31;
	mov.b32 	%r218, -1;
	// begin inline asm
	shfl.sync.down.b32 %r194, %r195, %r196, %r217, %r218;
	// end inline asm
	setp.gt.s32 	%p50, %r193, 30;
	mov.b32 	%f239, %r194;
	add.f32 	%f240, %f522, %f239;
	selp.f32 	%f241, %f522, %f240, %p50;
	mov.b32 	%r200, %f241;
	mov.b32 	%r201, 2;
	// begin inline asm
	shfl.sync.down.b32 %r199, %r200, %r201, %r217, %r218;
	// end inline asm
	setp.gt.s32 	%p51, %r193, 29;
	mov.b32 	%f242, %r199;
	add.f32 	%f243, %f241, %f242;
	selp.f32 	%f244, %f241, %f243, %p51;
	mov.b32 	%r205, %f244;
	mov.b32 	%r206, 4;
	// begin inline asm
	shfl.sync.down.b32 %r204, %r205, %r206, %r217, %r218;
	// end inline asm
	setp.gt.s32 	%p52, %r193, 27;
	mov.b32 	%f245, %r204;
	add.f32 	%f246, %f244, %f245;
	selp.f32 	%f247, %f244, %f246, %p52;
	mov.b32 	%r210, %f247;
	mov.b32 	%r211, 8;
	// begin inline asm
	shfl.sync.down.b32 %r209, %r210, %r211, %r217, %r218;
	// end inline asm
	setp.gt.s32 	%p53, %r193, 23;
	mov.b32 	%f248, %r209;
	add.f32 	%f249, %f247, %f248;
	selp.f32 	%f250, %f247, %f249, %p53;
	mov.b32 	%r215, %f250;
	mov.b32 	%r216, 16;
	// begin inline asm
	shfl.sync.down.b32 %r214, %r215, %r216, %r217, %r218;
	// end inline asm
	setp.gt.s32 	%p54, %r193, 15;
	mov.b32 	%f251, %r214;
	add.f32 	%f38, %f250, %f251;
	selp.f32 	%f530, %f250, %f38, %p54;
	setp.ne.s32 	%p55, %r193, 0;
	@%p55 bra 	$L__BB20_50;
	shr.u32 	%r219, %r34, 3;
	and.b32  	%r220, %r219, 124;
	mov.u32 	%r221, _ZZN3cub18CUB_300001_SM_10006detail6reduce28DeviceReduceSingleTileKernelINS2_10policy_hubIfjN4cuda3std3__44plusIfEEE10Policy1000EPfSC_iS9_ffNS7_10__identityEEEvT0_T1_T2_T3_T4_T6_E12temp_storage;
	add.s32 	%r222, %r221, %r220;
	st.shared.f32 	[%r222+16], %f38;
$L__BB20_50:
	bar.sync 	0;
	setp.ne.s32 	%p56, %r34, 0;
	@%p56 bra 	$L__BB20_72;
	ld.shared.f32 	%f252, [_ZZN3cub18CUB_300001_SM_10006detail6reduce28DeviceReduceSingleTileKernelINS2_10policy_hubIfjN4cuda3std3__44plusIfEEE10Policy1000EPfSC_iS9_ffNS7_10__identityEEEvT0_T1_T2_T3_T4_T6_E12temp_storage+20];
	add.f32 	%f253, %f530, %f252;
	ld.shared.f32 	%f254, [_ZZN3cub18CUB_300001_SM_10006detail6reduce28DeviceReduceSingleTileKernelINS2_10policy_hubIfjN4cuda3std3__44plusIfEEE10Policy1000EPfSC_iS9_ffNS7_10__identityEEEvT0_T1_T2_T3_T4_T6_E12temp_storage+24];
	add.f32 	%f255, %f253, %f254;
	ld.shared.f32 	%f256, [_ZZN3cub18CUB_300001_SM_10006detail6reduce28DeviceReduceSingleTileKernelINS2_10policy_hubIfjN4cuda3std3__44plusIfEEE10Policy1000EPfSC_iS9_ffNS7_10__identityEEEvT0_T1_T2_T3_T4_T6_E12temp_storage+28];
	add.f32 	%f257, %f255, %f256;
	ld.shared.f32 	%f258, [_ZZN3cub18CUB_300001_SM_10006detail6reduce28DeviceReduceSingleTileKernelINS2_10policy_hubIfjN4cuda3std3__44plusIfEEE10Policy1000EPfSC_iS9_ffNS7_10__identityEEEvT0_T1_T2_T3_T4_T6_E12temp_storage+32];
	add.f32 	%f259, %f257, %f258;
	ld.shared.f32 	%f260, [_ZZN3cub18CUB_300001_SM_10006detail6reduce28DeviceReduceSingleTileKernelINS2_10policy_hubIfjN4cuda3std3__44plusIfEEE10Policy1000EPfSC_iS9_ffNS7_10__identityEEEvT0_T1_T2_T3_T4_T6_E12temp_storage+36];
	add.f32 	%f261, %f259, %f260;
	ld.shared.f32 	%f262, [_ZZN3cub18CUB_300001_SM_10006detail6reduce28DeviceReduceSingleTileKernelINS2_10policy_hubIfjN4cuda3std3__44plusIfEEE10Policy1000EPfSC_iS9_ffNS7_10__identityEEEvT0_T1_T2_T3_T4_T6_E12temp_storage+40];
	add.f32 	%f263, %f261, %f262;
	ld.shared.f32 	%f264, [_ZZN3cub18CUB_300001_SM_10006detail6reduce28DeviceReduceSingleTileKernelINS2_10policy_hubIfjN4cuda3std3__44plusIfEEE10Policy1000EPfSC_iS9_ffNS7_10__identityEEEvT0_T1_T2_T3_T4_T6_E12temp_storage+44];
	add.f32 	%f265, %f263, %f264;
	ld.shared.f32 	%f266, [_ZZN3cub18CUB_300001_SM_10006detail6reduce28DeviceReduceSingleTileKernelINS2_10policy_hubIfjN4cuda3std3__44plusIfEEE10Policy1000EPfSC_iS9_ffNS7_10__identityEEEvT0_T1_T2_T3_T4_T6_E12temp_storage+48];
	add.f32 	%f267, %f265, %f266;
	ld.shared.f32 	%f268, [_ZZN3cub18CUB_300001_SM_10006detail6reduce28DeviceReduceSingleTileKernelINS2_10policy_hubIfjN4cuda3std3__44plusIfEEE10Policy1000EPfSC_iS9_ffNS7_10__identityEEEvT0_T1_T2_T3_T4_T6_E12temp_storage+52];
	add.f32 	%f269, %f267, %f268;
	ld.shared.f32 	%f270, [_ZZN3cub18CUB_300001_SM_10006detail6reduce28DeviceReduceSingleTileKernelINS2_10policy_hubIfjN4cuda3std3__44plusIfEEE10Policy1000EPfSC_iS9_ffNS7_10__identityEEEvT0_T1_T2_T3_T4_T6_E12temp_storage+56];
	add.f32 	%f271, %f269, %f270;
	ld.shared.f32 	%f272, [_ZZN3cub18CUB_300001_SM_10006detail6reduce28DeviceReduceSingleTileKernelINS2_10policy_hubIfjN4cuda3std3__44plusIfEEE10Policy1000EPfSC_iS9_ffNS7_10__identityEEEvT0_T1_T2_T3_T4_T6_E12temp_storage+60];
	add.f32 	%f273, %f271, %f272;
	ld.shared.f32 	%f274, [_ZZN3cub18CUB_300001_SM_10006detail6reduce28DeviceReduceSingleTileKernelINS2_10policy_hubIfjN4cuda3std3__44plusIfEEE10Policy1000EPfSC_iS9_ffNS7_10__identityEEEvT0_T1_T2_T3_T4_T6_E12temp_storage+64];
	add.f32 	%f275, %f273, %f274;
	ld.shared.f32 	%f276, [_ZZN3cub18CUB_300001_SM_10006detail6reduce28DeviceReduceSingleTileKernelINS2_10policy_hubIfjN4cuda3std3__44plusIfEEE10Policy1000EPfSC_iS9_ffNS7_10__identityEEEvT0_T1_T2_T3_T4_T6_E12temp_storage+68];
	add.f32 	%f277, %f275, %f276;
	ld.shared.f32 	%f278, [_ZZN3cub18CUB_300001_SM_10006detail6reduce28DeviceReduceSingleTileKernelINS2_10policy_hubIfjN4cuda3std3__44plusIfEEE10Policy1000EPfSC_iS9_ffNS7_10__identityEEEvT0_T1_T2_T3_T4_T6_E12temp_storage+72];
	add.f32 	%f279, %f277, %f278;
	ld.shared.f32 	%f280, [_ZZN3cub18CUB_300001_SM_10006detail6reduce28DeviceReduceSingleTileKernelINS2_10policy_hubIfjN4cuda3std3__44plusIfEEE10Policy1000EPfSC_iS9_ffNS7_10__identityEEEvT0_T1_T2_T3_T4_T6_E12temp_storage+76];
	add.f32 	%f530, %f279, %f280;
	bra.uni 	$L__BB20_72;
$L__BB20_52:
	// begin inline asm
	mov.u32 %r155, %laneid;
	// end inline asm
	and.b32  	%r181, %r34, 992;
	add.s32 	%r182, %r181, 32;
	setp.gt.s32 	%p27, %r182, %r67;
	not.b32 	%r183, %r181;
	add.s32 	%r184, %r67, %r183;
	selp.b32 	%r179, %r184, 31, %p27;
	mov.b32 	%r157, %f522;
	mov.b32 	%r158, 1;
	mov.b32 	%r180, -1;
	// begin inline asm
	shfl.sync.down.b32 %r156, %r157, %r158, %r179, %r180;
	// end inline asm
	setp.lt.s32 	%p28, %r155, %r179;
	mov.b32 	%f181, %r156;
	add.f32 	%f182, %f522, %f181;
	selp.f32 	%f183, %f182, %f522, %p28;
	mov.b32 	%r162, %f183;
	mov.b32 	%r163, 2;
	// begin inline asm
	shfl.sync.down.b32 %r161, %r162, %r163, %r179, %r180;
	// end inline asm
	add.s32 	%r185, %r155, 2;
	setp.gt.s32 	%p29, %r185, %r179;
	mov.b32 	%f184, %r161;
	add.f32 	%f185, %f183, %f184;
	selp.f32 	%f186, %f183, %f185, %p29;
	mov.b32 	%r167, %f186;
	mov.b32 	%r168, 4;
	// begin inline asm
	shfl.sync.down.b32 %r166, %r167, %r168, %r179, %r180;
	// end inline asm
	add.s32 	%r186, %r155, 4;
	setp.gt.s32 	%p30, %r186, %r179;
	mov.b32 	%f187, %r166;
	add.f32 	%f188, %f186, %f187;
	selp.f32 	%f189, %f186, %f188, %p30;
	mov.b32 	%r172, %f189;
	mov.b32 	%r173, 8;
	// begin inline asm
	shfl.sync.down.b32 %r171, %r172, %r173, %r179, %r180;
	// end inline asm
	add.s32 	%r187, %r155, 8;
	setp.gt.s32 	%p31, %r187, %r179;
	mov.b32 	%f190, %r171;
	add.f32 	%f191, %f189, %f190;
	selp.f32 	%f192, %f189, %f191, %p31;
	mov.b32 	%r177, %f192;
	mov.b32 	%r178, 16;
	// begin inline asm
	shfl.sync.down.b32 %r176, %r177, %r178, %r179, %r180;
	// end inline asm
	add.s32 	%r188, %r155, 16;
	setp.gt.s32 	%p32, %r188, %r179;
	mov.b32 	%f193, %r176;
	add.f32 	%f194, %f192, %f193;
	selp.f32 	%f530, %f192, %f194, %p32;
	setp.ne.s32 	%p33, %r155, 0;
	@%p33 bra 	$L__BB20_54;
	shr.u32 	%r189, %r34, 3;
	and.b32  	%r190, %r189, 124;
	mov.u32 	%r191, _ZZN3cub18CUB_300001_SM_10006detail6reduce28DeviceReduceSingleTileKernelINS2_10policy_hubIfjN4cuda3std3__44plusIfEEE10Policy1000EPfSC_iS9_ffNS7_10__identityEEEvT0_T1_T2_T3_T4_T6_E12temp_storage;
	add.s32 	%r192, %r191, %r190;
	st.shared.f32 	[%r192+16], %f530;
$L__BB20_54:
	bar.sync 	0;
	setp.ne.s32 	%p34, %r34, 0;
	@%p34 bra 	$L__BB20_72;
	setp.gt.s32 	%p35, %r67, 32;
	ld.shared.f32 	%f195, [_ZZN3cub18CUB_300001_SM_10006detail6reduce28DeviceReduceSingleTileKernelINS2_10policy_hubIfjN4cuda3std3__44plusIfEEE10Policy1000EPfSC_iS9_ffNS7_10__identityEEEvT0_T1_T2_T3_T4_T6_E12temp_storage+20];
	add.f32 	%f196, %f530, %f195;
	selp.f32 	%f197, %f196, %f530, %p35;
	setp.gt.s32 	%p36, %r67, 64;
	ld.shared.f32 	%f198, [_ZZN3cub18CUB_300001_SM_10006detail6reduce28DeviceReduceSingleTileKernelINS2_10policy_hubIfjN4cuda3std3__44plusIfEEE10Policy1000EPfSC_iS9_ffNS7_10__identityEEEvT0_T1_T2_T3_T4_T6_E12temp_storage+24];
	add.f32 	%f199, %f198, %f197;
	selp.f32 	%f200, %f199, %f197, %p36;
	setp.gt.s32 	%p37, %r67, 96;
	ld.shared.f32 	%f201, [_ZZN3cub18CUB_300001_SM_10006detail6reduce28DeviceReduceSingleTileKernelINS2_10policy_hubIfjN4cuda3std3__44plusIfEEE10Policy1000EPfSC_iS9_ffNS7_10__identityEEEvT0_T1_T2_T3_T4_T6_E12temp_storage+28];
	add.f32 	%f202, %f201, %f200;
	selp.f32 	%f203, %f202, %f200, %p37;
	setp.gt.s32 	%p38, %r67, 128;
	ld.shared.f32 	%f204, [_ZZN3cub18CUB_300001_SM_10006detail6reduce28DeviceReduceSingleTileKernelINS2_10policy_hubIfjN4cuda3std3__44plusIfEEE10Policy1000EPfSC_iS9_ffNS7_10__identityEEEvT0_T1_T2_T3_T4_T6_E12temp_storage+32];
	add.f32 	%f205, %f204, %f203;
	selp.f32 	%f206, %f205, %f203, %p38;
	setp.gt.s32 	%p39, %r67, 160;
	ld.shared.f32 	%f207, [_ZZN3cub18CUB_300001_SM_10006detail6reduce28DeviceReduceSingleTileKernelINS2_10policy_hubIfjN4cuda3std3__44plusIfEEE10Policy1000EPfSC_iS9_ffNS7_10__identityEEEvT0_T1_T2_T3_T4_T6_E12temp_storage+36];
	add.f32 	%f208, %f207, %f206;
	selp.f32 	%f209, %f208, %f206, %p39;
	setp.gt.s32 	%p40, %r67, 192;
	ld.shared.f32 	%f210, [_ZZN3cub18CUB_300001_SM_10006detail6reduce28DeviceReduceSingleTileKernelINS2_10policy_hubIfjN4cuda3std3__44plusIfEEE10Policy1000EPfSC_iS9_ffNS7_10__identityEEEvT0_T1_T2_T3_T4_T6_E12temp_storage+40];
	add.f32 	%f211, %f210, %f209;
	selp.f32 	%f212, %f211, %f209, %p40;
	setp.gt.s32 	%p41, %r67, 224;
	ld.shared.f32 	%f213, [_ZZN3cub18CUB_300001_SM_10006detail6reduce28DeviceReduceSingleTileKernelINS2_10policy_hubIfjN4cuda3std3__44plusIfEEE10Policy1000EPfSC_iS9_ffNS7_10__identityEEEvT0_T1_T2_T3_T4_T6_E12temp_storage+44];
	add.f32 	%f214, %f213, %f212;
	selp.f32 	%f215, %f214, %f212, %p41;
	setp.gt.s32 	%p42, %r67, 256;
	ld.shared.f32 	%f216, [_ZZN3cub18CUB_300001_SM_10006detail6reduce28DeviceReduceSingleTileKernelINS2_10policy_hubIfjN4cuda3std3__44plusIfEEE10Policy1000EPfSC_iS9_ffNS7_10__identityEEEvT0_T1_T2_T3_T4_T6_E12temp_storage+48];
	add.f32 	%f217, %f216, %f215;
	selp.f32 	%f218, %f217, %f215, %p42;
	setp.gt.s32 	%p43, %r67, 288;
	ld.shared.f32 	%f219, [_ZZN3cub18CUB_300001_SM_10006detail6reduce28DeviceReduceSingleTileKernelINS2_10policy_hubIfjN4cuda3std3__44plusIfEEE10Policy1000EPfSC_iS9_ffNS7_10__identityEEEvT0_T1_T2_T3_T4_T6_E12temp_storage+52];
	add.f32 	%f220, %f219, %f218;
	selp.f32 	%f221, %f220, %f218, %p43;
	setp.gt.s32 	%p44, %r67, 320;
	ld.shared.f32 	%f222, [_ZZN3cub18CUB_300001_SM_10006detail6reduce28DeviceReduceSingleTileKernelINS2_10policy_hubIfjN4cuda3std3__44plusIfEEE10Policy1000EPfSC_iS9_ffNS7_10__identityEEEvT0_T1_T2_T3_T4_T6_E12temp_storage+56];
	add.f32 	%f223, %f222, %f221;
	selp.f32 	%f224, %f223, %f221, %p44;
	setp.gt.s32 	%p45, %r67, 352;
	ld.shared.f32 	%f225, [_ZZN3cub18CUB_300001_SM_10006detail6reduce28DeviceReduceSingleTileKernelINS2_10policy_hubIfjN4cuda3std3__44plusIfEEE10Policy1000EPfSC_iS9_ffNS7_10__identityEEEvT0_T1_T2_T3_T4_T6_E12temp_storage+60];
	add.f32 	%f226, %f225, %f224;
	selp.f32 	%f227, %f226, %f224, %p45;
	setp.gt.s32 	%p46, %r67, 384;
	ld.shared.f32 	%f228, [_ZZN3cub18CUB_300001_SM_10006detail6reduce28DeviceReduceSingleTileKernelINS2_10policy_hubIfjN4cuda3std3__44plusIfEEE10Policy1000EPfSC_iS9_ffNS7_10__identityEEEvT0_T1_T2_T3_T4_T6_E12temp_storage+64];
	add.f32 	%f229, %f228, %f227;
	selp.f32 	%f230, %f229, %f227, %p46;
	setp.gt.s32 	%p47, %r67, 416;
	ld.shared.f32 	%f231, [_ZZN3cub18CUB_300001_SM_10006detail6reduce28DeviceReduceSingleTileKernelINS2_10policy_hubIfjN4cuda3std3__44plusIfEEE10Policy1000EPfSC_iS9_ffNS7_10__identityEEEvT0_T1_T2_T3_T4_T6_E12temp_storage+68];
	add.f32 	%f232, %f231, %f230;
	selp.f32 	%f233, %f232, %f230, %p47;
	setp.gt.s32 	%p48, %r67, 448;
	ld.shared.f32 	%f234, [_ZZN3cub18CUB_300001_SM_10006detail6reduce28DeviceReduceSingleTileKernelINS2_10policy_hubIfjN4cuda3std3__44plusIfEEE10Policy1000EPfSC_iS9_ffNS7_10__identityEEEvT0_T1_T2_T3_T4_T6_E12temp_storage+72];
	add.f32 	%f235, %f234, %f233;
	selp.f32 	%f236, %f235, %f233, %p48;
	setp.gt.s32 	%p49, %r67, 480;
	ld.shared.f32 	%f237, [_ZZN3cub18CUB_300001_SM_10006detail6reduce28DeviceReduceSingleTileKernelINS2_10policy_hubIfjN4cuda3std3__44plusIfEEE10Policy1000EPfSC_iS9_ffNS7_10__identityEEEvT0_T1_T2_T3_T4_T6_E12temp_storage+76];
	add.f32 	%f238, %f237, %f236;
	selp.f32 	%f530, %f238, %f236, %p49;
	bra.uni 	$L__BB20_72;
$L__BB20_56:
	mov.u32 	%r46, %tid.x;
	mul.wide.u32 	%rd35, %r46, 4;
	add.s64 	%rd19, %rd16, %rd35;
	// begin inline asm
	ld.global.nc.u32 %r68, [%rd19];
	// end inline asm
	mov.b32 	%f59, %r68;
	add.s64 	%rd20, %rd19, 2048;
	// begin inline asm
	ld.global.nc.u32 %r69, [%rd20];
	// end inline asm
	mov.b32 	%f60, %r69;
	add.s64 	%rd21, %rd19, 4096;
	// begin inline asm
	ld.global.nc.u32 %r70, [%rd21];
	// end inline asm
	mov.b32 	%f61, %r70;
	add.s64 	%rd22, %rd19, 6144;
	// begin inline asm
	ld.global.nc.u32 %r71, [%rd22];
	// end inline asm
	mov.b32 	%f62, %r71;
	add.s64 	%rd23, %rd19, 8192;
	// begin inline asm
	ld.global.nc.u32 %r72, [%rd23];
	// end inline asm
	mov.b32 	%f63, %r72;
	add.s64 	%rd24, %rd19, 10240;
	// begin inline asm
	ld.global.nc.u32 %r73, [%rd24];
	// end inline asm
	mov.b32 	%f64, %r73;
	add.s64 	%rd25, %rd19, 12288;
	// begin inline asm
	ld.global.nc.u32 %r74, [%rd25];
	// end inline asm
	mov.b32 	%f65, %r74;
	add.s64 	%rd26, %rd19, 14336;
	// begin inline asm
	ld.global.nc.u32 %r75, [%rd26];
	// end inline asm
	mov.b32 	%f66, %r75;
	add.s64 	%rd27, %rd19, 16384;
	// begin inline asm
	ld.global.nc.u32 %r76, [%rd27];
	// end inline asm
	mov.b32 	%f67, %r76;
	add.s64 	%rd28, %rd19, 18432;
	// begin inline asm
	ld.global.nc.u32 %r77, [%rd28];
	// end inline asm
	mov.b32 	%f68, %r77;
	add.s64 	%rd29, %rd19, 20480;
	// begin inline asm
	ld.global.nc.u32 %r78, [%rd29];
	// end inline asm
	mov.b32 	%f69, %r78;
	add.s64 	%rd30, %rd19, 22528;
	// begin inline asm
	ld.global.nc.u32 %r79, [%rd30];
	// end inline asm
	mov.b32 	%f70, %r79;
	add.s64 	%rd31, %rd19, 24576;
	// begin inline asm
	ld.global.nc.u32 %r80, [%rd31];
	// end inline asm
	mov.b32 	%f71, %r80;
	add.s64 	%rd32, %rd19, 26624;
	// begin inline asm
	ld.global.nc.u32 %r81, [%rd32];
	// end inline asm
	mov.b32 	%f72, %r81;
	add.s64 	%rd33, %rd19, 28672;
	// begin inline asm
	ld.global.nc.u32 %r82, [%rd33];
	// end inline asm
	mov.b32 	%f73, %r82;
	add.s64 	%rd34, %rd19, 30720;
	// begin inline asm
	ld.global.nc.u32 %r83, [%rd34];
	// end inline asm
	mov.b32 	%f74, %r83;
	add.f32 	%f75, %f59, %f60;
	add.f32 	%f76, %f61, %f62;
	add.f32 	%f77, %f63, %f64;
	add.f32 	%f78, %f65, %f66;
	add.f32 	%f79, %f67, %f68;
	add.f32 	%f80, %f69, %f70;
	add.f32 	%f81, %f71, %f72;
	add.f32 	%f82, %f73, %f74;
	add.f32 	%f83, %f75, %f76;
	add.f32 	%f84, %f77, %f78;
	add.f32 	%f85, %f79, %f80;
	add.f32 	%f86, %f81, %f82;
	add.f32 	%f87, %f83, %f84;
	add.f32 	%f88, %f85, %f86;
	add.f32 	%f529, %f87, %f88;
	setp.lt.u32 	%p4, %r67, 16384;
	mov.b32 	%r400, 8192;
	@%p4 bra 	$L__BB20_60;
	add.s32 	%r47, %r67, -8192;
	mov.b32 	%r400, 8192;
$L__BB20_58:
	mul.wide.s32 	%rd52, %r400, 4;
	add.s64 	%rd36, %rd19, %rd52;
	// begin inline asm
	ld.global.nc.u32 %r86, [%rd36];
	// end inline asm
	mov.b32 	%f89, %r86;
	add.s64 	%rd37, %rd36, 2048;
	// begin inline asm
	ld.global.nc.u32 %r87, [%rd37];
	// end inline asm
	mov.b32 	%f90, %r87;
	add.s64 	%rd38, %rd36, 4096;
	// begin inline asm
	ld.global.nc.u32 %r88, [%rd38];
	// end inline asm
	mov.b32 	%f91, %r88;
	add.s64 	%rd39, %rd36, 6144;
	// begin inline asm
	ld.global.nc.u32 %r89, [%rd39];
	// end inline asm
	mov.b32 	%f92, %r89;
	add.s64 	%rd40, %rd36, 8192;
	// begin inline asm
	ld.global.nc.u32 %r90, [%rd40];
	// end inline asm
	mov.b32 	%f93, %r90;
	add.s64 	%rd41, %rd36, 10240;
	// begin inline asm
	ld.global.nc.u32 %r91, [%rd41];
	// end inline asm
	mov.b32 	%f94, %r91;
	add.s64 	%rd42, %rd36, 12288;
	// begin inline asm
	ld.global.nc.u32 %r92, [%rd42];
	// end inline asm
	mov.b32 	%f95, %r92;
	add.s64 	%rd43, %rd36, 14336;
	// begin inline asm
	ld.global.nc.u32 %r93, [%rd43];
	// end inline asm
	mov.b32 	%f96, %r93;
	add.s64 	%rd44, %rd36, 16384;
	// begin inline asm
	ld.global.nc.u32 %r94, [%rd44];
	// end inline asm
	mov.b32 	%f97, %r94;
	add.s64 	%rd45, %rd36, 18432;
	// begin inline asm
	ld.global.nc.u32 %r95, [%rd45];
	// end inline asm
	mov.b32 	%f98, %r95;
	add.s64 	%rd46, %rd36, 20480;
	// begin inline asm
	ld.global.nc.u32 %r96, [%rd46];
	// end inline asm
	mov.b32 	%f99, %r96;
	add.s64 	%rd47, %rd36, 22528;
	// begin inline asm
	ld.global.nc.u32 %r97, [%rd47];
	// end inline asm
	mov.b32 	%f100, %r97;
	add.s64 	%rd48, %rd36, 24576;
	// begin inline asm
	ld.global.nc.u32 %r98, [%rd48];
	// end inline asm
	mov.b32 	%f101, %r98;
	add.s64 	%rd49, %rd36, 26624;
	// begin inline asm
	ld.global.nc.u32 %r99, [%rd49];
	// end inline asm
	mov.b32 	%f102, %r99;
	add.s64 	%rd50, %rd36, 28672;
	// begin inline asm
	ld.global.nc.u32 %r100, [%rd50];
	// end inline asm
	mov.b32 	%f103, %r100;
	add.s64 	%rd51, %rd36, 30720;
	// begin inline asm
	ld.global.nc.u32 %r101, [%rd51];
	// end inline asm
	mov.b32 	%f104, %r101;
	add.f32 	%f105, %f529, %f89;
	add.f32 	%f106, %f90, %f91;
	add.f32 	%f107, %f92, %f93;
	add.f32 	%f108, %f94, %f95;
	add.f32 	%f109, %f96, %f97;
	add.f32 	%f110, %f98, %f99;
	add.f32 	%f111, %f100, %f101;
	add.f32 	%f112, %f102, %f103;
	add.f32 	%f113, %f105, %f106;
	add.f32 	%f114, %f107, %f108;
	add.f32 	%f115, %f109, %f110;
	add.f32 	%f116, %f111, %f112;
	add.f32 	%f117, %f113, %f114;
	add.f32 	%f118, %f115, %f116;
	add.f32 	%f119, %f117, %f118;
	add.f32 	%f529, %f119, %f104;
	sub.s32 	%r102, %r67, %r400;
	setp.lt.s32 	%p5, %r102, 8192;
	@%p5 bra 	$L__BB20_68;
	add.s32 	%r400, %r400, 8192;
	setp.le.s32 	%p6, %r400, %r47;
	@%p6 bra 	$L__BB20_58;
$L__BB20_60:
	setp.le.s32 	%p7, %r67, %r400;
	@%p7 bra 	$L__BB20_68;
	sub.s32 	%r51, %r67, %r400;
	setp.ge.s32 	%p8, %r46, %r51;
	@%p8 bra 	$L__BB20_68;
	not.b32 	%r103, %r46;
	add.s32 	%r104, %r67, %r103;
	sub.s32 	%r52, %r104, %r400;
	and.b32  	%r105, %r52, 1536;
	setp.eq.s32 	%p9, %r105, 1536;
	mov.u32 	%r404, %r46;
	@%p9 bra 	$L__BB20_65;
	add.s32 	%r402, %r46, %r400;
	shr.u32 	%r106, %r52, 9;
	add.s32 	%r107, %r106, 1;
	and.b32  	%r108, %r107, 3;
	neg.s32 	%r401, %r108;
	mov.u32 	%r404, %r46;
$L__BB20_64:
	.pragma "nounroll";
	mul.wide.u32 	%rd54, %r402, 4;
	add.s64 	%rd53, %rd16, %rd54;
	// begin inline asm
	ld.global.nc.u32 %r109, [%rd53];
	// end inline asm
	mov.b32 	%f121, %r109;
	add.f32 	%f529, %f529, %f121;
	add.s32 	%r404, %r404, 512;
	add.s32 	%r402, %r402, 512;
	add.s32 	%r401, %r401, 1;
	setp.ne.s32 	%p10, %r401, 0;
	@%p10 bra 	$L__BB20_64;
$L__BB20_65:
	setp.lt.u32 	%p11, %r52, 1536;
	@%p11 bra 	$L__BB20_68;
	cvt.u64.u32 	%rd55, %r404;
	cvt.u64.u32 	%rd56, %r400;
	add.s64 	%rd57, %rd55, %rd56;
	shl.b64 	%rd58, %rd57, 2;
	add.s64 	%rd59, %rd58, %rd16;
	add.s64 	%rd132, %rd59, 4096;
	add.s32 	%r405, %r404, %r400;
$L__BB20_67:
	mul.wide.u32 	%rd64, %r405, 4;
	add.s64 	%rd60, %rd16, %rd64;
	// begin inline asm
	ld.global.nc.u32 %r110, [%rd60];
	// end inline asm
	mov.b32 	%f122, %r110;
	add.f32 	%f123, %f529, %f122;
	add.s64 	%rd61, %rd132, -2048;
	// begin inline asm
	ld.global.nc.u32 %r111, [%rd61];
	// end inline asm
	mov.b32 	%f124, %r111;
	add.f32 	%f125, %f123, %f124;
	// begin inline asm
	ld.global.nc.u32 %r112, [%rd132];
	// end inline asm
	mov.b32 	%f126, %r112;
	add.f32 	%f127, %f125, %f126;
	add.s64 	%rd63, %rd132, 2048;
	// begin inline asm
	ld.global.nc.u32 %r113, [%rd63];
	// end inline asm
	mov.b32 	%f128, %r113;
	add.f32 	%f529, %f127, %f128;
	add.s32 	%r404, %r404, 2048;
	add.s64 	%rd132, %rd132, 8192;
	add.s32 	%r405, %r405, 2048;
	setp.lt.s32 	%p12, %r404, %r51;
	@%p12 bra 	$L__BB20_67;
$L__BB20_68:
	// begin inline asm
	mov.u32 %r114, %laneid;
	// end inline asm
	mov.b32 	%r116, %f529;
	mov.b32 	%r117, 1;
	mov.b32 	%r138, 31;
	mov.b32 	%r139, -1;
	// begin inline asm
	shfl.sync.down.b32 %r115, %r116, %r117, %r138, %r139;
	// end inline asm
	setp.gt.s32 	%p13, %r114, 30;
	mov.b32 	%f129, %r115;
	add.f32 	%f130, %f529, %f129;
	selp.f32 	%f131, %f529, %f130, %p13;
	mov.b32 	%r121, %f131;
	mov.b32 	%r122, 2;
	// begin inline asm
	shfl.sync.down.b32 %r120, %r121, %r122, %r138, %r139;
	// end inline asm
	setp.gt.s32 	%p14, %r114, 29;
	mov.b32 	%f132, %r120;
	add.f32 	%f133, %f131, %f132;
	selp.f32 	%f134, %f131, %f133, %p14;
	mov.b32 	%r126, %f134;
	mov.b32 	%r127, 4;
	// begin inline asm
	shfl.sync.down.b32 %r125, %r126, %r127, %r138, %r139;
	// end inline asm
	setp.gt.s32 	%p15, %r114, 27;
	mov.b32 	%f135, %r125;
	add.f32 	%f136, %f134, %f135;
	selp.f32 	%f137, %f134, %f136, %p15;
	mov.b32 	%r131, %f137;
	mov.b32 	%r132, 8;
	// begin inline asm
	shfl.sync.down.b32 %r130, %r131, %r132, %r138, %r139;
	// end inline asm
	setp.gt.s32 	%p16, %r114, 23;
	mov.b32 	%f138, %r130;
	add.f32 	%f139, %f137, %f138;
	selp.f32 	%f140, %f137, %f139, %p16;
	mov.b32 	%r136, %f140;
	mov.b32 	%r137, 16;
	// begin inline asm
	shfl.sync.down.b32 %r135, %r136, %r137, %r138, %r139;
	// end inline asm
	setp.gt.s32 	%p17, %r114, 15;
	mov.b32 	%f141, %r135;
	add.f32 	%f54, %f140, %f141;
	selp.f32 	%f530, %f140, %f54, %p17;
	setp.ne.s32 	%p18, %r114, 0;
	@%p18 bra 	$L__BB20_70;
	shr.u32 	%r140, %r46, 3;
	and.b32  	%r141, %r140, 124;
	mov.u32 	%r142, _ZZN3cub18CUB_300001_SM_10006detail6reduce28DeviceReduceSingleTileKernelINS2_10policy_hubIfjN4cuda3std3__44plusIfEEE10Policy1000EPfSC_iS9_ffNS7_10__identityEEEvT0_T1_T2_T3_T4_T6_E12temp_storage;
	add.s32 	%r143, %r142, %r141;
	st.shared.f32 	[%r143+16], %f54;
$L__BB20_70:
	bar.sync 	0;
	setp.ne.s32 	%p19, %r46, 0;
	@%p19 bra 	$L__BB20_72;
	ld.shared.f32 	%f142, [_ZZN3cub18CUB_300001_SM_10006detail6reduce28DeviceReduceSingleTileKernelINS2_10policy_hubIfjN4cuda3std3__44plusIfEEE10Policy1000EPfSC_iS9_ffNS7_10__identityEEEvT0_T1_T2_T3_T4_T6_E12temp_storage+20];
	add.f32 	%f143, %f530, %f142;
	ld.shared.f32 	%f144, [_ZZN3cub18CUB_300001_SM_10006detail6reduce28DeviceReduceSingleTileKernelINS2_10policy_hubIfjN4cuda3std3__44plusIfEEE10Policy1000EPfSC_iS9_ffNS7_10__identityEEEvT0_T1_T2_T3_T4_T6_E12temp_storage+24];
	add.f32 	%f145, %f143, %f144;
	ld.shared.f32 	%f146, [_ZZN3cub18CUB_300001_SM_10006detail6reduce28DeviceReduceSingleTileKernelINS2_10policy_hubIfjN4cuda3std3__44plusIfEEE10Policy1000EPfSC_iS9_ffNS7_10__identityEEEvT0_T1_T2_T3_T4_T6_E12temp_storage+28];
	add.f32 	%f147, %f145, %f146;
	ld.shared.f32 	%f148, [_ZZN3cub18CUB_300001_SM_10006detail6reduce28DeviceReduceSingleTileKernelINS2_10policy_hubIfjN4cuda3std3__44plusIfEEE10Policy1000EPfSC_iS9_ffNS7_10__identityEEEvT0_T1_T2_T3_T4_T6_E12temp_storage+32];
	add.f32 	%f149, %f147, %f148;
	ld.shared.f32 	%f150, [_ZZN3cub18CUB_300001_SM_10006detail6reduce28DeviceReduceSingleTileKernelINS2_10policy_hubIfjN4cuda3std3__44plusIfEEE10Policy1000EPfSC_iS9_ffNS7_10__identityEEEvT0_T1_T2_T3_T4_T6_E12temp_storage+36];
	add.f32 	%f151, %f149, %f150;
	ld.shared.f32 	%f152, [_ZZN3cub18CUB_300001_SM_10006detail6reduce28DeviceReduceSingleTileKernelINS2_10policy_hubIfjN4cuda3std3__44plusIfEEE10Policy1000EPfSC_iS9_ffNS7_10__identityEEEvT0_T1_T2_T3_T4_T6_E12temp_storage+40];
	add.f32 	%f153, %f151, %f152;
	ld.shared.f32 	%f154, [_ZZN3cub18CUB_300001_SM_10006detail6reduce28DeviceReduceSingleTileKernelINS2_10policy_hubIfjN4cuda3std3__44plusIfEEE10Policy1000EPfSC_iS9_ffNS7_10__identityEEEvT0_T1_T2_T3_T4_T6_E12temp_storage+44];
	add.f32 	%f155, %f153, %f154;
	ld.shared.f32 	%f156, [_ZZN3cub18CUB_300001_SM_10006detail6reduce28DeviceReduceSingleTileKernelINS2_10policy_hubIfjN4cuda3std3__44plusIfEEE10Policy1000EPfSC_iS9_ffNS7_10__identityEEEvT0_T1_T2_T3_T4_T6_E12temp_storage+48];
	add.f32 	%f157, %f155, %f156;
	ld.shared.f32 	%f158, [_ZZN3cub18CUB_300001_SM_10006detail6reduce28DeviceReduceSingleTileKernelINS2_10policy_hubIfjN4cuda3std3__44plusIfEEE10Policy1000EPfSC_iS9_ffNS7_10__identityEEEvT0_T1_T2_T3_T4_T6_E12temp_storage+52];
	add.f32 	%f159, %f157, %f158;
	ld.shared.f32 	%f160, [_ZZN3cub18CUB_300001_SM_10006detail6reduce28DeviceReduceSingleTileKernelINS2_10policy_hubIfjN4cuda3std3__44plusIfEEE10Policy1000EPfSC_iS9_ffNS7_10__identityEEEvT0_T1_T2_T3_T4_T6_E12temp_storage+56];
	add.f32 	%f161, %f159, %f160;
	ld.shared.f32 	%f162, [_ZZN3cub18CUB_300001_SM_10006detail6reduce28DeviceReduceSingleTileKernelINS2_10policy_hubIfjN4cuda3std3__44plusIfEEE10Policy1000EPfSC_iS9_ffNS7_10__identityEEEvT0_T1_T2_T3_T4_T6_E12temp_storage+60];
	add.f32 	%f163, %f161, %f162;
	ld.shared.f32 	%f164, [_ZZN3cub18CUB_300001_SM_10006detail6reduce28DeviceReduceSingleTileKernelINS2_10policy_hubIfjN4cuda3std3__44plusIfEEE10Policy1000EPfSC_iS9_ffNS7_10__identityEEEvT0_T1_T2_T3_T4_T6_E12temp_storage+64];
	add.f32 	%f165, %f163, %f164;
	ld.shared.f32 	%f166, [_ZZN3cub18CUB_300001_SM_10006detail6reduce28DeviceReduceSingleTileKernelINS2_10policy_hubIfjN4cuda3std3__44plusIfEEE10Policy1000EPfSC_iS9_ffNS7_10__identityEEEvT0_T1_T2_T3_T4_T6_E12temp_storage+68];
	add.f32 	%f167, %f165, %f166;
	ld.shared.f32 	%f168, [_ZZN3cub18CUB_300001_SM_10006detail6reduce28DeviceReduceSingleTileKernelINS2_10policy_hubIfjN4cuda3std3__44plusIfEEE10Policy1000EPfSC_iS9_ffNS7_10__identityEEEvT0_T1_T2_T3_T4_T6_E12temp_storage+72];
	add.f32 	%f169, %f167, %f168;
	ld.shared.f32 	%f170, [_ZZN3cub18CUB_300001_SM_10006detail6reduce28DeviceReduceSingleTileKernelINS2_10policy_hubIfjN4cuda3std3__44plusIfEEE10Policy1000EPfSC_iS9_ffNS7_10__identityEEEvT0_T1_T2_T3_T4_T6_E12temp_storage+76];
	add.f32 	%f530, %f169, %f170;
$L__BB20_72:
	mov.u32 	%r379, %tid.x;
	setp.ne.s32 	%p111, %r379, 0;
	@%p111 bra 	$L__BB20_74;
	add.f32 	%f503, %f58, %f530;
	st.global.f32 	[%rd1], %f503;
$L__BB20_74:
	ret;

}
	// .globl	_ZN3cub18CUB_300001_SM_10006detail6reduce28DeviceReduceSingleTileKernelINS2_10policy_hubIfyN4cuda3std3__44plusIfEEE10Policy1000EN6thrust24THRUST_300001_SM_1000_NS10device_ptrIfEEPfyS9_ffNS7_10__identityEEEvT0_T1_T2_T3_T4_T6_
.visible .entry _ZN3cub18CUB_300001_SM_10006detail6reduce28DeviceReduceSingleTileKernelINS2_10policy_hubIfyN4cuda3std3__44plusIfEEE10Policy1000EN6thrust24THRUST_300001_SM_1000_NS10device_ptrIfEEPfyS9_ffNS7_10__identityEEEvT0_T1_T2_T3_T4_T6_(
	.param .align 8 .b8 _ZN3cub18CUB_300001_SM_10006detail6reduce28DeviceReduceSingleTileKernelINS2_10policy_hubIfyN4cuda3std3__44plusIfEEE10Policy1000EN6thrust24THRUST_300001_SM_1000_NS10device_ptrIfEEPfyS9_ffNS7_10__identityEEEvT0_T1_T2_T3_T4_T6__param_0[8],
	.param .u64 .ptr .align 1 _ZN3cub18CUB_300001_SM_10006detail6reduce28DeviceReduceSingleTileKernelINS2_10policy_hubIfyN4cuda3std3__44plusIfEEE10Policy1000EN6thrust24THRUST_300001_SM_1000_NS10device_ptrIfEEPfyS9_ffNS7_10__identityEEEvT0_T1_T2_T3_T4_T6__param_1,
	.param .u64 _ZN3cub18CUB_300001_SM_10006detail6reduce28DeviceReduceSingleTileKernelINS2_10policy_hubIfyN4cuda3std3__44plusIfEEE10Policy1000EN6thrust24THRUST_300001_SM_1000_NS10device_ptrIfEEPfyS9_ffNS7_10__identityEEEvT0_T1_T2_T3_T4_T6__param_2,
	.param .align 1 .b8 _ZN3cub18CUB_300001_SM_10006detail6reduce28DeviceReduceSingleTileKernelINS2_10policy_hubIfyN4cuda3std3__44plusIfEEE10Policy1000EN6thrust24THRUST_300001_SM_1000_NS10device_ptrIfEEPfyS9_ffNS7_10__identityEEEvT0_T1_T2_T3_T4_T6__param_3[1],
	.param .f32 _ZN3cub18CUB_300001_SM_10006detail6reduce28DeviceReduceSingleTileKernelINS2_10policy_hubIfyN4cuda3std3__44plusIfEEE10Policy1000EN6thrust24THRUST_300001_SM_1000_NS10device_ptrIfEEPfyS9_ffNS7_10__identityEEEvT0_T1_T2_T3_T4_T6__param_4,
	.param .align 1 .b8 _ZN3cub18CUB_300001_SM_10006detail6reduce28DeviceReduceSingleTileKernelINS2_10policy_hubIfyN4cuda3std3__44plusIfEEE10Policy1000EN6thrust24THRUST_300001_SM_1000_NS10device_ptrIfEEPfyS9_ffNS7_10__identityEEEvT0_T1_T2_T3_T4_T6__param_5[1]
)
.maxntid 256
.minnctapersm 1
{
	.reg .pred 	%p<59>;
	.reg .b32 	%r<171>;
	.reg .b32 	%f<328>;
	.reg .b64 	%rd<56>;
	// demoted variable
	.shared .align 4 .b8 _ZZN3cub18CUB_300001_SM_10006detail6reduce28DeviceReduceSingleTileKernelINS2_10policy_hubIfyN4cuda3std3__44plusIfEEE10Policy1000EN6thrust24THRUST_300001_SM_1000_NS10device_ptrIfEEPfyS9_ffNS7_10__identityEEEvT0_T1_T2_T3_T4_T6_E12temp_storage[44];
	ld.param.u64 	%rd18, [_ZN3cub18CUB_300001_SM_10006detail6reduce28DeviceReduceSingleTileKernelINS2_10policy_hubIfyN4cuda3std3__44plusIfEEE10Policy1000EN6thrust24THRUST_300001_SM_1000_NS10device_ptrIfEEPfyS9_ffNS7_10__identityEEEvT0_T1_T2_T3_T4_T6__param_0];
	ld.param.u64 	%rd20, [_ZN3cub18CUB_300001_SM_10006detail6reduce28DeviceReduceSingleTileKernelINS2_10policy_hubIfyN4cuda3std3__44plusIfEEE10Policy1000EN6thrust24THRUST_300001_SM_1000_NS10device_ptrIfEEPfyS9_ffNS7_10__identityEEEvT0_T1_T2_T3_T4_T6__param_1];
	ld.param.u64 	%rd19, [_ZN3cub18CUB_300001_SM_10006detail6reduce28DeviceReduceSingleTileKernelINS2_10policy_hubIfyN4cuda3std3__44plusIfEEE10Policy1000EN6thrust24THRUST_300001_SM_1000_NS10device_ptrIfEEPfyS9_ffNS7_10__identityEEEvT0_T1_T2_T3_T4_T6__param_2];
	ld.param.f32 	%f42, [_ZN3cub18CUB_300001_SM_10006detail6reduce28DeviceReduceSingleTileKernelINS2_10policy_hubIfyN4cuda3std3__44plusIfEEE10Policy1000EN6thrust24THRUST_300001_SM_1000_NS10device_ptrIfEEPfyS9_ffNS7_10__identityEEEvT0_T1_T2_T3_T4_T6__param_4];
	cvta.to.global.u64 	%rd1, %rd20;
	setp.ne.s64 	%p1, %rd19, 0;
	@%p1 bra 	$L__BB21_3;
	mov.u32 	%r156, %tid.x;
	setp.ne.s32 	%p58, %r156, 0;
	@%p58 bra 	$L__BB21_51;
	st.global.f32 	[%rd1], %f42;
	bra.uni 	$L__BB21_51;
$L__BB21_3:
	cvta.to.global.u64 	%rd2, %rd18;
	setp.gt.u64 	%p2, %rd19, 4095;
	@%p2 bra 	$L__BB21_28;
	cvt.u32.u64 	%r1, %rd19;
	mov.u32 	%r2, %tid.x;
	setp.ge.u32 	%p24, %r2, %r1;
	mov.f32 	%f315, 0f00000000;
	mov.u32 	%r160, %r2;
	@%p24 bra 	$L__BB21_6;
	mul.wide.u32 	%rd41, %r2, 4;
	add.s64 	%rd42, %rd2, %rd41;
	ld.global.f32 	%f315, [%rd42];
	add.s32 	%r160, %r2, 256;
$L__BB21_6:
	setp.ge.u32 	%p25, %r160, %r1;
	@%p25 bra 	$L__BB21_19;
	not.b32 	%r83, %r160;
	add.s32 	%r84, %r83, %r1;
	shr.u32 	%r85, %r84, 8;
	add.s32 	%r5, %r85, 1;
	and.b32  	%r6, %r5, 15;
	setp.lt.u32 	%p26, %r84, 3840;
	@%p26 bra 	$L__BB21_10;
	and.b32  	%r86, %r5, 33554416;
	neg.s32 	%r158, %r86;
	mul.wide.u32 	%rd43, %r160, 4;
	add.s64 	%rd44, %rd43, %rd2;
	add.s64 	%rd51, %rd44, 8192;
$L__BB21_9:
	.pragma "nounroll";
	ld.global.f32 	%f189, [%rd51+-8192];
	add.f32 	%f190, %f315, %f189;
	ld.global.f32 	%f191, [%rd51+-7168];
	add.f32 	%f192, %f190, %f191;
	ld.global.f32 	%f193, [%rd51+-6144];
	add.f32 	%f194, %f192, %f193;
	ld.global.f32 	%f195, [%rd51+-5120];
	add.f32 	%f196, %f194, %f195;
	ld.global.f32 	%f197, [%rd51+-4096];
	add.f32 	%f198, %f196, %f197;
	ld.global.f32 	%f199, [%rd51+-3072];
	add.f32 	%f200, %f198, %f199;
	ld.global.f32 	%f201, [%rd51+-2048];
	add.f32 	%f202, %f200, %f201;
	ld.global.f32 	%f203, [%rd51+-1024];
	add.f32 	%f204, %f202, %f203;
	ld.global.f32 	%f205, [%rd51];
	add.f32 	%f206, %f204, %f205;
	ld.global.f32 	%f207, [%rd51+1024];
	add.f32 	%f208, %f206, %f207;
	ld.global.f32 	%f209, [%rd51+2048];
	add.f32 	%f210, %f208, %f209;
	ld.global.f32 	%f211, [%rd51+3072];
	add.f32 	%f212, %f210, %f211;
	ld.global.f32 	%f213, [%rd51+4096];
	add.f32 	%f214, %f212, %f213;
	ld.global.f32 	%f215, [%rd51+5120];
	add.f32 	%f216, %f214, %f215;
	ld.global.f32 	%f217, [%rd51+6144];
	add.f32 	%f218, %f216, %f217;
	ld.global.f32 	%f219, [%rd51+7168];
	add.f32 	%f315, %f218, %f219;
	add.s32 	%r160, %r160, 4096;
	add.s32 	%r158, %r158, 16;
	add.s64 	%rd51, %rd51, 16384;
	setp.ne.s32 	%p27, %r158, 0;
	@%p27 bra 	$L__BB21_9;
$L__BB21_10:
	setp.eq.s32 	%p28, %r6, 0;
	@%p28 bra 	$L__BB21_19;
	and.b32  	%r13, %r5, 7;
	setp.lt.u32 	%p29, %r6, 8;
	@%p29 bra 	$L__BB21_13;
	mul.wide.s32 	%rd45, %r160, 4;
	add.s64 	%rd46, %rd2, %rd45;
	ld.global.f32 	%f221, [%rd46];
	add.f32 	%f222, %f315, %f221;
	ld.global.f32 	%f223, [%rd46+1024];
	add.f32 	%f224, %f222, %f223;
	ld.global.f32 	%f225, [%rd46+2048];
	add.f32 	%f226, %f224, %f225;
	ld.global.f32 	%f227, [%rd46+3072];
	add.f32 	%f228, %f226, %f227;
	ld.global.f32 	%f229, [%rd46+4096];
	add.f32 	%f230, %f228, %f229;
	ld.global.f32 	%f231, [%rd46+5120];
	add.f32 	%f232, %f230, %f231;
	ld.global.f32 	%f233, [%rd46+6144];
	add.f32 	%f234, %f232, %f233;
	ld.global.f32 	%f235, [%rd46+7168];
	add.f32 	%f315, %f234, %f235;
	add.s32 	%r160, %r160, 2048;
$L__BB21_13:
	setp.eq.s32 	%p30, %r13, 0;
	@%p30 bra 	$L__BB21_19;
	and.b32  	%r16, %r5, 3;
	setp.lt.u32 	%p31, %r13, 4;
	@%p31 bra 	$L__BB21_16;
	mul.wide.s32 	%rd47, %r160, 4;
	add.s64 	%rd48, %rd2, %rd47;
	ld.global.f32 	%f237, [%rd48];
	add.f32 	%f238, %f315, %f237;
	ld.global.f32 	%f239, [%rd48+1024];
	add.f32 	%f240, %f238, %f239;
	ld.global.f32 	%f241, [%rd48+2048];
	add.f32 	%f242, %f240, %f241;
	ld.global.f32 	%f243, [%rd48+3072];
	add.f32 	%f315, %f242, %f243;
	add.s32 	%r160, %r160, 1024;
$L__BB21_16:
	setp.eq.s32 	%p32, %r16, 0;
	@%p32 bra 	$L__BB21_19;
	neg.s32 	%r163, %r16;
$L__BB21_18:
	.pragma "nounroll";
	mul.wide.s32 	%rd49, %r160, 4;
	add.s64 	%rd50, %rd2, %rd49;
	ld.global.f32 	%f244, [%rd50];
	add.f32 	%f315, %f315, %f244;
	add.s32 	%r160, %r160, 256;
	add.s32 	%r163, %r163, 1;
	setp.ne.s32 	%p33, %r163, 0;
	@%p33 bra 	$L__BB21_18;
$L__BB21_19:
	setp.lt.u64 	%p34, %rd19, 256;
	@%p34 bra 	$L__BB21_24;
	// begin inline asm
	mov.u32 %r125, %laneid;
	// end inline asm
	mov.b32 	%r127, %f315;
	mov.b32 	%r128, 1;
	mov.b32 	%r149, 31;
	mov.b32 	%r150, -1;
	// begin inline asm
	shfl.sync.down.b32 %r126, %r127, %r128, %r149, %r150;
	// end inline asm
	setp.gt.s32 	%p50, %r125, 30;
	mov.b32 	%f279, %r126;
	add.f32 	%f280, %f315, %f279;
	selp.f32 	%f281, %f315, %f280, %p50;
	mov.b32 	%r132, %f281;
	mov.b32 	%r133, 2;
	// begin inline asm
	shfl.sync.down.b32 %r131, %r132, %r133, %r149, %r150;
	// end inline asm
	setp.gt.s32 	%p51, %r125, 29;
	mov.b32 	%f282, %r131;
	add.f32 	%f283, %f281, %f282;
	selp.f32 	%f284, %f281, %f283, %p51;
	mov.b32 	%r137, %f284;
	mov.b32 	%r138, 4;
	// begin inline asm
	shfl.sync.down.b32 %r136, %r137, %r138, %r149, %r150;
	// end inline asm
	setp.gt.s32 	%p52, %r125, 27;
	mov.b32 	%f285, %r136;
	add.f32 	%f286, %f284, %f285;
	selp.f32 	%f287, %f284, %f286, %p52;
	mov.b32 	%r142, %f287;
	mov.b32 	%r143, 8;
	// begin inline asm
	shfl.sync.down.b32 %r141, %r142, %r143, %r149, %r150;
	// end inline asm
	setp.gt.s32 	%p53, %r125, 23;
	mov.b32 	%f288, %r141;
	add.f32 	%f289, %f287, %f288;
	selp.f32 	%f290, %f287, %f289, %p53;
	mov.b32 	%r147, %f290;
	mov.b32 	%r148, 16;
	// begin inline asm
	shfl.sync.down.b32 %r146, %r147, %r148, %r149, %r150;
	// end inline asm
	setp.gt.s32 	%p54, %r125, 15;
	mov.b32 	%f291, %r146;
	add.f32 	%f16, %f290, %f291;
	selp.f32 	%f327, %f290, %f16, %p54;
	setp.ne.s32 	%p55, %r125, 0;
	@%p55 bra 	$L__BB21_22;
	shr.u32 	%r151, %r2, 3;
	and.b32  	%r152, %r151, 124;
	mov.u32 	%r153, _ZZN3cub18CUB_300001_SM_10006detail6reduce28DeviceReduceSingleTileKernelINS2_10policy_hubIfyN4cuda3std3__44plusIfEEE10Policy1000EN6thrust24THRUST_300001_SM_1000_NS10device_ptrIfEEPfyS9_ffNS7_10__identityEEEvT0_T1_T2_T3_T4_T6_E12temp_storage;
	add.s32 	%r154, %r153, %r152;
	st.shared.f32 	[%r154+8], %f16;
$L__BB21_22:
	bar.sync 	0;
	setp.ne.s32 	%p56, %r2, 0;
	@%p56 bra 	$L__BB21_49;
	ld.shared.f32 	%f292, [_ZZN3cub18CUB_300001_SM_10006detail6reduce28DeviceReduceSingleTileKernelINS2_10policy_hubIfyN4cuda3std3__44plusIfEEE10Policy1000EN6thrust24THRUST_300001_SM_1000_NS10device_ptrIfEEPfyS9_ffNS7_10__identityEEEvT0_T1_T2_T3_T4_T6_E12temp_storage+12];
	add.f32 	%f293, %f327, %f292;
	ld.shared.f32 	%f294, [_ZZN3cub18CUB_300001_SM_10006detail6reduce28DeviceReduceSingleTileKernelINS2_10policy_hubIfyN4cuda3std3__44plusIfEEE10Policy1000EN6thrust24THRUST_300001_SM_1000_NS10device_ptrIfEEPfyS9_ffNS7_10__identityEEEvT0_T1_T2_T3_T4_T6_E12temp_storage+16];
	add.f32 	%f295, %f293, %f294;
	ld.shared.f32 	%f296, [_ZZN3cub18CUB_300001_SM_10006detail6reduce28DeviceReduceSingleTileKernelINS2_10policy_hubIfyN4cuda3std3__44plusIfEEE10Policy1000EN6thrust24THRUST_300001_SM_1000_NS10device_ptrIfEEPfyS9_ffNS7_10__identityEEEvT0_T1_T2_T3_T4_T6_E12temp_storage+20];
	add.f32 	%f297, %f295, %f296;
	ld.shared.f32 	%f298, [_ZZN3cub18CUB_300001_SM_10006detail6reduce28DeviceReduceSingleTileKernelINS2_10policy_hubIfyN4cuda3std3__44plusIfEEE10Policy1000EN6thrust24THRUST_300001_SM_1000_NS10device_ptrIfEEPfyS9_ffNS7_10__identityEEEvT0_T1_T2_T3_T4_T6_E12temp_storage+24];
	add.f32 	%f299, %f297, %f298;
	ld.shared.f32 	%f300, [_ZZN3cub18CUB_300001_SM_10006detail6reduce28DeviceReduceSingleTileKernelINS2_10policy_hubIfyN4cuda3std3__44plusIfEEE10Policy1000EN6thrust24THRUST_300001_SM_1000_NS10device_ptrIfEEPfyS9_ffNS7_10__identityEEEvT0_T1_T2_T3_T4_T6_E12temp_storage+28];
	add.f32 	%f301, %f299, %f300;
	ld.shared.f32 	%f302, [_ZZN3cub18CUB_300001_SM_10006detail6reduce28DeviceReduceSingleTileKernelINS2_10policy_hubIfyN4cuda3std3__44plusIfEEE10Policy1000EN6thrust24THRUST_300001_SM_1000_NS10device_ptrIfEEPfyS9_ffNS7_10__identityEEEvT0_T1_T2_T3_T4_T6_E12temp_storage+32];
	add.f32 	%f303, %f301, %f302;
	ld.shared.f32 	%f304, [_ZZN3cub18CUB_300001_SM_10006detail6reduce28DeviceReduceSingleTileKernelINS2_10policy_hubIfyN4cuda3std3__44plusIfEEE10Policy1000EN6thrust24THRUST_300001_SM_1000_NS10device_ptrIfEEPfyS9_ffNS7_10__identityEEEvT0_T1_T2_T3_T4_T6_E12temp_storage+36];
	add.f32 	%f327, %f303, %f304;
	bra.uni 	$L__BB21_49;
$L__BB21_24:
	// begin inline asm
	mov.u32 %r87, %laneid;
	// end inline asm
	and.b32  	%r113, %r2, 992;
	add.s32 	%r114, %r113, 32;
	setp.gt.u32 	%p35, %r114, %r1;
	not.b32 	%r115, %r113;
	add.s32 	%r116, %r1, %r115;
	selp.b32 	%r111, %r116, 31, %p35;
	mov.b32 	%r89, %f315;
	mov.b32 	%r90, 1;
	mov.b32 	%r112, -1;
	// begin inline asm
	shfl.sync.down.b32 %r88, %r89, %r90, %r111, %r112;
	// end inline asm
	setp.lt.s32 	%p36, %r87, %r111;
	mov.b32 	%f245, %r88;
	add.f32 	%f246, %f315, %f245;
	selp.f32 	%f247, %f246, %f315, %p36;
	mov.b32 	%r94, %f247;
	mov.b32 	%r95, 2;
	// begin inline asm
	shfl.sync.down.b32 %r93, %r94, %r95, %r111, %r112;
	// end inline asm
	add.s32 	%r117, %r87, 2;
	setp.gt.s32 	%p37, %r117, %r111;
	mov.b32 	%f248, %r93;
	add.f32 	%f249, %f247, %f248;
	selp.f32 	%f250, %f247, %f249, %p37;
	mov.b32 	%r99, %f250;
	mov.b32 	%r100, 4;
	// begin inline asm
	shfl.sync.down.b32 %r98, %r99, %r100, %r111, %r112;
	// end inline asm
	add.s32 	%r118, %r87, 4;
	setp.gt.s32 	%p38, %r118, %r111;
	mov.b32 	%f251, %r98;
	add.f32 	%f252, %f250, %f251;
	selp.f32 	%f253, %f250, %f252, %p38;
	mov.b32 	%r104, %f253;
	mov.b32 	%r105, 8;
	// begin inline asm
	shfl.sync.down.b32 %r103, %r104, %r105, %r111, %r112;
	// end inline asm
	add.s32 	%r119, %r87, 8;
	setp.gt.s32 	%p39, %r119, %r111;
	mov.b32 	%f254, %r103;
	add.f32 	%f255, %f253, %f254;
	selp.f32 	%f256, %f253, %f255, %p39;
	mov.b32 	%r109, %f256;
	mov.b32 	%r110, 16;
	// begin inline asm
	shfl.sync.down.b32 %r108, %r109, %r110, %r111, %r112;
	// end inline asm
	add.s32 	%r120, %r87, 16;
	setp.gt.s32 	%p40, %r120, %r111;
	mov.b32 	%f257, %r108;
	add.f32 	%f258, %f256, %f257;
	selp.f32 	%f327, %f256, %f258, %p40;
	setp.ne.s32 	%p41, %r87, 0;
	@%p41 bra 	$L__BB21_26;
	shr.u32 	%r121, %r2, 3;
	and.b32  	%r122, %r121, 124;
	mov.u32 	%r123, _ZZN3cub18CUB_300001_SM_10006detail6reduce28DeviceReduceSingleTileKernelINS2_10policy_hubIfyN4cuda3std3__44plusIfEEE10Policy1000EN6thrust24THRUST_300001_SM_1000_NS10device_ptrIfEEPfyS9_ffNS7_10__identityEEEvT0_T1_T2_T3_T4_T6_E12temp_storage;
	add.s32 	%r124, %r123, %r122;
	st.shared.f32 	[%r124+8], %f327;
$L__BB21_26:
	bar.sync 	0;
	setp.ne.s32 	%p42, %r2, 0;
	@%p42 bra 	$L__BB21_49;
	setp.gt.u64 	%p43, %rd19, 32;
	ld.shared.f32 	%f259, [_ZZN3cub18CUB_300001_SM_10006detail6reduce28DeviceReduceSingleTileKernelINS2_10policy_hubIfyN4cuda3std3__44plusIfEEE10Policy1000EN6thrust24THRUST_300001_SM_1000_NS10device_ptrIfEEPfyS9_ffNS7_10__identityEEEvT0_T1_T2_T3_T4_T6_E12temp_storage+12];
	add.f32 	%f260, %f327, %f259;
	selp.f32 	%f261, %f260, %f327, %p43;
	setp.gt.u64 	%p44, %rd19, 64;
	ld.shared.f32 	%f262, [_ZZN3cub18CUB_300001_SM_10006detail6reduce28DeviceReduceSingleTileKernelINS2_10policy_hubIfyN4cuda3std3__44plusIfEEE10Policy1000EN6thrust24THRUST_300001_SM_1000_NS10device_ptrIfEEPfyS9_ffNS7_10__identityEEEvT0_T1_T2_T3_T4_T6_E12temp_storage+16];
	add.f32 	%f263, %f262, %f261;
	selp.f32 	%f264, %f263, %f261, %p44;
	setp.gt.u64 	%p45, %rd19, 96;
	ld.shared.f32 	%f265, [_ZZN3cub18CUB_300001_SM_10006detail6reduce28DeviceReduceSingleTileKernelINS2_10policy_hubIfyN4cuda3std3__44plusIfEEE10Policy1000EN6thrust24THRUST_300001_SM_1000_NS10device_ptrIfEEPfyS9_ffNS7_10__identityEEEvT0_T1_T2_T3_T4_T6_E12temp_storage+20];
	add.f32 	%f266, %f265, %f264;
	selp.f32 	%f267, %f266, %f264, %p45;
	setp.gt.u64 	%p46, %rd19, 128;
	ld.shared.f32 	%f268, [_ZZN3cub18CUB_300001_SM_10006detail6reduce28DeviceReduceSingleTileKernelINS2_10policy_hubIfyN4cuda3std3__44plusIfEEE10Policy1000EN6thrust24THRUST_300001_SM_1000_NS10device_ptrIfEEPfyS9_ffNS7_10__identityEEEvT0_T1_T2_T3_T4_T6_E12temp_storage+24];
	add.f32 	%f269, %f268, %f267;
	selp.f32 	%f270, %f269, %f267, %p46;
	setp.gt.u64 	%p47, %rd19, 160;
	ld.shared.f32 	%f271, [_ZZN3cub18CUB_300001_SM_10006detail6reduce28DeviceReduceSingleTileKernelINS2_10policy_hubIfyN4cuda3std3__44plusIfEEE10Policy1000EN6thrust24THRUST_300001_SM_1000_NS10device_ptrIfEEPfyS9_ffNS7_10__identityEEEvT0_T1_T2_T3_T4_T6_E12temp_storage+28];
	add.f32 	%f272, %f271, %f270;
	selp.f32 	%f273, %f272, %f270, %p47;
	setp.gt.u64 	%p48, %rd19, 192;
	ld.shared.f32 	%f274, [_ZZN3cub18CUB_300001_SM_10006detail6reduce28DeviceReduceSingleTileKernelINS2_10policy_hubIfyN4cuda3std3__44plusIfEEE10Policy1000EN6thrust24THRUST_300001_SM_1000_NS10device_ptrIfEEPfyS9_ffNS7_10__identityEEEvT0_T1_T2_T3_T4_T6_E12temp_storage+32];
	add.f32 	%f275, %f274, %f273;
	selp.f32 	%f276, %f275, %f273, %p48;
	setp.gt.u64 	%p49, %rd19, 224;
	ld.shared.f32 	%f277, [_ZZN3cub18CUB_300001_SM_10006detail6reduce28DeviceReduceSingleTileKernelINS2_10policy_hubIfyN4cuda3std3__44plusIfEEE10Policy1000EN6thrust24THRUST_300001_SM_1000_NS10device_ptrIfEEPfyS9_ffNS7_10__identityEEEvT0_T1_T2_T3_T4_T6_E12temp_storage+36];
	add.f32 	%f278, %f277, %f276;
	selp.f32 	%f327, %f278, %f276, %p49;
	bra.uni 	$L__BB21_49;
$L__BB21_28:
	mov.u32 	%r24, %tid.x;
	cvt.u64.u32 	%rd6, %r24;
	mul.wide.u32 	%rd22, %r24, 4;
	add.s64 	%rd7, %rd2, %rd22;
	ld.global.f32 	%f43, [%rd7];
	ld.global.f32 	%f44, [%rd7+1024];
	ld.global.f32 	%f45, [%rd7+2048];
	ld.global.f32 	%f46, [%rd7+3072];
	ld.global.f32 	%f47, [%rd7+4096];
	ld.global.f32 	%f48, [%rd7+5120];
	ld.global.f32 	%f49, [%rd7+6144];
	ld.global.f32 	%f50, [%rd7+7168];
	ld.global.f32 	%f51, [%rd7+8192];
	ld.global.f32 	%f52, [%rd7+9216];
	ld.global.f32 	%f53, [%rd7+10240];
	ld.global.f32 	%f54, [%rd7+11264];
	ld.global.f32 	%f55, [%rd7+12288];
	ld.global.f32 	%f56, [%rd7+13312];
	ld.global.f32 	%f57, [%rd7+14336];
	ld.global.f32 	%f58, [%rd7+15360];
	add.f32 	%f59, %f43, %f44;
	add.f32 	%f60, %f45, %f46;
	add.f32 	%f61, %f47, %f48;
	add.f32 	%f62, %f49, %f50;
	add.f32 	%f63, %f51, %f52;
	add.f32 	%f64, %f53, %f54;
	add.f32 	%f65, %f55, %f56;
	add.f32 	%f66, %f57, %f58;
	add.f32 	%f67, %f59, %f60;
	add.f32 	%f68, %f61, %f62;
	add.f32 	%f69, %f63, %f64;
	add.f32 	%f70, %f65, %f66;
	add.f32 	%f71, %f67, %f68;
	add.f32 	%f72, %f69, %f70;
	add.f32 	%f326, %f71, %f72;
	add.s64 	%rd8, %rd19, -4096;
	setp.lt.u64 	%p3, %rd8, 4096;
	mov.b64 	%rd53, 4096;
	@%p3 bra 	$L__BB21_32;
	mov.b64 	%rd53, 4096;
$L__BB21_30:
	shl.b64 	%rd24, %rd53, 2;
	add.s64 	%rd25, %rd7, %rd24;
	ld.global.f32 	%f73, [%rd25];
	ld.global.f32 	%f74, [%rd25+1024];
	ld.global.f32 	%f75, [%rd25+2048];
	ld.global.f32 	%f76, [%rd25+3072];
	ld.global.f32 	%f77, [%rd25+4096];
	ld.global.f32 	%f78, [%rd25+5120];
	ld.global.f32 	%f79, [%rd25+6144];
	ld.global.f32 	%f80, [%rd25+7168];
	ld.global.f32 	%f81, [%rd25+8192];
	ld.global.f32 	%f82, [%rd25+9216];
	ld.global.f32 	%f83, [%rd25+10240];
	ld.global.f32 	%f84, [%rd25+11264];
	ld.global.f32 	%f85, [%rd25+12288];
	ld.global.f32 	%f86, [%rd25+13312];
	ld.global.f32 	%f87, [%rd25+14336];
	ld.global.f32 	%f88, [%rd25+15360];
	add.f32 	%f89, %f326, %f73;
	add.f32 	%f90, %f74, %f75;
	add.f32 	%f91, %f76, %f77;
	add.f32 	%f92, %f78, %f79;
	add.f32 	%f93, %f80, %f81;
	add.f32 	%f94, %f82, %f83;
	add.f32 	%f95, %f84, %f85;
	add.f32 	%f96, %f86, %f87;
	add.f32 	%f97, %f89, %f90;
	add.f32 	%f98, %f91, %f92;
	add.f32 	%f99, %f93, %f94;
	add.f32 	%f100, %f95, %f96;
	add.f32 	%f101, %f97, %f98;
	add.f32 	%f102, %f99, %f100;
	add.f32 	%f103, %f101, %f102;
	add.f32 	%f326, %f103, %f88;
	sub.s64 	%rd26, %rd19, %rd53;
	setp.lt.u64 	%p4, %rd26, 4096;
	@%p4 bra 	$L__BB21_45;
	add.s64 	%rd53, %rd53, 4096;
	setp.le.u64 	%p5, %rd53, %rd8;
	@%p5 bra 	$L__BB21_30;
$L__BB21_32:
	setp.le.u64 	%p6, %rd19, %rd53;
	cvt.u32.u64 	%r42, %rd53;
	cvt.u32.u64 	%r43, %rd19;
	sub.s32 	%r44, %r43, %r42;
	setp.ge.s32 	%p7, %r24, %r44;
	or.pred  	%p8, %p6, %p7;
	@%p8 bra 	$L__BB21_45;
	not.b32 	%r47, %r24;
	add.s32 	%r48, %r47, %r43;
	sub.s32 	%r50, %r48, %r42;
	shr.u32 	%r51, %r50, 8;
	add.s32 	%r25, %r51, 1;
	and.b32  	%r26, %r25, 15;
	setp.lt.u32 	%p9, %r50, 3840;
	mov.u32 	%r167, %r24;
	@%p9 bra 	$L__BB21_36;
	and.b32  	%r52, %r25, 33554416;
	neg.s32 	%r165, %r52;
	add.s64 	%rd27, %rd53, %rd6;
	shl.b64 	%rd28, %rd27, 2;
	add.s64 	%rd29, %rd28, %rd2;
	add.s64 	%rd54, %rd29, 8192;
	mov.u32 	%r167, %r24;
$L__BB21_35:
	.pragma "nounroll";
	ld.global.f32 	%f105, [%rd54+-8192];
	add.f32 	%f106, %f326, %f105;
	ld.global.f32 	%f107, [%rd54+-7168];
	add.f32 	%f108, %f106, %f107;
	ld.global.f32 	%f109, [%rd54+-6144];
	add.f32 	%f110, %f108, %f109;
	ld.global.f32 	%f111, [%rd54+-5120];
	add.f32 	%f112, %f110, %f111;
	ld.global.f32 	%f113, [%rd54+-4096];
	add.f32 	%f114, %f112, %f113;
	ld.global.f32 	%f115, [%rd54+-3072];
	add.f32 	%f116, %f114, %f115;
	ld.global.f32 	%f117, [%rd54+-2048];
	add.f32 	%f118, %f116, %f117;
	ld.global.f32 	%f119, [%rd54+-1024];
	add.f32 	%f120, %f118, %f119;
	ld.global.f32 	%f121, [%rd54];
	add.f32 	%f122, %f120, %f121;
	ld.global.f32 	%f123, [%rd54+1024];
	add.f32 	%f124, %f122, %f123;
	ld.global.f32 	%f125, [%rd54+2048];
	add.f32 	%f126, %f124, %f125;
	ld.global.f32 	%f127, [%rd54+3072];
	add.f32 	%f128, %f126, %f127;
	ld.global.f32 	%f129, [%rd54+4096];
	add.f32 	%f130, %f128, %f129;
	ld.global.f32 	%f131, [%rd54+5120];
	add.f32 	%f132, %f130, %f131;
	ld.global.f32 	%f133, [%rd54+6144];
	add.f32 	%f134, %f132, %f133;
	ld.global.f32 	%f135, [%rd54+7168];
	add.f32 	%f326, %f134, %f135;
	add.s32 	%r167, %r167, 4096;
	add.s32 	%r165, %r165, 16;
	add.s64 	%rd54, %rd54, 16384;
	setp.ne.s32 	%p10, %r165, 0;
	@%p10 bra 	$L__BB21_35;
$L__BB21_36:
	setp.eq.s32 	%p11, %r26, 0;
	@%p11 bra 	$L__BB21_45;
	and.b32  	%r33, %r25, 7;
	setp.lt.u32 	%p12, %r26, 8;
	@%p12 bra 	$L__BB21_39;
	cvt.u64.u32 	%rd30, %r167;
	add.s64 	%rd31, %rd53, %rd30;
	shl.b64 	%rd32, %rd31, 2;
	add.s64 	%rd33, %rd2, %rd32;
	ld.global.f32 	%f137, [%rd33];
	add.f32 	%f138, %f326, %f137;
	ld.global.f32 	%f139, [%rd33+1024];
	add.f32 	%f140, %f138, %f139;
	ld.global.f32 	%f141, [%rd33+2048];
	add.f32 	%f142, %f140, %f141;
	ld.global.f32 	%f143, [%rd33+3072];
	add.f32 	%f144, %f142, %f143;
	ld.global.f32 	%f145, [%rd33+4096];
	add.f32 	%f146, %f144, %f145;
	ld.global.f32 	%f147, [%rd33+5120];
	add.f32 	%f148, %f146, %f147;
	ld.global.f32 	%f149, [%rd33+6144];
	add.f32 	%f150, %f148, %f149;
	ld.global.f32 	%f151, [%rd33+7168];
	add.f32 	%f326, %f150, %f151;
	add.s32 	%r167, %r167, 2048;
$L__BB21_39:
	setp.eq.s32 	%p13, %r33, 0;
	@%p13 bra 	$L__BB21_45;
	and.b32  	%r36, %r25, 3;
	setp.lt.u32 	%p14, %r33, 4;
	@%p14 bra 	$L__BB21_42;
	cvt.u64.u32 	%rd34, %r167;
	add.s64 	%rd35, %rd53, %rd34;
	shl.b64 	%rd36, %rd35, 2;
	add.s64 	%rd37, %rd2, %rd36;
	ld.global.f32 	%f153, [%rd37];
	add.f32 	%f154, %f326, %f153;
	ld.global.f32 	%f155, [%rd37+1024];
	add.f32 	%f156, %f154, %f155;
	ld.global.f32 	%f157, [%rd37+2048];
	add.f32 	%f158, %f156, %f157;
	ld.global.f32 	%f159, [%rd37+3072];
	add.f32 	%f326, %f158, %f159;
	add.s32 	%r167, %r167, 1024;
$L__BB21_42:
	setp.eq.s32 	%p15, %r36, 0;
	@%p15 bra 	$L__BB21_45;
	cvt.u64.u32 	%rd38, %r167;
	add.s64 	%rd39, %rd53, %rd38;
	shl.b64 	%rd40, %rd39, 2;
	add.s64 	%rd55, %rd2, %rd40;
	neg.s32 	%r170, %r36;
$L__BB21_44:
	.pragma "nounroll";
	ld.global.f32 	%f160, [%rd55];
	add.f32 	%f326, %f326, %f160;
	add.s64 	%rd55, %rd55, 1024;
	add.s32 	%r170, %r170, 1;
	setp.ne.s32 	%p16, %r170, 0;
	@%p16 bra 	$L__BB21_44;
$L__BB21_45:
	// begin inline asm
	mov.u32 %r53, %laneid;
	// end inline asm
	mov.b32 	%r55, %f326;
	mov.b32 	%r56, 1;
	mov.b32 	%r77, 31;
	mov.b32 	%r78, -1;
	// begin inline asm
	shfl.sync.down.b32 %r54, %r55, %r56, %r77, %r78;
	// end inline asm
	setp.gt.s32 	%p17, %r53, 30;
	mov.b32 	%f161, %r54;
	add.f32 	%f162, %f326, %f161;
	selp.f32 	%f163, %f326, %f162, %p17;
	mov.b32 	%r60, %f163;
	mov.b32 	%r61, 2;
	// begin inline asm
	shfl.sync.down.b32 %r59, %r60, %r61, %r77, %r78;
	// end inline asm
	setp.gt.s32 	%p18, %r53, 29;
	mov.b32 	%f164, %r59;
	add.f32 	%f165, %f163, %f164;
	selp.f32 	%f166, %f163, %f165, %p18;
	mov.b32 	%r65, %f166;
	mov.b32 	%r66, 4;
	// begin inline asm
	shfl.sync.down.b32 %r64, %r65, %r66, %r77, %r78;
	// end inline asm
	setp.gt.s32 	%p19, %r53, 27;
	mov.b32 	%f167, %r64;
	add.f32 	%f168, %f166, %f167;
	selp.f32 	%f169, %f166, %f168, %p19;
	mov.b32 	%r70, %f169;
	mov.b32 	%r71, 8;
	// begin inline asm
	shfl.sync.down.b32 %r69, %r70, %r71, %r77, %r78;
	// end inline asm
	setp.gt.s32 	%p20, %r53, 23;
	mov.b32 	%f170, %r69;
	add.f32 	%f171, %f169, %f170;
	selp.f32 	%f172, %f169, %f171, %p20;
	mov.b32 	%r75, %f172;
	mov.b32 	%r76, 16;
	// begin inline asm
	shfl.sync.down.b32 %r74, %r75, %r76, %r77, %r78;
	// end inline asm
	setp.gt.s32 	%p21, %r53, 15;
	mov.b32 	%f173, %r74;
	add.f32 	%f38, %f172, %f173;
	selp.f32 	%f327, %f172, %f38, %p21;
	setp.ne.s32 	%p22, %r53, 0;
	@%p22 bra 	$L__BB21_47;
	shr.u32 	%r79, %r24, 3;
	and.b32  	%r80, %r79, 124;
	mov.u32 	%r81, _ZZN3cub18CUB_300001_SM_10006detail6reduce28DeviceReduceSingleTileKernelINS2_10policy_hubIfyN4cuda3std3__44plusIfEEE10Policy1000EN6thrust24THRUST_300001_SM_1000_NS10device_ptrIfEEPfyS9_ffNS7_10__identityEEEvT0_T1_T2_T3_T4_T6_E12temp_storage;
	add.s32 	%r82, %r81, %r80;
	st.shared.f32 	[%r82+8], %f38;
$L__BB21_47:
	bar.sync 	0;
	setp.ne.s32 	%p23, %r24, 0;
	@%p23 bra 	$L__BB21_49;
	ld.shared.f32 	%f174, [_ZZN3cub18CUB_300001_SM_10006detail6reduce28DeviceReduceSingleTileKernelINS2_10policy_hubIfyN4cuda3std3__44plusIfEEE10Policy1000EN6thrust24THRUST_300001_SM_1000_NS10device_ptrIfEEPfyS9_ffNS7_10__identityEEEvT0_T1_T2_T3_T4_T6_E12temp_storage+12];
	add.f32 	%f175, %f327, %f174;
	ld.shared.f32 	%f176, [_ZZN3cub18CUB_300001_SM_10006detail6reduce28DeviceReduceSingleTileKernelINS2_10policy_hubIfyN4cuda3std3__44plusIfEEE10Policy1000EN6thrust24THRUST_300001_SM_1000_NS10device_ptrIfEEPfyS9_ffNS7_10__identityEEEvT0_T1_T2_T3_T4_T6_E12temp_storage+16];
	add.f32 	%f177, %f175, %f176;
	ld.shared.f32 	%f178, [_ZZN3cub18CUB_300001_SM_10006detail6reduce28DeviceReduceSingleTileKernelINS2_10policy_hubIfyN4cuda3std3__44plusIfEEE10Policy1000EN6thrust24THRUST_300001_SM_1000_NS10device_ptrIfEEPfyS9_ffNS7_10__identityEEEvT0_T1_T2_T3_T4_T6_E12temp_storage+20];
	add.f32 	%f179, %f177, %f178;
	ld.shared.f32 	%f180, [_ZZN3cub18CUB_300001_SM_10006detail6reduce28DeviceReduceSingleTileKernelINS2_10policy_hubIfyN4cuda3std3__44plusIfEEE10Policy1000EN6thrust24THRUST_300001_SM_1000_NS10device_ptrIfEEPfyS9_ffNS7_10__identityEEEvT0_T1_T2_T3_T4_T6_E12temp_storage+24];
	add.f32 	%f181, %f179, %f180;
	ld.shared.f32 	%f182, [_ZZN3cub18CUB_300001_SM_10006detail6reduce28DeviceReduceSingleTileKernelINS2_10policy_hubIfyN4cuda3std3__44plusIfEEE10Policy1000EN6thrust24THRUST_300001_SM_1000_NS10device_ptrIfEEPfyS9_ffNS7_10__identityEEEvT0_T1_T2_T3_T4_T6_E12temp_storage+28];
	add.f32 	%f183, %f181, %f182;
	ld.shared.f32 	%f184, [_ZZN3cub18CUB_300001_SM_10006detail6reduce28DeviceReduceSingleTileKernelINS2_10policy_hubIfyN4cuda3std3__44plusIfEEE10Policy1000EN6thrust24THRUST_300001_SM_1000_NS10device_ptrIfEEPfyS9_ffNS7_10__identityEEEvT0_T1_T2_T3_T4_T6_E12temp_storage+32];
	add.f32 	%f185, %f183, %f184;
	ld.shared.f32 	%f186, [_ZZN3cub18CUB_300001_SM_10006detail6reduce28DeviceReduceSingleTileKernelINS2_10policy_hubIfyN4cuda3std3__44plusIfEEE10Policy1000EN6thrust24THRUST_300001_SM_1000_NS10device_ptrIfEEPfyS9_ffNS7_10__identityEEEvT0_T1_T2_T3_T4_T6_E12temp_storage+36];
	add.f32 	%f327, %f185, %f186;
$L__BB21_49:
	mov.u32 	%r155, %tid.x;
	setp.ne.s32 	%p57, %r155, 0;
	@%p57 bra 	$L__BB21_51;
	add.f32 	%f305, %f42, %f327;
	st.global.f32 	[%rd1], %f305;
$L__BB21_51:
	ret;

}
	// .globl	_ZN3cub18CUB_300001_SM_10006detail6reduce18DeviceReduceKernelINS2_10policy_hubIfyN4cuda3std3__44plusIfEEE10Policy1000EN6thrust24THRUST_300001_SM_1000_NS10device_ptrIfEEyS9_fNS7_10__identityEEEvT0_PT3_T1_NS0_13GridEvenShareISK_EET2_T4_
.visible .entry _ZN3cub18CUB_300001_SM_10006detail6reduce18DeviceReduceKernelINS2_10policy_hubIfyN4cuda3std3__44plusIfEEE10Policy1000EN6thrust24THRUST_300001_SM_1000_NS10device_ptrIfEEyS9_fNS7_10__identityEEEvT0_PT3_T1_NS0_13GridEvenShareISK_EET2_T4_(
	.param .align 8 .b8 _ZN3cub18CUB_300001_SM_10006detail6reduce18DeviceReduceKernelINS2_10policy_hubIfyN4cuda3std3__44plusIfEEE10Policy1000EN6thrust24THRUST_300001_SM_1000_NS10device_ptrIfEEyS9_fNS7_10__identityEEEvT0_PT3_T1_NS0_13GridEvenShareISK_EET2_T4__param_0[8],
	.param .u64 .ptr .align 1 _ZN3cub18CUB_300001_SM_10006detail6reduce18DeviceReduceKernelINS2_10policy_hubIfyN4cuda3std3__44plusIfEEE10Policy1000EN6thrust24THRUST_300001_SM_1000_NS10device_ptrIfEEyS9_fNS7_10__identityEEEvT0_PT3_T1_NS0_13GridEvenShareISK_EET2_T4__param_1,
	.param .u64 _ZN3cub18CUB_300001_SM_10006detail6reduce18DeviceReduceKernelINS2_10policy_hubIfyN4cuda3std3__44plusIfEEE10Policy1000EN6thrust24THRUST_300001_SM_1000_NS10device_ptrIfEEyS9_fNS7_10__identityEEEvT0_PT3_T1_NS0_13GridEvenShareISK_EET2_T4__param_2,
	.param .align 8 .b8 _ZN3cub18CUB_300001_SM_10006detail6reduce18DeviceReduceKernelINS2_10policy_hubIfyN4cuda3std3__44plusIfEEE10Policy1000EN6thrust24THRUST_300001_SM_1000_NS10device_ptrIfEEyS9_fNS7_10__identityEEEvT0_PT3_T1_NS0_13GridEvenShareISK_EET2_T4__param_3[72],
	.param .align 1 .b8 _ZN3cub18CUB_300001_SM_10006detail6reduce18DeviceReduceKernelINS2_10policy_hubIfyN4cuda3std3__44plusIfEEE10Policy1000EN6thrust24THRUST_300001_SM_1000_NS10device_ptrIfEEyS9_fNS7_10__identityEEEvT0_PT3_T1_NS0_13GridEvenShareISK_EET2_T4__param_4[1],
	.param .align 1 .b8 _ZN3cub18CUB_300001_SM_10006detail6reduce18DeviceReduceKernelINS2_10policy_hubIfyN4cuda3std3__44plusIfEEE10Policy1000EN6thrust24THRUST_300001_SM_1000_NS10device_ptrIfEEyS9_fNS7_10__identityEEEvT0_PT3_T1_NS0_13GridEvenShareISK_EET2_T4__param_5[1]
)
.maxntid 256
{
	.reg .pred 	%p<57>;
	.reg .b16 	%rs<4>;
	.reg .b32 	%r<206>;
	.reg .b32 	%f<324>;
	.reg .b64 	%rd<78>;
	// demoted variable
	.shared .align 4 .b8 _ZZN3cub18CUB_300001_SM_10006detail6reduce18DeviceReduceKernelINS2_10policy_hubIfyN4cuda3std3__44plusIfEEE10Policy1000EN6thrust24THRUST_300001_SM_1000_NS10device_ptrIfEEyS9_fNS7_10__identityEEEvT0_PT3_T1_NS0_13GridEvenShareISK_EET2_T4_E12temp_storage[44];
	ld.param.u64 	%rd1, [_ZN3cub18CUB_300001_SM_10006detail6reduce18DeviceReduceKernelINS2_10policy_hubIfyN4cuda3std3__44plusIfEEE10Policy1000EN6thrust24THRUST_300001_SM_1000_NS10device_ptrIfEEyS9_fNS7_10__identityEEEvT0_PT3_T1_NS0_13GridEvenShareISK_EET2_T4__param_3+32];
	ld.param.u32 	%r1, [_ZN3cub18CUB_300001_SM_10006detail6reduce18DeviceReduceKernelINS2_10policy_hubIfyN4cuda3std3__44plusIfEEE10Policy1000EN6thrust24THRUST_300001_SM_1000_NS10device_ptrIfEEyS9_fNS7_10__identityEEEvT0_PT3_T1_NS0_13GridEvenShareISK_EET2_T4__param_3+40];
	ld.param.u64 	%rd25, [_ZN3cub18CUB_300001_SM_10006detail6reduce18DeviceReduceKernelINS2_10policy_hubIfyN4cuda3std3__44plusIfEEE10Policy1000EN6thrust24THRUST_300001_SM_1000_NS10device_ptrIfEEyS9_fNS7_10__identityEEEvT0_PT3_T1_NS0_13GridEvenShareISK_EET2_T4__param_0];
	cvta.to.global.u64 	%rd2, %rd25;
	mov.u32 	%r2, %ctaid.x;
	shl.b32 	%r50, %r1, 12;
	cvt.s64.s32 	%rd3, %r50;
	shl.b32 	%r51, %r2, 12;
	cvt.u64.u32 	%rd4, %r51;
	sub.s64 	%rd5, %rd1, %rd4;
	setp.gt.u64 	%p1, %rd5, 4095;
	@%p1 bra 	$L__BB22_25;
	cvt.u32.u64 	%r112, %rd4;
	cvt.u32.u64 	%r3, %rd1;
	sub.s32 	%r4, %r3, %r112;
	mov.u32 	%r5, %tid.x;
	setp.ge.s32 	%p23, %r5, %r4;
	mov.f32 	%f312, 0f00000000;
	mov.u32 	%r193, %r5;
	@%p23 bra 	$L__BB22_3;
	add.s32 	%r114, %r112, %r5;
	mul.wide.u32 	%rd51, %r114, 4;
	add.s64 	%rd52, %rd2, %rd51;
	ld.global.f32 	%f312, [%rd52];
	add.s32 	%r193, %r5, 256;
$L__BB22_3:
	setp.ge.s32 	%p24, %r193, %r4;
	@%p24 bra 	$L__BB22_16;
	not.b32 	%r116, %r193;
	add.s32 	%r117, %r116, %r3;
	sub.s32 	%r118, %r117, %r112;
	shr.u32 	%r119, %r118, 8;
	add.s32 	%r8, %r119, 1;
	and.b32  	%r9, %r8, 15;
	setp.lt.u32 	%p25, %r118, 3840;
	@%p25 bra 	$L__BB22_7;
	and.b32  	%r120, %r8, 33554416;
	neg.s32 	%r191, %r120;
	mul.wide.u32 	%rd53, %r2, 16384;
	mul.wide.u32 	%rd54, %r193, 4;
	or.b64  	%rd55, %rd53, %rd54;
	add.s64 	%rd56, %rd55, %rd2;
	add.s64 	%rd72, %rd56, 8192;
$L__BB22_6:
	.pragma "nounroll";
	ld.global.f32 	%f187, [%rd72+-8192];
	add.f32 	%f188, %f312, %f187;
	ld.global.f32 	%f189, [%rd72+-7168];
	add.f32 	%f190, %f188, %f189;
	ld.global.f32 	%f191, [%rd72+-6144];
	add.f32 	%f192, %f190, %f191;
	ld.global.f32 	%f193, [%rd72+-5120];
	add.f32 	%f194, %f192, %f193;
	ld.global.f32 	%f195, [%rd72+-4096];
	add.f32 	%f196, %f194, %f195;
	ld.global.f32 	%f197, [%rd72+-3072];
	add.f32 	%f198, %f196, %f197;
	ld.global.f32 	%f199, [%rd72+-2048];
	add.f32 	%f200, %f198, %f199;
	ld.global.f32 	%f201, [%rd72+-1024];
	add.f32 	%f202, %f200, %f201;
	ld.global.f32 	%f203, [%rd72];
	add.f32 	%f204, %f202, %f203;
	ld.global.f32 	%f205, [%rd72+1024];
	add.f32 	%f206, %f204, %f205;
	ld.global.f32 	%f207, [%rd72+2048];
	add.f32 	%f208, %f206, %f207;
	ld.global.f32 	%f209, [%rd72+3072];
	add.f32 	%f210, %f208, %f209;
	ld.global.f32 	%f211, [%rd72+4096];
	add.f32 	%f212, %f210, %f211;
	ld.global.f32 	%f213, [%rd72+5120];
	add.f32 	%f214, %f212, %f213;
	ld.global.f32 	%f215, [%rd72+6144];
	add.f32 	%f216, %f214, %f215;
	ld.global.f32 	%f217, [%rd72+7168];
	add.f32 	%f312, %f216, %f217;
	add.s32 	%r193, %r193, 4096;
	add.s32 	%r191, %r191, 16;
	add.s64 	%rd72, %rd72, 16384;
	setp.ne.s32 	%p26, %r191, 0;
	@%p26 bra 	$L__BB22_6;
$L__BB22_7:
	setp.eq.s32 	%p27, %r9, 0;
	@%p27 bra 	$L__BB22_16;
	and.b32  	%r16, %r8, 7;
	setp.lt.u32 	%p28, %r9, 8;
	@%p28 bra 	$L__BB22_10;
	cvt.s64.s32 	%rd57, %r193;
	add.s64 	%rd58, %rd57, %rd4;
	shl.b64 	%rd59, %rd58, 2;
	add.s64 	%rd60, %rd2, %rd59;
	ld.global.f32 	%f219, [%rd60];
	add.f32 	%f220, %f312, %f219;
	ld.global.f32 	%f221, [%rd60+1024];
	add.f32 	%f222, %f220, %f221;
	ld.global.f32 	%f223, [%rd60+2048];
	add.f32 	%f224, %f222, %f223;
	ld.global.f32 	%f225, [%rd60+3072];
	add.f32 	%f226, %f224, %f225;
	ld.global.f32 	%f227, [%rd60+4096];
	add.f32 	%f228, %f226, %f227;
	ld.global.f32 	%f229, [%rd60+5120];
	add.f32 	%f230, %f228, %f229;
	ld.global.f32 	%f231, [%rd60+6144];
	add.f32 	%f232, %f230, %f231;
	ld.global.f32 	%f233, [%rd60+7168];
	add.f32 	%f312, %f232, %f233;
	add.s32 	%r193, %r193, 2048;
$L__BB22_10:
	setp.eq.s32 	%p29, %r16, 0;
	@%p29 bra 	$L__BB22_16;
	and.b32  	%r19, %r8, 3;
	setp.lt.u32 	%p30, %r16, 4;
	@%p30 bra 	$L__BB22_13;
	cvt.s64.s32 	%rd61, %r193;
	add.s64 	%rd62, %rd61, %rd4;
	shl.b64 	%rd63, %rd62, 2;
	add.s64 	%rd64, %rd2, %rd63;
	ld.global.f32 	%f235, [%rd64];
	add.f32 	%f236, %f312, %f235;
	ld.global.f32 	%f237, [%rd64+1024];
	add.f32 	%f238, %f236, %f237;
	ld.global.f32 	%f239, [%rd64+2048];
	add.f32 	%f240, %f238, %f239;
	ld.global.f32 	%f241, [%rd64+3072];
	add.f32 	%f312, %f240, %f241;
	add.s32 	%r193, %r193, 1024;
$L__BB22_13:
	setp.eq.s32 	%p31, %r19, 0;
	@%p31 bra 	$L__BB22_16;
	mul.wide.u32 	%rd65, %r2, 16384;
	add.s64 	%rd9, %rd2, %rd65;
	neg.s32 	%r196, %r19;
$L__BB22_15:
	.pragma "nounroll";
	mul.wide.s32 	%rd66, %r193, 4;
	add.s64 	%rd67, %rd9, %rd66;
	ld.global.f32 	%f242, [%rd67];
	add.f32 	%f312, %f312, %f242;
	add.s32 	%r193, %r193, 256;
	add.s32 	%r196, %r196, 1;
	setp.ne.s32 	%p32, %r196, 0;
	@%p32 bra 	$L__BB22_15;
$L__BB22_16:
	setp.lt.s32 	%p33, %r4, 256;
	@%p33 bra 	$L__BB22_21;
	// begin inline asm
	mov.u32 %r159, %laneid;
	// end inline asm
	mov.b32 	%r161, %f312;
	mov.b32 	%r162, 1;
	mov.b32 	%r183, 31;
	mov.b32 	%r184, -1;
	// begin inline asm
	shfl.sync.down.b32 %r160, %r161, %r162, %r183, %r184;
	// end inline asm
	setp.gt.s32 	%p49, %r159, 30;
	mov.b32 	%f277, %r160;
	add.f32 	%f278, %f312, %f277;
	selp.f32 	%f279, %f312, %f278, %p49;
	mov.b32 	%r166, %f279;
	mov.b32 	%r167, 2;
	// begin inline asm
	shfl.sync.down.b32 %r165, %r166, %r167, %r183, %r184;
	// end inline asm
	setp.gt.s32 	%p50, %r159, 29;
	mov.b32 	%f280, %r165;
	add.f32 	%f281, %f279, %f280;
	selp.f32 	%f282, %f279, %f281, %p50;
	mov.b32 	%r171, %f282;
	mov.b32 	%r172, 4;
	// begin inline asm
	shfl.sync.down.b32 %r170, %r171, %r172, %r183, %r184;
	// end inline asm
	setp.gt.s32 	%p51, %r159, 27;
	mov.b32 	%f283, %r170;
	add.f32 	%f284, %f282, %f283;
	selp.f32 	%f285, %f282, %f284, %p51;
	mov.b32 	%r176, %f285;
	mov.b32 	%r177, 8;
	// begin inline asm
	shfl.sync.down.b32 %r175, %r176, %r177, %r183, %r184;
	// end inline asm
	setp.gt.s32 	%p52, %r159, 23;
	mov.b32 	%f286, %r175;
	add.f32 	%f287, %f285, %f286;
	selp.f32 	%f288, %f285, %f287, %p52;
	mov.b32 	%r181, %f288;
	mov.b32 	%r182, 16;
	// begin inline asm
	shfl.sync.down.b32 %r180, %r181, %r182, %r183, %r184;
	// end inline asm
	setp.gt.s32 	%p53, %r159, 15;
	mov.b32 	%f289, %r180;
	add.f32 	%f16, %f288, %f289;
	selp.f32 	%f323, %f288, %f16, %p53;
	setp.ne.s32 	%p54, %r159, 0;
	@%p54 bra 	$L__BB22_19;
	shr.u32 	%r185, %r5, 3;
	and.b32  	%r186, %r185, 124;
	mov.u32 	%r187, _ZZN3cub18CUB_300001_SM_10006detail6reduce18DeviceReduceKernelINS2_10policy_hubIfyN4cuda3std3__44plusIfEEE10Policy1000EN6thrust24THRUST_300001_SM_1000_NS10device_ptrIfEEyS9_fNS7_10__identityEEEvT0_PT3_T1_NS0_13GridEvenShareISK_EET2_T4_E12temp_storage;
	add.s32 	%r188, %r187, %r186;
	st.shared.f32 	[%r188+8], %f16;
$L__BB22_19:
	bar.sync 	0;
	setp.ne.s32 	%p55, %r5, 0;
	@%p55 bra 	$L__BB22_46;
	ld.shared.f32 	%f290, [_ZZN3cub18CUB_300001_SM_10006detail6reduce18DeviceReduceKernelINS2_10policy_hubIfyN4cuda3std3__44plusIfEEE10Policy1000EN6thrust24THRUST_300001_SM_1000_NS10device_ptrIfEEyS9_fNS7_10__identityEEEvT0_PT3_T1_NS0_13GridEvenShareISK_EET2_T4_E12temp_storage+12];
	add.f32 	%f291, %f323, %f290;
	ld.shared.f32 	%f292, [_ZZN3cub18CUB_300001_SM_10006detail6reduce18DeviceReduceKernelINS2_10policy_hubIfyN4cuda3std3__44plusIfEEE10Policy1000EN6thrust24THRUST_300001_SM_1000_NS10device_ptrIfEEyS9_fNS7_10__identityEEEvT0_PT3_T1_NS0_13GridEvenShareISK_EET2_T4_E12temp_storage+16];
	add.f32 	%f293, %f291, %f292;
	ld.shared.f32 	%f294, [_ZZN3cub18CUB_300001_SM_10006detail6reduce18DeviceReduceKernelINS2_10policy_hubIfyN4cuda3std3__44plusIfEEE10Policy1000EN6thrust24THRUST_300001_SM_1000_NS10device_ptrIfEEyS9_fNS7_10__identityEEEvT0_PT3_T1_NS0_13GridEvenShareISK_EET2_T4_E12temp_storage+20];
	add.f32 	%f295, %f293, %f294;
	ld.shared.f32 	%f296, [_ZZN3cub18CUB_300001_SM_10006detail6reduce18DeviceReduceKernelINS2_10policy_hubIfyN4cuda3std3__44plusIfEEE10Policy1000EN6thrust24THRUST_300001_SM_1000_NS10device_ptrIfEEyS9_fNS7_10__identityEEEvT0_PT3_T1_NS0_13GridEvenShareISK_EET2_T4_E12temp_storage+24];
	add.f32 	%f297, %f295, %f296;
	ld.shared.f32 	%f298, [_ZZN3cub18CUB_300001_SM_10006detail6reduce18DeviceReduceKernelINS2_10policy_hubIfyN4cuda3std3__44plusIfEEE10Policy1000EN6thrust24THRUST_300001_SM_1000_NS10device_ptrIfEEyS9_fNS7_10__identityEEEvT0_PT3_T1_NS0_13GridEvenShareISK_EET2_T4_E12temp_storage+28];
	add.f32 	%f299, %f297, %f298;
	ld.shared.f32 	%f300, [_ZZN3cub18CUB_300001_SM_10006detail6reduce18DeviceReduceKernelINS2_10policy_hubIfyN4cuda3std3__44plusIfEEE10Policy1000EN6thrust24THRUST_300001_SM_1000_NS10device_ptrIfEEyS9_fNS7_10__identityEEEvT0_PT3_T1_NS0_13GridEvenShareISK_EET2_T4_E12temp_storage+32];
	add.f32 	%f301, %f299, %f300;
	ld.shared.f32 	%f302, [_ZZN3cub18CUB_300001_SM_10006detail6reduce18DeviceReduceKernelINS2_10policy_hubIfyN4cuda3std3__44plusIfEEE10Policy1000EN6thrust24THRUST_300001_SM_1000_NS10device_ptrIfEEyS9_fNS7_10__identityEEEvT0_PT3_T1_NS0_13GridEvenShareISK_EET2_T4_E12temp_storage+36];
	add.f32 	%f323, %f301, %f302;
	bra.uni 	$L__BB22_46;
$L__BB22_21:
	// begin inline asm
	mov.u32 %r121, %laneid;
	// end inline asm
	and.b32  	%r147, %r5, 992;
	add.s32 	%r148, %r147, 32;
	setp.gt.s32 	%p34, %r148, %r4;
	not.b32 	%r149, %r147;
	add.s32 	%r150, %r4, %r149;
	selp.b32 	%r145, %r150, 31, %p34;
	mov.b32 	%r123, %f312;
	mov.b32 	%r124, 1;
	mov.b32 	%r146, -1;
	// begin inline asm
	shfl.sync.down.b32 %r122, %r123, %r124, %r145, %r146;
	// end inline asm
	setp.lt.s32 	%p35, %r121, %r145;
	mov.b32 	%f243, %r122;
	add.f32 	%f244, %f312, %f243;
	selp.f32 	%f245, %f244, %f312, %p35;
	mov.b32 	%r128, %f245;
	mov.b32 	%r129, 2;
	// begin inline asm
	shfl.sync.down.b32 %r127, %r128, %r129, %r145, %r146;
	// end inline asm
	add.s32 	%r151, %r121, 2;
	setp.gt.s32 	%p36, %r151, %r145;
	mov.b32 	%f246, %r127;
	add.f32 	%f247, %f245, %f246;
	selp.f32 	%f248, %f245, %f247, %p36;
	mov.b32 	%r133, %f248;
	mov.b32 	%r134, 4;
	// begin inline asm
	shfl.sync.down.b32 %r132, %r133, %r134, %r145, %r146;
	// end inline asm
	add.s32 	%r152, %r121, 4;
	setp.gt.s32 	%p37, %r152, %r145;
	mov.b32 	%f249, %r132;
	add.f32 	%f250, %f248, %f249;
	selp.f32 	%f251, %f248, %f250, %p37;
	mov.b32 	%r138, %f251;
	mov.b32 	%r139, 8;
	// begin inline asm
	shfl.sync.down.b32 %r137, %r138, %r139, %r145, %r146;
	// end inline asm
	add.s32 	%r153, %r121, 8;
	setp.gt.s32 	%p38, %r153, %r145;
	mov.b32 	%f252, %r137;
	add.f32 	%f253, %f251, %f252;
	selp.f32 	%f254, %f251, %f253, %p38;
	mov.b32 	%r143, %f254;
	mov.b32 	%r144, 16;
	// begin inline asm
	shfl.sync.down.b32 %r142, %r143, %r144, %r145, %r146;
	// end inline asm
	add.s32 	%r154, %r121, 16;
	setp.gt.s32 	%p39, %r154, %r145;
	mov.b32 	%f255, %r142;
	add.f32 	%f256, %f254, %f255;
	selp.f32 	%f323, %f254, %f256, %p39;
	setp.ne.s32 	%p40, %r121, 0;
	@%p40 bra 	$L__BB22_23;
	shr.u32 	%r155, %r5, 3;
	and.b32  	%r156, %r155, 124;
	mov.u32 	%r157, _ZZN3cub18CUB_300001_SM_10006detail6reduce18DeviceReduceKernelINS2_10policy_hubIfyN4cuda3std3__44plusIfEEE10Policy1000EN6thrust24THRUST_300001_SM_1000_NS10device_ptrIfEEyS9_fNS7_10__identityEEEvT0_PT3_T1_NS0_13GridEvenShareISK_EET2_T4_E12temp_storage;
	add.s32 	%r158, %r157, %r156;
	st.shared.f32 	[%r158+8], %f323;
$L__BB22_23:
	bar.sync 	0;
	setp.ne.s32 	%p41, %r5, 0;
	@%p41 bra 	$L__BB22_46;
	setp.gt.s32 	%p42, %r4, 32;
	ld.shared.f32 	%f257, [_ZZN3cub18CUB_300001_SM_10006detail6reduce18DeviceReduceKernelINS2_10policy_hubIfyN4cuda3std3__44plusIfEEE10Policy1000EN6thrust24THRUST_300001_SM_1000_NS10device_ptrIfEEyS9_fNS7_10__identityEEEvT0_PT3_T1_NS0_13GridEvenShareISK_EET2_T4_E12temp_storage+12];
	add.f32 	%f258, %f323, %f257;
	selp.f32 	%f259, %f258, %f323, %p42;
	setp.gt.s32 	%p43, %r4, 64;
	ld.shared.f32 	%f260, [_ZZN3cub18CUB_300001_SM_10006detail6reduce18DeviceReduceKernelINS2_10policy_hubIfyN4cuda3std3__44plusIfEEE10Policy1000EN6thrust24THRUST_300001_SM_1000_NS10device_ptrIfEEyS9_fNS7_10__identityEEEvT0_PT3_T1_NS0_13GridEvenShareISK_EET2_T4_E12temp_storage+16];
	add.f32 	%f261, %f260, %f259;
	selp.f32 	%f262, %f261, %f259, %p43;
	setp.gt.s32 	%p44, %r4, 96;
	ld.shared.f32 	%f263, [_ZZN3cub18CUB_300001_SM_10006detail6reduce18DeviceReduceKernelINS2_10policy_hubIfyN4cuda3std3__44plusIfEEE10Policy1000EN6thrust24THRUST_300001_SM_1000_NS10device_ptrIfEEyS9_fNS7_10__identityEEEvT0_PT3_T1_NS0_13GridEvenShareISK_EET2_T4_E12temp_storage+20];
	add.f32 	%f264, %f263, %f262;
	selp.f32 	%f265, %f264, %f262, %p44;
	setp.gt.s32 	%p45, %r4, 128;
	ld.shared.f32 	%f266, [_ZZN3cub18CUB_300001_SM_10006detail6reduce18DeviceReduceKernelINS2_10policy_hubIfyN4cuda3std3__44plusIfEEE10Policy1000EN6thrust24THRUST_300001_SM_1000_NS10device_ptrIfEEyS9_fNS7_10__identityEEEvT0_PT3_T1_NS0_13GridEvenShareISK_EET2_T4_E12temp_storage+24];
	add.f32 	%f267, %f266, %f265;
	selp.f32 	%f268, %f267, %f265, %p45;
	setp.gt.s32 	%p46, %r4, 160;
	ld.shared.f32 	%f269, [_ZZN3cub18CUB_300001_SM_10006detail6reduce18DeviceReduceKernelINS2_10policy_hubIfyN4cuda3std3__44plusIfEEE10Policy1000EN6thrust24THRUST_300001_SM_1000_NS10device_ptrIfEEyS9_fNS7_10__identityEEEvT0_PT3_T1_NS0_13GridEvenShareISK_EET2_T4_E12temp_storage+28];
	add.f32 	%f270, %f269, %f268;
	selp.f32 	%f271, %f270, %f268, %p46;
	setp.gt.s32 	%p47, %r4, 192;
	ld.shared.f32 	%f272, [_ZZN3cub18CUB_300001_SM_10006detail6reduce18DeviceReduceKernelINS2_10policy_hubIfyN4cuda3std3__44plusIfEEE10Policy1000EN6thrust24THRUST_300001_SM_1000_NS10device_ptrIfEEyS9_fNS7_10__identityEEEvT0_PT3_T1_NS0_13GridEvenShareISK_EET2_T4_E12temp_storage+32];
	add.f32 	%f273, %f272, %f271;
	selp.f32 	%f274, %f273, %f271, %p47;
	setp.gt.s32 	%p48, %r4, 224;
	ld.shared.f32 	%f275, [_ZZN3cub18CUB_300001_SM_10006detail6reduce18DeviceReduceKernelINS2_10policy_hubIfyN4cuda3std3__44plusIfEEE10Policy1000EN6thrust24THRUST_300001_SM_1000_NS10device_ptrIfEEyS9_fNS7_10__identityEEEvT0_PT3_T1_NS0_13GridEvenShareISK_EET2_T4_E12temp_storage+36];
	add.f32 	%f276, %f275, %f274;
	selp.f32 	%f323, %f276, %f274, %p48;
	bra.uni 	$L__BB22_46;
$L__BB22_25:
	cvt.u32.u64 	%r52, %rd4;
	mov.u32 	%r27, %tid.x;
	add.s32 	%r53, %r27, %r52;
	mul.wide.u32 	%rd26, %r53, 4;
	add.s64 	%rd27, %rd2, %rd26;
	ld.global.f32 	%f41, [%rd27];
	ld.global.f32 	%f42, [%rd27+1024];
	ld.global.f32 	%f43, [%rd27+2048];
	ld.global.f32 	%f44, [%rd27+3072];
	ld.global.f32 	%f45, [%rd27+4096];
	ld.global.f32 	%f46, [%rd27+5120];
	ld.global.f32 	%f47, [%rd27+6144];
	ld.global.f32 	%f48, [%rd27+7168];
	ld.global.f32 	%f49, [%rd27+8192];
	ld.global.f32 	%f50, [%rd27+9216];
	ld.global.f32 	%f51, [%rd27+10240];
	ld.global.f32 	%f52, [%rd27+11264];
	ld.global.f32 	%f53, [%rd27+12288];
	ld.global.f32 	%f54, [%rd27+13312];
	ld.global.f32 	%f55, [%rd27+14336];
	ld.global.f32 	%f56, [%rd27+15360];
	add.f32 	%f57, %f41, %f42;
	add.f32 	%f58, %f43, %f44;
	add.f32 	%f59, %f45, %f46;
	add.f32 	%f60, %f47, %f48;
	add.f32 	%f61, %f49, %f50;
	add.f32 	%f62, %f51, %f52;
	add.f32 	%f63, %f53, %f54;
	add.f32 	%f64, %f55, %f56;
	add.f32 	%f65, %f57, %f58;
	add.f32 	%f66, %f59, %f60;
	add.f32 	%f67, %f61, %f62;
	add.f32 	%f68, %f63, %f64;
	add.f32 	%f69, %f65, %f66;
	add.f32 	%f70, %f67, %f68;
	add.f32 	%f322, %f69, %f70;
	setp.lt.u64 	%p2, %rd5, %rd3;
	@%p2 bra 	$L__BB22_42;
	cvt.u32.u64 	%r55, %rd3;
	cvt.u64.u32 	%rd28, %r27;
	add.s64 	%rd74, %rd4, %rd3;
	cvt.u32.u64 	%r28, %rd1;
	not.b32 	%r57, %r27;
	add.s32 	%r58, %r57, %r28;
	sub.s32 	%r59, %r58, %r55;
	sub.s32 	%r198, %r59, %r52;
	add.s64 	%rd29, %rd74, %rd28;
	shl.b64 	%rd30, %rd29, 2;
	add.s64 	%rd31, %rd30, %rd2;
	add.s64 	%rd73, %rd31, 8192;
	mov.b32 	%r199, 0;
	shl.b32 	%r60, %r1, 12;
	mov.u64 	%rd75, %rd4;
$L__BB22_27:
	cvt.s64.s32 	%rd15, %r60;
	add.s64 	%rd75, %rd75, %rd15;
	add.s64 	%rd32, %rd1, -4096;
	setp.gt.u64 	%p3, %rd75, %rd32;
	@%p3 bra 	$L__BB22_29;
	shl.b32 	%r61, %r1, 12;
	cvt.s64.s32 	%rd33, %r61;
	cvt.u64.u32 	%rd34, %r27;
	add.s64 	%rd35, %rd75, %rd34;
	shl.b64 	%rd36, %rd35, 2;
	add.s64 	%rd37, %rd2, %rd36;
	ld.global.f32 	%f71, [%rd37];
	ld.global.f32 	%f72, [%rd37+1024];
	ld.global.f32 	%f73, [%rd37+2048];
	ld.global.f32 	%f74, [%rd37+3072];
	ld.global.f32 	%f75, [%rd37+4096];
	ld.global.f32 	%f76, [%rd37+5120];
	ld.global.f32 	%f77, [%rd37+6144];
	ld.global.f32 	%f78, [%rd37+7168];
	ld.global.f32 	%f79, [%rd37+8192];
	ld.global.f32 	%f80, [%rd37+9216];
	ld.global.f32 	%f81, [%rd37+10240];
	ld.global.f32 	%f82, [%rd37+11264];
	ld.global.f32 	%f83, [%rd37+12288];
	ld.global.f32 	%f84, [%rd37+13312];
	ld.global.f32 	%f85, [%rd37+14336];
	ld.global.f32 	%f86, [%rd37+15360];
	add.f32 	%f87, %f322, %f71;
	add.f32 	%f88, %f72, %f73;
	add.f32 	%f89, %f74, %f75;
	add.f32 	%f90, %f76, %f77;
	add.f32 	%f91, %f78, %f79;
	add.f32 	%f92, %f80, %f81;
	add.f32 	%f93, %f82, %f83;
	add.f32 	%f94, %f84, %f85;
	add.f32 	%f95, %f87, %f88;
	add.f32 	%f96, %f89, %f90;
	add.f32 	%f97, %f91, %f92;
	add.f32 	%f98, %f93, %f94;
	add.f32 	%f99, %f95, %f96;
	add.f32 	%f100, %f97, %f98;
	add.f32 	%f101, %f99, %f100;
	add.f32 	%f322, %f101, %f86;
	sub.s64 	%rd38, %rd1, %rd75;
	setp.lt.u64 	%p4, %rd38, %rd33;
	add.s32 	%r199, %r199, 1;
	add.s64 	%rd74, %rd74, %rd33;
	sub.s32 	%r198, %r198, %r61;
	mul.wide.s32 	%rd39, %r61, 4;
	add.s64 	%rd73, %rd73, %rd39;
	@%p4 bra 	$L__BB22_42;
	bra.uni 	$L__BB22_27;
$L__BB22_29:
	setp.le.u64 	%p5, %rd1, %rd75;
	cvt.u32.u64 	%r62, %rd75;
	cvt.u32.u64 	%r63, %rd1;
	sub.s32 	%r64, %r63, %r62;
	setp.ge.s32 	%p6, %r27, %r64;
	or.pred  	%p7, %p5, %p6;
	@%p7 bra 	$L__BB22_42;
	cvt.u32.u64 	%r66, %rd15;
	cvt.u32.u64 	%r67, %rd4;
	not.b32 	%r68, %r27;
	add.s32 	%r69, %r68, %r28;
	add.s32 	%r70, %r66, %r67;
	sub.s32 	%r71, %r69, %r70;
	mul.lo.s32 	%r72, %r1, %r199;
	shl.b32 	%r73, %r72, 12;
	sub.s32 	%r74, %r71, %r73;
	shr.u32 	%r75, %r74, 8;
	add.s32 	%r34, %r75, 1;
	and.b32  	%r35, %r34, 15;
	setp.lt.u32 	%p8, %r74, 3840;
	mov.u32 	%r202, %r27;
	@%p8 bra 	$L__BB22_33;
	shr.u32 	%r76, %r198, 8;
	add.s32 	%r77, %r76, 1;
	and.b32  	%r78, %r77, 33554416;
	neg.s32 	%r200, %r78;
	mov.u32 	%r202, %r27;
$L__BB22_32:
	.pragma "nounroll";
	ld.global.f32 	%f103, [%rd73+-8192];
	add.f32 	%f104, %f322, %f103;
	ld.global.f32 	%f105, [%rd73+-7168];
	add.f32 	%f106, %f104, %f105;
	ld.global.f32 	%f107, [%rd73+-6144];
	add.f32 	%f108, %f106, %f107;
	ld.global.f32 	%f109, [%rd73+-5120];
	add.f32 	%f110, %f108, %f109;
	ld.global.f32 	%f111, [%rd73+-4096];
	add.f32 	%f112, %f110, %f111;
	ld.global.f32 	%f113, [%rd73+-3072];
	add.f32 	%f114, %f112, %f113;
	ld.global.f32 	%f115, [%rd73+-2048];
	add.f32 	%f116, %f114, %f115;
	ld.global.f32 	%f117, [%rd73+-1024];
	add.f32 	%f118, %f116, %f117;
	ld.global.f32 	%f119, [%rd73];
	add.f32 	%f120, %f118, %f119;
	ld.global.f32 	%f121, [%rd73+1024];
	add.f32 	%f122, %f120, %f121;
	ld.global.f32 	%f123, [%rd73+2048];
	add.f32 	%f124, %f122, %f123;
	ld.global.f32 	%f125, [%rd73+3072];
	add.f32 	%f126, %f124, %f125;
	ld.global.f32 	%f127, [%rd73+4096];
	add.f32 	%f128, %f126, %f127;
	ld.global.f32 	%f129, [%rd73+5120];
	add.f32 	%f130, %f128, %f129;
	ld.global.f32 	%f131, [%rd73+6144];
	add.f32 	%f132, %f130, %f131;
	ld.global.f32 	%f133, [%rd73+7168];
	add.f32 	%f322, %f132, %f133;
	add.s32 	%r202, %r202, 4096;
	add.s32 	%r200, %r200, 16;
	add.s64 	%rd73, %rd73, 16384;
	setp.ne.s32 	%p9, %r200, 0;
	@%p9 bra 	$L__BB22_32;
$L__BB22_33:
	setp.eq.s32 	%p10, %r35, 0;
	@%p10 bra 	$L__BB22_42;
	and.b32  	%r42, %r34, 7;
	setp.lt.u32 	%p11, %r35, 8;
	@%p11 bra 	$L__BB22_36;
	cvt.u64.u32 	%rd40, %r202;
	add.s64 	%rd41, %rd75, %rd40;
	shl.b64 	%rd42, %rd41, 2;
	add.s64 	%rd43, %rd2, %rd42;
	ld.global.f32 	%f135, [%rd43];
	add.f32 	%f136, %f322, %f135;
	ld.global.f32 	%f137, [%rd43+1024];
	add.f32 	%f138, %f136, %f137;
	ld.global.f32 	%f139, [%rd43+2048];
	add.f32 	%f140, %f138, %f139;
	ld.global.f32 	%f141, [%rd43+3072];
	add.f32 	%f142, %f140, %f141;
	ld.global.f32 	%f143, [%rd43+4096];
	add.f32 	%f144, %f142, %f143;
	ld.global.f32 	%f145, [%rd43+5120];
	add.f32 	%f146, %f144, %f145;
	ld.global.f32 	%f147, [%rd43+6144];
	add.f32 	%f148, %f146, %f147;
	ld.global.f32 	%f149, [%rd43+7168];
	add.f32 	%f322, %f148, %f149;
	add.s32 	%r202, %r202, 2048;
$L__BB22_36:
	setp.eq.s32 	%p12, %r42, 0;
	@%p12 bra 	$L__BB22_42;
	setp.lt.u32 	%p13, %r42, 4;
	@%p13 bra 	$L__BB22_39;
	cvt.u64.u32 	%rd44, %r202;
	add.s64 	%rd45, %rd75, %rd44;
	shl.b64 	%rd46, %rd45, 2;
	add.s64 	%rd47, %rd2, %rd46;
	ld.global.f32 	%f151, [%rd47];
	add.f32 	%f152, %f322, %f151;
	ld.global.f32 	%f153, [%rd47+1024];
	add.f32 	%f154, %f152, %f153;
	ld.global.f32 	%f155, [%rd47+2048];
	add.f32 	%f156, %f154, %f155;
	ld.global.f32 	%f157, [%rd47+3072];
	add.f32 	%f322, %f156, %f157;
	add.s32 	%r202, %r202, 1024;
$L__BB22_39:
	and.b32  	%r79, %r34, 3;
	setp.eq.s32 	%p14, %r79, 0;
	@%p14 bra 	$L__BB22_42;
	cvt.u64.u32 	%rd48, %r202;
	add.s64 	%rd49, %rd48, %rd74;
	shl.b64 	%rd50, %rd49, 2;
	add.s64 	%rd77, %rd2, %rd50;
	cvt.u16.u32 	%rs1, %r198;
	shr.u16 	%rs2, %rs1, 8;
	add.s16 	%rs3, %rs2, 1;
	cvt.u32.u16 	%r80, %rs3;
	and.b32  	%r81, %r80, 3;
	neg.s32 	%r205, %r81;
$L__BB22_41:
	.pragma "nounroll";
	ld.global.f32 	%f158, [%rd77];
	add.f32 	%f322, %f322, %f158;
	add.s64 	%rd77, %rd77, 1024;
	add.s32 	%r205, %r205, 1;
	setp.ne.s32 	%p15, %r205, 0;
	@%p15 bra 	$L__BB22_41;
$L__BB22_42:
	// begin inline asm
	mov.u32 %r82, %laneid;
	// end inline asm
	mov.b32 	%r84, %f322;
	mov.b32 	%r85, 1;
	mov.b32 	%r106, 31;
	mov.b32 	%r107, -1;
	// begin inline asm
	shfl.sync.down.b32 %r83, %r84, %r85, %r106, %r107;
	// end inline asm
	setp.gt.s32 	%p16, %r82, 30;
	mov.b32 	%f159, %r83;
	add.f32 	%f160, %f322, %f159;
	selp.f32 	%f161, %f322, %f160, %p16;
	mov.b32 	%r89, %f161;
	mov.b32 	%r90, 2;
	// begin inline asm
	shfl.sync.down.b32 %r88, %r89, %r90, %r106, %r107;
	// end inline asm
	setp.gt.s32 	%p17, %r82, 29;
	mov.b32 	%f162, %r88;
	add.f32 	%f163, %f161, %f162;
	selp.f32 	%f164, %f161, %f163, %p17;
	mov.b32 	%r94, %f164;
	mov.b32 	%r95, 4;
	// begin inline asm
	shfl.sync.down.b32 %r93, %r94, %r95, %r106, %r107;
	// end inline asm
	setp.gt.s32 	%p18, %r82, 27;
	mov.b32 	%f165, %r93;
	add.f32 	%f166, %f164, %f165;
	selp.f32 	%f167, %f164, %f166, %p18;
	mov.b32 	%r99, %f167;
	mov.b32 	%r100, 8;
	// begin inline asm
	shfl.sync.down.b32 %r98, %r99, %r100, %r106, %r107;
	// end inline asm
	setp.gt.s32 	%p19, %r82, 23;
	mov.b32 	%f168, %r98;
	add.f32 	%f169, %f167, %f168;
	selp.f32 	%f170, %f167, %f169, %p19;
	mov.b32 	%r104, %f170;
	mov.b32 	%r105, 16;
	// begin inline asm
	shfl.sync.down.b32 %r103, %r104, %r105, %r106, %r107;
	// end inline asm
	setp.gt.s32 	%p20, %r82, 15;
	mov.b32 	%f171, %r103;
	add.f32 	%f37, %f170, %f171;
	selp.f32 	%f323, %f170, %f37, %p20;
	setp.ne.s32 	%p21, %r82, 0;
	@%p21 bra 	$L__BB22_44;
	shr.u32 	%r108, %r27, 3;
	and.b32  	%r109, %r108, 124;
	mov.u32 	%r110, _ZZN3cub18CUB_300001_SM_10006detail6reduce18DeviceReduceKernelINS2_10policy_hubIfyN4cuda3std3__44plusIfEEE10Policy1000EN6thrust24THRUST_300001_SM_1000_NS10device_ptrIfEEyS9_fNS7_10__identityEEEvT0_PT3_T1_NS0_13GridEvenShareISK_EET2_T4_E12temp_storage;
	add.s32 	%r111, %r110, %r109;
	st.shared.f32 	[%r111+8], %f37;
$L__BB22_44:
	bar.sync 	0;
	setp.ne.s32 	%p22, %r27, 0;
	@%p22 bra 	$L__BB22_46;
	ld.shared.f32 	%f172, [_ZZN3cub18CUB_300001_SM_10006detail6reduce18DeviceReduceKernelINS2_10policy_hubIfyN4cuda3std3__44plusIfEEE10Policy1000EN6thrust24THRUST_300001_SM_1000_NS10device_ptrIfEEyS9_fNS7_10__identityEEEvT0_PT3_T1_NS0_13GridEvenShareISK_EET2_T4_E12temp_storage+12];
	add.f32 	%f173, %f323, %f172;
	ld.shared.f32 	%f174, [_ZZN3cub18CUB_300001_SM_10006detail6reduce18DeviceReduceKernelINS2_10policy_hubIfyN4cuda3std3__44plusIfEEE10Policy1000EN6thrust24THRUST_300001_SM_1000_NS10device_ptrIfEEyS9_fNS7_10__identityEEEvT0_PT3_T1_NS0_13GridEvenShareISK_EET2_T4_E12temp_storage+16];
	add.f32 	%f175, %f173, %f174;
	ld.shared.f32 	%f176, [_ZZN3cub18CUB_300001_SM_10006detail6reduce18DeviceReduceKernelINS2_10policy_hubIfyN4cuda3std3__44plusIfEEE10Policy1000EN6thrust24THRUST_300001_SM_1000_NS10device_ptrIfEEyS9_fNS7_10__identityEEEvT0_PT3_T1_NS0_13GridEvenShareISK_EET2_T4_E12temp_storage+20];
	add.f32 	%f177, %f175, %f176;
	ld.shared.f32 	%f178, [_ZZN3cub18CUB_300001_SM_10006detail6reduce18DeviceReduceKernelINS2_10policy_hubIfyN4cuda3std3__44plusIfEEE10Policy1000EN6thrust24THRUST_300001_SM_1000_NS10device_ptrIfEEyS9_fNS7_10__identityEEEvT0_PT3_T1_NS0_13GridEvenShareISK_EET2_T4_E12temp_storage+24];
	add.f32 	%f179, %f177, %f178;
	ld.shared.f32 	%f180, [_ZZN3cub18CUB_300001_SM_10006detail6reduce18DeviceReduceKernelINS2_10policy_hubIfyN4cuda3std3__44plusIfEEE10Policy1000EN6thrust24THRUST_300001_SM_1000_NS10device_ptrIfEEyS9_fNS7_10__identityEEEvT0_PT3_T1_NS0_13GridEvenShareISK_EET2_T4_E12temp_storage+28];
	add.f32 	%f181, %f179, %f180;
	ld.shared.f32 	%f182, [_ZZN3cub18CUB_300001_SM_10006detail6reduce18DeviceReduceKernelINS2_10policy_hubIfyN4cuda3std3__44plusIfEEE10Policy1000EN6thrust24THRUST_300001_SM_1000_NS10device_ptrIfEEyS9_fNS7_10__identityEEEvT0_PT3_T1_NS0_13GridEvenShareISK_EET2_T4_E12temp_storage+32];
	add.f32 	%f183, %f181, %f182;
	ld.shared.f32 	%f184, [_ZZN3cub18CUB_300001_SM_10006detail6reduce18DeviceReduceKernelINS2_10policy_hubIfyN4cuda3std3__44plusIfEEE10Policy1000EN6thrust24THRUST_300001_SM_1000_NS10device_ptrIfEEyS9_fNS7_10__identityEEEvT0_PT3_T1_NS0_13GridEvenShareISK_EET2_T4_E12temp_storage+36];
	add.f32 	%f323, %f183, %f184;
$L__BB22_46:
	mov.u32 	%r189, %tid.x;
	setp.ne.s32 	%p56, %r189, 0;
	@%p56 bra 	$L__BB22_48;
	ld.param.u64 	%rd71, [_ZN3cub18CUB_300001_SM_10006detail6reduce18DeviceReduceKernelINS2_10policy_hubIfyN4cuda3std3__44plusIfEEE10Policy1000EN6thrust24THRUST_300001_SM_1000_NS10device_ptrIfEEyS9_fNS7_10__identityEEEvT0_PT3_T1_NS0_13GridEvenShareISK_EET2_T4__param_1];
	cvta.to.global.u64 	%rd68, %rd71;
	mul.wide.u32 	%rd69, %r2, 4;
	add.s64 	%rd70, %rd68, %rd69;
	st.global.f32 	[%rd70], %f323;
$L__BB22_48:
	ret;

}
	// .globl	_ZN3cub18CUB_300001_SM_10006detail6reduce28DeviceReduceSingleTileKernelINS2_10policy_hubIfyN4cuda3std3__44plusIfEEE10Policy1000EPfSC_iS9_ffNS7_10__identityEEEvT0_T1_T2_T3_T4_T6_
.visible .entry _ZN3cub18CUB_300001_SM_10006detail6reduce28DeviceReduceSingleTileKernelINS2_10policy_hubIfyN4cuda3std3__44plusIfEEE10Policy1000EPfSC_iS9_ffNS7_10__identityEEEvT0_T1_T2_T3_T4_T6_(
	.param .u64 .ptr .align 1 _ZN3cub18CUB_300001_SM_10006detail6reduce28DeviceReduceSingleTileKernelINS2_10policy_hubIfyN4cuda3std3__44plusIfEEE10Policy1000EPfSC_iS9_ffNS7_10__identityEEEvT0_T1_T2_T3_T4_T6__param_0,
	.param .u64 .ptr .align 1 _ZN3cub18CUB_300001_SM_10006detail6reduce28DeviceReduceSingleTileKernelINS2_10policy_hubIfyN4cuda3std3__44plusIfEEE10Policy1000EPfSC_iS9_ffNS7_10__identityEEEvT0_T1_T2_T3_T4_T6__param_1,
	.param .u32 _ZN3cub18CUB_300001_SM_10006detail6reduce28DeviceReduceSingleTileKernelINS2_10policy_hubIfyN4cuda3std3__44plusIfEEE10Policy1000EPfSC_iS9_ffNS7_10__identityEEEvT0_T1_T2_T3_T4_T6__param_2,
	.param .align 1 .b8 _ZN3cub18CUB_300001_SM_10006detail6reduce28DeviceReduceSingleTileKernelINS2_10policy_hubIfyN4cuda3std3__44plusIfEEE10Policy1000EPfSC_iS9_ffNS7_10__identityEEEvT0_T1_T2_T3_T4_T6__param_3[1],
	.param .f32 _ZN3cub18CUB_300001_SM_10006detail6reduce28DeviceReduceSingleTileKernelINS2_10policy_hubIfyN4cuda3std3__44plusIfEEE10Policy1000EPfSC_iS9_ffNS7_10__identityEEEvT0_T1_T2_T3_T4_T6__param_4,
	.param .align 1 .b8 _ZN3cub18CUB_300001_SM_10006detail6reduce28DeviceReduceSingleTileKernelINS2_10policy_hubIfyN4cuda3std3__44plusIfEEE10Policy1000EPfSC_iS9_ffNS7_10__identityEEEvT0_T1_T2_T3_T4_T6__param_5[1]
)
.maxntid 256
.minnctapersm 1
{
	.reg .pred 	%p<97>;
	.reg .b32 	%r<407>;
	.reg .b32 	%f<419>;
	.reg .b64 	%rd<125>;
	// demoted variable
	.shared .align 4 .b8 _ZZN3cub18CUB_300001_SM_10006detail6reduce28DeviceReduceSingleTileKernelINS2_10policy_hubIfyN4cuda3std3__44plusIfEEE10Policy1000EPfSC_iS9_ffNS7_10__identityEEEvT0_T1_T2_T3_T4_T6_E12temp_storage[44];
	ld.param.u64 	%rd16, [_ZN3cub18CUB_300001_SM_10006detail6reduce28DeviceReduceSingleTileKernelINS2_10policy_hubIfyN4cuda3std3__44plusIfEEE10Policy1000EPfSC_iS9_ffNS7_10__identityEEEvT0_T1_T2_T3_T4_T6__param_0];
	ld.param.u64 	%rd17, [_ZN3cub18CUB_300001_SM_10006detail6reduce28DeviceReduceSingleTileKernelINS2_10policy_hubIfyN4cuda3std3__44plusIfEEE10Policy1000EPfSC_iS9_ffNS7_10__identityEEEvT0_T1_T2_T3_T4_T6__param_1];
	ld.param.u32 	%r67, [_ZN3cub18CUB_300001_SM_10006detail6reduce28DeviceReduceSingleTileKernelINS2_10policy_hubIfyN4cuda3std3__44plusIfEEE10Policy1000EPfSC_iS9_ffNS7_10__identityEEEvT0_T1_T2_T3_T4_T6__param_2];
	ld.param.f32 	%f58, [_ZN3cub18CUB_300001_SM_10006detail6reduce28DeviceReduceSingleTileKernelINS2_10policy_hubIfyN4cuda3std3__44plusIfEEE10Policy1000EPfSC_iS9_ffNS7_10__identityEEEvT0_T1_T2_T3_T4_T6__param_4];
	cvta.to.global.u64 	%rd1, %rd17;
	setp.ne.s32 	%p1, %r67, 0;
	@%p1 bra 	$L__BB23_3;
	mov.u32 	%r380, %tid.x;
	setp.ne.s32 	%p96, %r380, 0;
	@%p96 bra 	$L__BB23_74;
	st.global.f32 	[%rd1], %f58;
	bra.uni 	$L__BB23_74;
$L__BB23_3:
	and.b64  	%rd18, %rd16, 15;
	setp.ne.s64 	%p2, %rd18, 0;
	@%p2 bra 	$L__BB23_38;
	setp.gt.s32 	%p49, %r67, 4095;
	@%p49 bra 	$L__BB23_22;
	mov.u32 	%r1, %tid.x;
	setp.ge.s32 	%p66, %r1, %r67;
	mov.f32 	%f397, 0f00000000;
	mov.u32 	%r384, %r1;
	@%p66 bra 	$L__BB23_7;
	mul.wide.u32 	%rd113, %r1, 4;
	add.s64 	%rd112, %rd16, %rd113;
	// begin inline asm
	ld.global.nc.u32 %r300, [%rd112];
	// end inline asm
	mov.b32 	%f397, %r300;
	add.s32 	%r384, %r1, 256;
$L__BB23_7:
	setp.ge.s32 	%p67, %r384, %r67;
	@%p67 bra 	$L__BB23_13;
	not.b32 	%r301, %r384;
	add.s32 	%r4, %r67, %r301;
	and.b32  	%r302, %r4, 768;
	setp.eq.s32 	%p68, %r302, 768;
	@%p68 bra 	$L__BB23_11;
	mul.wide.u32 	%rd114, %r384, 4;
	add.s64 	%rd121, %rd16, %rd114;
	shr.u32 	%r303, %r4, 8;
	add.s32 	%r304, %r303, 1;
	and.b32  	%r305, %r304, 3;
	neg.s32 	%r382, %r305;
$L__BB23_10:
	.pragma "nounroll";
	// begin inline asm
	ld.global.nc.u32 %r306, [%rd121];
	// end inline asm
	mov.b32 	%f323, %r306;
	add.f32 	%f397, %f397, %f323;
	add.s32 	%r384, %r384, 256;
	add.s64 	%rd121, %rd121, 1024;
	add.s32 	%r382, %r382, 1;
	setp.ne.s32 	%p69, %r382, 0;
	@%p69 bra 	$L__BB23_10;
$L__BB23_11:
	setp.lt.u32 	%p70, %r4, 768;
	@%p70 bra 	$L__BB23_13;
$L__BB23_12:
	mul.wide.s32 	%rd120, %r384, 4;
	add.s64 	%rd116, %rd16, %rd120;
	// begin inline asm
	ld.global.nc.u32 %r307, [%rd116];
	// end inline asm
	mov.b32 	%f324, %r307;
	add.f32 	%f325, %f397, %f324;
	add.s64 	%rd117, %rd116, 1024;
	// begin inline asm
	ld.global.nc.u32 %r308, [%rd117];
	// end inline asm
	mov.b32 	%f326, %r308;
	add.f32 	%f327, %f325, %f326;
	add.s64 	%rd118, %rd116, 2048;
	// begin inline asm
	ld.global.nc.u32 %r309, [%rd118];
	// end inline asm
	mov.b32 	%f328, %r309;
	add.f32 	%f329, %f327, %f328;
	add.s64 	%rd119, %rd116, 3072;
	// begin inline asm
	ld.global.nc.u32 %r310, [%rd119];
	// end inline asm
	mov.b32 	%f330, %r310;
	add.f32 	%f397, %f329, %f330;
	add.s32 	%r384, %r384, 1024;
	setp.lt.s32 	%p71, %r384, %r67;
	@%p71 bra 	$L__BB23_12;
$L__BB23_13:
	setp.lt.s32 	%p72, %r67, 256;
	@%p72 bra 	$L__BB23_18;
	// begin inline asm
	mov.u32 %r349, %laneid;
	// end inline asm
	mov.b32 	%r351, %f397;
	mov.b32 	%r352, 1;
	mov.b32 	%r373, 31;
	mov.b32 	%r374, -1;
	// begin inline asm
	shfl.sync.down.b32 %r350, %r351, %r352, %r373, %r374;
	// end inline asm
	setp.gt.s32 	%p88, %r349, 30;
	mov.b32 	%f365, %r350;
	add.f32 	%f366, %f397, %f365;
	selp.f32 	%f367, %f397, %f366, %p88;
	mov.b32 	%r356, %f367;
	mov.b32 	%r357, 2;
	// begin inline asm
	shfl.sync.down.b32 %r355, %r356, %r357, %r373, %r374;
	// end inline asm
	setp.gt.s32 	%p89, %r349, 29;
	mov.b32 	%f368, %r355;
	add.f32 	%f369, %f367, %f368;
	selp.f32 	%f370, %f367, %f369, %p89;
	mov.b32 	%r361, %f370;
	mov.b32 	%r362, 4;
	// begin inline asm
	shfl.sync.down.b32 %r360, %r361, %r362, %r373, %r374;
	// end inline asm
	setp.gt.s32 	%p90, %r349, 27;
	mov.b32 	%f371, %r360;
	add.f32 	%f372, %f370, %f371;
	selp.f32 	%f373, %f370, %f372, %p90;
	mov.b32 	%r366, %f373;
	mov.b32 	%r367, 8;
	// begin inline asm
	shfl.sync.down.b32 %r365, %r366, %r367, %r373, %r374;
	// end inline asm
	setp.gt.s32 	%p91, %r349, 23;
	mov.b32 	%f374, %r365;
	add.f32 	%f375, %f373, %f374;
	selp.f32 	%f376, %f373, %f375, %p91;
	mov.b32 	%r371, %f376;
	mov.b32 	%r372, 16;
	// begin inline asm
	shfl.sync.down.b32 %r370, %r371, %r372, %r373, %r374;
	// end inline asm
	setp.gt.s32 	%p92, %r349, 15;
	mov.b32 	%f377, %r370;
	add.f32 	%f10, %f376, %f377;
	selp.f32 	%f418, %f376, %f10, %p92;
	setp.ne.s32 	%p93, %r349, 0;
	@%p93 bra 	$L__BB23_16;
	shr.u32 	%r375, %r1, 3;
	and.b32  	%r376, %r375, 124;
	mov.u32 	%r377, _ZZN3cub18CUB_300001_SM_10006detail6reduce28DeviceReduceSingleTileKernelINS2_10policy_hubIfyN4cuda3std3__44plusIfEEE10Policy1000EPfSC_iS9_ffNS7_10__identityEEEvT0_T1_T2_T3_T4_T6_E12temp_storage;
	add.s32 	%r378, %r377, %r376;
	st.shared.f32 	[%r378+8], %f10;
$L__BB23_16:
	bar.sync 	0;
	setp.ne.s32 	%p94, %r1, 0;
	@%p94 bra 	$L__BB23_72;
	ld.shared.f32 	%f378, [_ZZN3cub18CUB_300001_SM_10006detail6reduce28DeviceReduceSingleTileKernelINS2_10policy_hubIfyN4cuda3std3__44plusIfEEE10Policy1000EPfSC_iS9_ffNS7_10__identityEEEvT0_T1_T2_T3_T4_T6_E12temp_storage+12];
	add.f32 	%f379, %f418, %f378;
	ld.shared.f32 	%f380, [_ZZN3cub18CUB_300001_SM_10006detail6reduce28DeviceReduceSingleTileKernelINS2_10policy_hubIfyN4cuda3std3__44plusIfEEE10Policy1000EPfSC_iS9_ffNS7_10__identityEEEvT0_T1_T2_T3_T4_T6_E12temp_storage+16];
	add.f32 	%f381, %f379, %f380;
	ld.shared.f32 	%f382, [_ZZN3cub18CUB_300001_SM_10006detail6reduce28DeviceReduceSingleTileKernelINS2_10policy_hubIfyN4cuda3std3__44plusIfEEE10Policy1000EPfSC_iS9_ffNS7_10__identityEEEvT0_T1_T2_T3_T4_T6_E12temp_storage+20];
	add.f32 	%f383, %f381, %f382;
	ld.shared.f32 	%f384, [_ZZN3cub18CUB_300001_SM_10006detail6reduce28DeviceReduceSingleTileKernelINS2_10policy_hubIfyN4cuda3std3__44plusIfEEE10Policy1000EPfSC_iS9_ffNS7_10__identityEEEvT0_T1_T2_T3_T4_T6_E12temp_storage+24];
	add.f32 	%f385, %f383, %f384;
	ld.shared.f32 	%f386, [_ZZN3cub18CUB_300001_SM_10006detail6reduce28DeviceReduceSingleTileKernelINS2_10policy_hubIfyN4cuda3std3__44plusIfEEE10Policy1000EPfSC_iS9_ffNS7_10__identityEEEvT0_T1_T2_T3_T4_T6_E12temp_storage+28];
	add.f32 	%f387, %f385, %f386;
	ld.shared.f32 	%f388, [_ZZN3cub18CUB_300001_SM_10006detail6reduce28DeviceReduceSingleTileKernelINS2_10policy_hubIfyN4cuda3std3__44plusIfEEE10Policy1000EPfSC_iS9_ffNS7_10__identityEEEvT0_T1_T2_T3_T4_T6_E12temp_storage+32];
	add.f32 	%f389, %f387, %f388;
	ld.shared.f32 	%f390, [_ZZN3cub18CUB_300001_SM_10006detail6reduce28DeviceReduceSingleTileKernelINS2_10policy_hubIfyN4cuda3std3__44plusIfEEE10Policy1000EPfSC_iS9_ffNS7_10__identityEEEvT0_T1_T2_T3_T4_T6_E12temp_storage+36];
	add.f32 	%f418, %f389, %f390;
	bra.uni 	$L__BB23_72;
$L__BB23_18:
	// begin inline asm
	mov.u32 %r311, %laneid;
	// end inline asm
	and.b32  	%r337, %r1, 992;
	add.s32 	%r338, %r337, 32;
	setp.gt.s32 	%p73, %r338, %r67;
	not.b32 	%r339, %r337;
	add.s32 	%r340, %r67, %r339;
	selp.b32 	%r335, %r340, 31, %p73;
	mov.b32 	%r313, %f397;
	mov.b32 	%r314, 1;
	mov.b32 	%r336, -1;
	// begin inline asm
	shfl.sync.down.b32 %r312, %r313, %r314, %r335, %r336;
	// end inline asm
	setp.lt.s32 	%p74, %r311, %r335;
	mov.b32 	%f331, %r312;
	add.f32 	%f332, %f397, %f331;
	selp.f32 	%f333, %f332, %f397, %p74;
	mov.b32 	%r318, %f333;
	mov.b32 	%r319, 2;
	// begin inline asm
	shfl.sync.down.b32 %r317, %r318, %r319, %r335, %r336;
	// end inline asm
	add.s32 	%r341, %r311, 2;
	setp.gt.s32 	%p75, %r341, %r335;
	mov.b32 	%f334, %r317;
	add.f32 	%f335, %f333, %f334;
	selp.f32 	%f336, %f333, %f335, %p75;
	mov.b32 	%r323, %f336;
	mov.b32 	%r324, 4;
	// begin inline asm
	shfl.sync.down.b32 %r322, %r323, %r324, %r335, %r336;
	// end inline asm
	add.s32 	%r342, %r311, 4;
	setp.gt.s32 	%p76, %r342, %r335;
	mov.b32 	%f337, %r322;
	add.f32 	%f338, %f336, %f337;
	selp.f32 	%f339, %f336, %f338, %p76;
	mov.b32 	%r328, %f339;
	mov.b32 	%r329, 8;
	// begin inline asm
	shfl.sync.down.b32 %r327, %r328, %r329, %r335, %r336;
	// end inline asm
	add.s32 	%r343, %r311, 8;
	setp.gt.s32 	%p77, %r343, %r335;
	mov.b32 	%f340, %r327;
	add.f32 	%f341, %f339, %f340;
	selp.f32 	%f342, %f339, %f341, %p77;
	mov.b32 	%r333, %f342;
	mov.b32 	%r334, 16;
	// begin inline asm
	shfl.sync.down.b32 %r332, %r333, %r334, %r335, %r336;
	// end inline asm
	add.s32 	%r344, %r311, 16;
	setp.gt.s32 	%p78, %r344, %r335;
	mov.b32 	%f343, %r332;
	add.f32 	%f344, %f342, %f343;
	selp.f32 	%f418, %f342, %f344, %p78;
	setp.ne.s32 	%p79, %r311, 0;
	@%p79 bra 	$L__BB23_20;
	shr.u32 	%r345, %r1, 3;
	and.b32  	%r346, %r345, 124;
	mov.u32 	%r347, _ZZN3cub18CUB_300001_SM_10006detail6reduce28DeviceReduceSingleTileKernelINS2_10policy_hubIfyN4cuda3std3__44plusIfEEE10Policy1000EPfSC_iS9_ffNS7_10__identityEEEvT0_T1_T2_T3_T4_T6_E12temp_storage;
	add.s32 	%r348, %r347, %r346;
	st.shared.f32 	[%r348+8], %f418;
$L__BB23_20:
	bar.sync 	0;
	setp.ne.s32 	%p80, %r1, 0;
	@%p80 bra 	$L__BB23_72;
	setp.gt.s32 	%p81, %r67, 32;
	ld.shared.f32 	%f345, [_ZZN3cub18CUB_300001_SM_10006detail6reduce28DeviceReduceSingleTileKernelINS2_10policy_hubIfyN4cuda3std3__44plusIfEEE10Policy1000EPfSC_iS9_ffNS7_10__identityEEEvT0_T1_T2_T3_T4_T6_E12temp_storage+12];
	add.f32 	%f346, %f418, %f345;
	selp.f32 	%f347, %f346, %f418, %p81;
	setp.gt.s32 	%p82, %r67, 64;
	ld.shared.f32 	%f348, [_ZZN3cub18CUB_300001_SM_10006detail6reduce28DeviceReduceSingleTileKernelINS2_10policy_hubIfyN4cuda3std3__44plusIfEEE10Policy1000EPfSC_iS9_ffNS7_10__identityEEEvT0_T1_T2_T3_T4_T6_E12temp_storage+16];
	add.f32 	%f349, %f348, %f347;
	selp.f32 	%f350, %f349, %f347, %p82;
	setp.gt.s32 	%p83, %r67, 96;
	ld.shared.f32 	%f351, [_ZZN3cub18CUB_300001_SM_10006detail6reduce28DeviceReduceSingleTileKernelINS2_10policy_hubIfyN4cuda3std3__44plusIfEEE10Policy1000EPfSC_iS9_ffNS7_10__identityEEEvT0_T1_T2_T3_T4_T6_E12temp_storage+20];
	add.f32 	%f352, %f351, %f350;
	selp.f32 	%f353, %f352, %f350, %p83;
	setp.gt.s32 	%p84, %r67, 128;
	ld.shared.f32 	%f354, [_ZZN3cub18CUB_300001_SM_10006detail6reduce28DeviceReduceSingleTileKernelINS2_10policy_hubIfyN4cuda3std3__44plusIfEEE10Policy1000EPfSC_iS9_ffNS7_10__identityEEEvT0_T1_T2_T3_T4_T6_E12temp_storage+24];
	add.f32 	%f355, %f354, %f353;
	selp.f32 	%f356, %f355, %f353, %p84;
	setp.gt.s32 	%p85, %r67, 160;
	ld.shared.f32 	%f357, [_ZZN3cub18CUB_300001_SM_10006detail6reduce28DeviceReduceSingleTileKernelINS2_10policy_hubIfyN4cuda3std3__44plusIfEEE10Policy1000EPfSC_iS9_ffNS7_10__identityEEEvT0_T1_T2_T3_T4_T6_E12temp_storage+28];
	add.f32 	%f358, %f357, %f356;
	selp.f32 	%f359, %f358, %f356, %p85;
	setp.gt.s32 	%p86, %r67, 192;
	ld.shared.f32 	%f360, [_ZZN3cub18CUB_300001_SM_10006detail6reduce28DeviceReduceSingleTileKernelINS2_10policy_hubIfyN4cuda3std3__44plusIfEEE10Policy1000EPfSC_iS9_ffNS7_10__identityEEEvT0_T1_T2_T3_T4_T6_E12temp_storage+32];
	add.f32 	%f361, %f360, %f359;
	selp.f32 	%f362, %f361, %f359, %p86;
	setp.gt.s32 	%p87, %r67, 224;
	ld.shared.f32 	%f363, [_ZZN3cub18CUB_300001_SM_10006detail6reduce28DeviceReduceSingleTileKernelINS2_10policy_hubIfyN4cuda3std3__44plusIfEEE10Policy1000EPfSC_iS9_ffNS7_10__identityEEEvT0_T1_T2_T3_T4_T6_E12temp_storage+36];
	add.f32 	%f364, %f363, %f362;
	selp.f32 	%f418, %f364, %f362, %p87;
	bra.uni 	$L__BB23_72;
$L__BB23_22:
	mov.u32 	%r13, %tid.x;
	shl.b32 	%r224, %r13, 2;
	mul.wide.u32 	%rd86, %r224, 4;
	add.s64 	%rd76, %rd16, %rd86;
	// begin inline asm
	ld.global.nc.v2.u64 {%rd74, %rd75}, [%rd76];
	// end inline asm
	mov.b64 	{%r225, %r226}, %rd75;
	mov.b64 	{%r227, %r228}, %rd74;
	mov.b32 	%f225, %r228;
	mov.b32 	%f226, %r227;
	mov.b32 	%f227, %r226;
	mov.b32 	%f228, %r225;
	add.s64 	%rd79, %rd76, 4096;
	// begin inline asm
	ld.global.nc.v2.u64 {%rd77, %rd78}, [%rd79];
	// end inline asm
	mov.b64 	{%r229, %r230}, %rd78;
	mov.b64 	{%r231, %r232}, %rd77;
	mov.b32 	%f229, %r232;
	mov.b32 	%f230, %r231;
	mov.b32 	%f231, %r230;
	mov.b32 	%f232, %r229;
	add.s64 	%rd82, %rd76, 8192;
	// begin inline asm
	ld.global.nc.v2.u64 {%rd80, %rd81}, [%rd82];
	// end inline asm
	mov.b64 	{%r233, %r234}, %rd81;
	mov.b64 	{%r235, %r236}, %rd80;
	mov.b32 	%f233, %r236;
	mov.b32 	%f234, %r235;
	mov.b32 	%f235, %r234;
	mov.b32 	%f236, %r233;
	add.s64 	%rd85, %rd76, 12288;
	// begin inline asm
	ld.global.nc.v2.u64 {%rd83, %rd84}, [%rd85];
	// end inline asm
	mov.b64 	{%r237, %r238}, %rd84;
	mov.b64 	{%r239, %r240}, %rd83;
	mov.b32 	%f237, %r240;
	mov.b32 	%f238, %r239;
	mov.b32 	%f239, %r238;
	mov.b32 	%f240, %r237;
	add.f32 	%f241, %f226, %f225;
	add.f32 	%f242, %f228, %f227;
	add.f32 	%f243, %f230, %f229;
	add.f32 	%f244, %f232, %f231;
	add.f32 	%f245, %f234, %f233;
	add.f32 	%f246, %f236, %f235;
	add.f32 	%f247, %f238, %f237;
	add.f32 	%f248, %f240, %f239;
	add.f32 	%f249, %f241, %f242;
	add.f32 	%f250, %f243, %f244;
	add.f32 	%f251, %f245, %f246;
	add.f32 	%f252, %f247, %f248;
	add.f32 	%f253, %f249, %f250;
	add.f32 	%f254, %f251, %f252;
	add.f32 	%f404, %f253, %f254;
	setp.lt.u32 	%p50, %r67, 8192;
	mov.b32 	%r387, 4096;
	@%p50 bra 	$L__BB23_26;
	add.s32 	%r14, %r67, -4096;
	mov.b32 	%r387, 4096;
$L__BB23_24:
	mul.wide.s32 	%rd99, %r387, 4;
	add.s64 	%rd89, %rd76, %rd99;
	// begin inline asm
	ld.global.nc.v2.u64 {%rd87, %rd88}, [%rd89];
	// end inline asm
	mov.b64 	{%r242, %r243}, %rd88;
	mov.b64 	{%r244, %r245}, %rd87;
	mov.b32 	%f255, %r245;
	mov.b32 	%f256, %r244;
	mov.b32 	%f257, %r243;
	mov.b32 	%f258, %r242;
	add.s64 	%rd92, %rd89, 4096;
	// begin inline asm
	ld.global.nc.v2.u64 {%rd90, %rd91}, [%rd92];
	// end inline asm
	mov.b64 	{%r246, %r247}, %rd91;
	mov.b64 	{%r248, %r249}, %rd90;
	mov.b32 	%f259, %r249;
	mov.b32 	%f260, %r248;
	mov.b32 	%f261, %r247;
	mov.b32 	%f262, %r246;
	add.s64 	%rd95, %rd89, 8192;
	// begin inline asm
	ld.global.nc.v2.u64 {%rd93, %rd94}, [%rd95];
	// end inline asm
	mov.b64 	{%r250, %r251}, %rd94;
	mov.b64 	{%r252, %r253}, %rd93;
	mov.b32 	%f263, %r253;
	mov.b32 	%f264, %r252;
	mov.b32 	%f265, %r251;
	mov.b32 	%f266, %r250;
	add.s64 	%rd98, %rd89, 12288;
	// begin inline asm
	ld.global.nc.v2.u64 {%rd96, %rd97}, [%rd98];
	// end inline asm
	mov.b64 	{%r254, %r255}, %rd97;
	mov.b64 	{%r256, %r257}, %rd96;
	mov.b32 	%f267, %r257;
	mov.b32 	%f268, %r256;
	mov.b32 	%f269, %r255;
	mov.b32 	%f270, %r254;
	add.f32 	%f271, %f404, %f256;
	add.f32 	%f272, %f255, %f258;
	add.f32 	%f273, %f257, %f260;
	add.f32 	%f274, %f259, %f262;
	add.f32 	%f275, %f261, %f264;
	add.f32 	%f276, %f263, %f266;
	add.f32 	%f277, %f265, %f268;
	add.f32 	%f278, %f267, %f270;
	add.f32 	%f279, %f271, %f272;
	add.f32 	%f280, %f273, %f274;
	add.f32 	%f281, %f275, %f276;
	add.f32 	%f282, %f277, %f278;
	add.f32 	%f283, %f279, %f280;
	add.f32 	%f284, %f281, %f282;
	add.f32 	%f285, %f283, %f284;
	add.f32 	%f404, %f285, %f269;
	sub.s32 	%r258, %r67, %r387;
	setp.lt.s32 	%p51, %r258, 4096;
	@%p51 bra 	$L__BB23_34;
	add.s32 	%r387, %r387, 4096;
	setp.le.s32 	%p52, %r387, %r14;
	@%p52 bra 	$L__BB23_24;
$L__BB23_26:
	setp.le.s32 	%p53, %r67, %r387;
	@%p53 bra 	$L__BB23_34;
	sub.s32 	%r18, %r67, %r387;
	setp.ge.s32 	%p54, %r13, %r18;
	@%p54 bra 	$L__BB23_34;
	not.b32 	%r259, %r13;
	add.s32 	%r260, %r67, %r259;
	sub.s32 	%r19, %r260, %r387;
	and.b32  	%r261, %r19, 768;
	setp.eq.s32 	%p55, %r261, 768;
	mov.u32 	%r391, %r13;
	@%p55 bra 	$L__BB23_31;
	add.s32 	%r389, %r13, %r387;
	shr.u32 	%r262, %r19, 8;
	add.s32 	%r263, %r262, 1;
	and.b32  	%r264, %r263, 3;
	neg.s32 	%r388, %r264;
	mov.u32 	%r391, %r13;
$L__BB23_30:
	.pragma "nounroll";
	mul.wide.u32 	%rd101, %r389, 4;
	add.s64 	%rd100, %rd16, %rd101;
	// begin inline asm
	ld.global.nc.u32 %r265, [%rd100];
	// end inline asm
	mov.b32 	%f287, %r265;
	add.f32 	%f404, %f404, %f287;
	add.s32 	%r391, %r391, 256;
	add.s32 	%r389, %r389, 256;
	add.s32 	%r388, %r388, 1;
	setp.ne.s32 	%p56, %r388, 0;
	@%p56 bra 	$L__BB23_30;
$L__BB23_31:
	setp.lt.u32 	%p57, %r19, 768;
	@%p57 bra 	$L__BB23_34;
	cvt.u64.u32 	%rd102, %r391;
	cvt.u64.u32 	%rd103, %r387;
	add.s64 	%rd104, %rd102, %rd103;
	shl.b64 	%rd105, %rd104, 2;
	add.s64 	%rd106, %rd105, %rd16;
	add.s64 	%rd122, %rd106, 2048;
	add.s32 	%r392, %r391, %r387;
$L__BB23_33:
	mul.wide.u32 	%rd111, %r392, 4;
	add.s64 	%rd107, %rd16, %rd111;
	// begin inline asm
	ld.global.nc.u32 %r266, [%rd107];
	// end inline asm
	mov.b32 	%f288, %r266;
	add.f32 	%f289, %f404, %f288;
	add.s64 	%rd108, %rd122, -1024;
	// begin inline asm
	ld.global.nc.u32 %r267, [%rd108];
	// end inline asm
	mov.b32 	%f290, %r267;
	add.f32 	%f291, %f289, %f290;
	// begin inline asm
	ld.global.nc.u32 %r268, [%rd122];
	// end inline asm
	mov.b32 	%f292, %r268;
	add.f32 	%f293, %f291, %f292;
	add.s64 	%rd110, %rd122, 1024;
	// begin inline asm
	ld.global.nc.u32 %r269, [%rd110];
	// end inline asm
	mov.b32 	%f294, %r269;
	add.f32 	%f404, %f293, %f294;
	add.s32 	%r391, %r391, 1024;
	add.s64 	%rd122, %rd122, 4096;
	add.s32 	%r392, %r392, 1024;
	setp.lt.s32 	%p58, %r391, %r18;
	@%p58 bra 	$L__BB23_33;
$L__BB23_34:
	// begin inline asm
	mov.u32 %r270, %laneid;
	// end inline asm
	mov.b32 	%r272, %f404;
	mov.b32 	%r273, 1;
	mov.b32 	%r294, 31;
	mov.b32 	%r295, -1;
	// begin inline asm
	shfl.sync.down.b32 %r271, %r272, %r273, %r294, %r295;
	// end inline asm
	setp.gt.s32 	%p59, %r270, 30;
	mov.b32 	%f295, %r271;
	add.f32 	%f296, %f404, %f295;
	selp.f32 	%f297, %f404, %f296, %p59;
	mov.b32 	%r277, %f297;
	mov.b32 	%r278, 2;
	// begin inline asm
	shfl.sync.down.b32 %r276, %r277, %r278, %r294, %r295;
	// end inline asm
	setp.gt.s32 	%p60, %r270, 29;
	mov.b32 	%f298, %r276;
	add.f32 	%f299, %f297, %f298;
	selp.f32 	%f300, %f297, %f299, %p60;
	mov.b32 	%r282, %f300;
	mov.b32 	%r283, 4;
	// begin inline asm
	shfl.sync.down.b32 %r281, %r282, %r283, %r294, %r295;
	// end inline asm
	setp.gt.s32 	%p61, %r270, 27;
	mov.b32 	%f301, %r281;
	add.f32 	%f302, %f300, %f301;
	selp.f32 	%f303, %f300, %f302, %p61;
	mov.b32 	%r287, %f303;
	mov.b32 	%r288, 8;
	// begin inline asm
	shfl.sync.down.b32 %r286, %r287, %r288, %r294, %r295;
	// end inline asm
	setp.gt.s32 	%p62, %r270, 23;
	mov.b32 	%f304, %r286;
	add.f32 	%f305, %f303, %f304;
	selp.f32 	%f306, %f303, %f305, %p62;
	mov.b32 	%r292, %f306;
	mov.b32 	%r293, 16;
	// begin inline asm
	shfl.sync.down.b32 %r291, %r292, %r293, %r294, %r295;
	// end inline asm
	setp.gt.s32 	%p63, %r270, 15;
	mov.b32 	%f307, %r291;
	add.f32 	%f26, %f306, %f307;
	selp.f32 	%f418, %f306, %f26, %p63;
	setp.ne.s32 	%p64, %r270, 0;
	@%p64 bra 	$L__BB23_36;
	shr.u32 	%r296, %r13, 3;
	and.b32  	%r297, %r296, 124;
	mov.u32 	%r298, _ZZN3cub18CUB_300001_SM_10006detail6reduce28DeviceReduceSingleTileKernelINS2_10policy_hubIfyN4cuda3std3__44plusIfEEE10Policy1000EPfSC_iS9_ffNS7_10__identityEEEvT0_T1_T2_T3_T4_T6_E12temp_storage;
	add.s32 	%r299, %r298, %r297;
	st.shared.f32 	[%r299+8], %f26;
$L__BB23_36:
	bar.sync 	0;
	setp.ne.s32 	%p65, %r13, 0;
	@%p65 bra 	$L__BB23_72;
	ld.shared.f32 	%f308, [_ZZN3cub18CUB_300001_SM_10006detail6reduce28DeviceReduceSingleTileKernelINS2_10policy_hubIfyN4cuda3std3__44plusIfEEE10Policy1000EPfSC_iS9_ffNS7_10__identityEEEvT0_T1_T2_T3_T4_T6_E12temp_storage+12];
	add.f32 	%f309, %f418, %f308;
	ld.shared.f32 	%f310, [_ZZN3cub18CUB_300001_SM_10006detail6reduce28DeviceReduceSingleTileKernelINS2_10policy_hubIfyN4cuda3std3__44plusIfEEE10Policy1000EPfSC_iS9_ffNS7_10__identityEEEvT0_T1_T2_T3_T4_T6_E12temp_storage+16];
	add.f32 	%f311, %f309, %f310;
	ld.shared.f32 	%f312, [_ZZN3cub18CUB_300001_SM_10006detail6reduce28DeviceReduceSingleTileKernelINS2_10policy_hubIfyN4cuda3std3__44plusIfEEE10Policy1000EPfSC_iS9_ffNS7_10__identityEEEvT0_T1_T2_T3_T4_T6_E12temp_storage+20];
	add.f32 	%f313, %f311, %f312;
	ld.shared.f32 	%f314, [_ZZN3cub18CUB_300001_SM_10006detail6reduce28DeviceReduceSingleTileKernelINS2_10policy_hubIfyN4cuda3std3__44plusIfEEE10Policy1000EPfSC_iS9_ffNS7_10__identityEEEvT0_T1_T2_T3_T4_T6_E12temp_storage+24];
	add.f32 	%f315, %f313, %f314;
	ld.shared.f32 	%f316, [_ZZN3cub18CUB_300001_SM_10006detail6reduce28DeviceReduceSingleTileKernelINS2_10policy_hubIfyN4cuda3std3__44plusIfEEE10Policy1000EPfSC_iS9_ffNS7_10__identityEEEvT0_T1_T2_T3_T4_T6_E12temp_storage+28];
	add.f32 	%f317, %f315, %f316;
	ld.shared.f32 	%f318, [_ZZN3cub18CUB_300001_SM_10006detail6reduce28DeviceReduceSingleTileKernelINS2_10policy_hubIfyN4cuda3std3__44plusIfEEE10Policy1000EPfSC_iS9_ffNS7_10__identityEEEvT0_T1_T2_T3_T4_T6_E12temp_storage+32];
	add.f32 	%f319, %f317, %f318;
	ld.shared.f32 	%f320, [_ZZN3cub18CUB_300001_SM_10006detail6reduce28DeviceReduceSingleTileKernelINS2_10policy_hubIfyN4cuda3std3__44plusIfEEE10Policy1000EPfSC_iS9_ffNS7_10__identityEEEvT0_T1_T2_T3_T4_T6_E12temp_storage+36];
	add.f32 	%f418, %f319, %f320;
	bra.uni 	$L__BB23_72;
$L__BB23_38:
	setp.gt.s32 	%p3, %r67, 4095;
	@%p3 bra 	$L__BB23_56;
	mov.u32 	%r34, %tid.x;
	setp.ge.s32 	%p20, %r34, %r67;
	mov.f32 	%f410, 0f00000000;
	mov.u32 	%r397, %r34;
	@%p20 bra 	$L__BB23_41;
	mul.wide.u32 	%rd66, %r34, 4;
	add.s64 	%rd65, %rd16, %rd66;
	// begin inline asm
	ld.global.nc.u32 %r144, [%rd65];
	// end inline asm
	mov.b32 	%f410, %r144;
	add.s32 	%r397, %r34, 256;
$L__BB23_41:
	setp.ge.s32 	%p21, %r397, %r67;
	@%p21 bra 	$L__BB23_47;
	not.b32 	%r145, %r397;
	add.s32 	%r37, %r67, %r145;
	and.b32  	%r146, %r37, 768;
	setp.eq.s32 	%p22, %r146, 768;
	@%p22 bra 	$L__BB23_45;
	mul.wide.u32 	%rd67, %r397, 4;
	add.s64 	%rd123, %rd16, %rd67;
	shr.u32 	%r147, %r37, 8;
	add.s32 	%r148, %r147, 1;
	and.b32  	%r149, %r148, 3;
	neg.s32 	%r395, %r149;
$L__BB23_44:
	.pragma "nounroll";
	// begin inline asm
	ld.global.nc.u32 %r150, [%rd123];
	// end inline asm
	mov.b32 	%f157, %r150;
	add.f32 	%f410, %f410, %f157;
	add.s32 	%r397, %r397, 256;
	add.s64 	%rd123, %rd123, 1024;
	add.s32 	%r395, %r395, 1;
	setp.ne.s32 	%p23, %r395, 0;
	@%p23 bra 	$L__BB23_44;
$L__BB23_45:
	setp.lt.u32 	%p24, %r37, 768;
	@%p24 bra 	$L__BB23_47;
$L__BB23_46:
	mul.wide.s32 	%rd73, %r397, 4;
	add.s64 	%rd69, %rd16, %rd73;
	// begin inline asm
	ld.global.nc.u32 %r151, [%rd69];
	// end inline asm
	mov.b32 	%f158, %r151;
	add.f32 	%f159, %f410, %f158;
	add.s64 	%rd70, %rd69, 1024;
	// begin inline asm
	ld.global.nc.u32 %r152, [%rd70];
	// end inline asm
	mov.b32 	%f160, %r152;
	add.f32 	%f161, %f159, %f160;
	add.s64 	%rd71, %rd69, 2048;
	// begin inline asm
	ld.global.nc.u32 %r153, [%rd71];
	// end inline asm
	mov.b32 	%f162, %r153;
	add.f32 	%f163, %f161, %f162;
	add.s64 	%rd72, %rd69, 3072;
	// begin inline asm
	ld.global.nc.u32 %r154, [%rd72];
	// end inline asm
	mov.b32 	%f164, %r154;
	add.f32 	%f410, %f163, %f164;
	add.s32 	%r397, %r397, 1024;
	setp.lt.s32 	%p25, %r397, %r67;
	@%p25 bra 	$L__BB23_46;
$L__BB23_47:
	setp.lt.s32 	%p26, %r67, 256;
	@%p26 bra 	$L__BB23_52;
	// begin inline asm
	mov.u32 %r193, %laneid;
	// end inline asm
	mov.b32 	%r195, %f410;
	mov.b32 	%r196, 1;
	mov.b32 	%r217, 31;
	mov.b32 	%r218, -1;
	// begin inline asm
	shfl.sync.down.b32 %r194, %r195, %r196, %r217, %r218;
	// end inline asm
	setp.gt.s32 	%p42, %r193, 30;
	mov.b32 	%f199, %r194;
	add.f32 	%f200, %f410, %f199;
	selp.f32 	%f201, %f410, %f200, %p42;
	mov.b32 	%r200, %f201;
	mov.b32 	%r201, 2;
	// begin inline asm
	shfl.sync.down.b32 %r199, %r200, %r201, %r217, %r218;
	// end inline asm
	setp.gt.s32 	%p43, %r193, 29;
	mov.b32 	%f202, %r199;
	add.f32 	%f203, %f201, %f202;
	selp.f32 	%f204, %f201, %f203, %p43;
	mov.b32 	%r205, %f204;
	mov.b32 	%r206, 4;
	// begin inline asm
	shfl.sync.down.b32 %r204, %r205, %r206, %r217, %r218;
	// end inline asm
	setp.gt.s32 	%p44, %r193, 27;
	mov.b32 	%f205, %r204;
	add.f32 	%f206, %f204, %f205;
	selp.f32 	%f207, %f204, %f206, %p44;
	mov.b32 	%r210, %f207;
	mov.b32 	%r211, 8;
	// begin inline asm
	shfl.sync.down.b32 %r209, %r210, %r211, %r217, %r218;
	// end inline asm
	setp.gt.s32 	%p45, %r193, 23;
	mov.b32 	%f208, %r209;
	add.f32 	%f209, %f207, %f208;
	selp.f32 	%f210, %f207, %f209, %p45;
	mov.b32 	%r215, %f210;
	mov.b32 	%r216, 16;
	// begin inline asm
	shfl.sync.down.b32 %r214, %r215, %r216, %r217, %r218;
	// end inline asm
	setp.gt.s32 	%p46, %r193, 15;
	mov.b32 	%f211, %r214;
	add.f32 	%f38, %f210, %f211;
	selp.f32 	%f418, %f210, %f38, %p46;
	setp.ne.s32 	%p47, %r193, 0;
	@%p47 bra 	$L__BB23_50;
	shr.u32 	%r219, %r34, 3;
	and.b32  	%r220, %r219, 124;
	mov.u32 	%r221, _ZZN3cub18CUB_300001_SM_10006detail6reduce28DeviceReduceSingleTileKernelINS2_10policy_hubIfyN4cuda3std3__44plusIfEEE10Policy1000EPfSC_iS9_ffNS7_10__identityEEEvT0_T1_T2_T3_T4_T6_E12temp_storage;
	add.s32 	%r222, %r221, %r220;
	st.shared.f32 	[%r222+8], %f38;
$L__BB23_50:
	bar.sync 	0;
	setp.ne.s32 	%p48, %r34, 0;
	@%p48 bra 	$L__BB23_72;
	ld.shared.f32 	%f212, [_ZZN3cub18CUB_300001_SM_10006detail6reduce28DeviceReduceSingleTileKernelINS2_10policy_hubIfyN4cuda3std3__44plusIfEEE10Policy1000EPfSC_iS9_ffNS7_10__identityEEEvT0_T1_T2_T3_T4_T6_E12temp_storage+12];
	add.f32 	%f213, %f418, %f212;
	ld.shared.f32 	%f214, [_ZZN3cub18CUB_300001_SM_10006detail6reduce28DeviceReduceSingleTileKernelINS2_10policy_hubIfyN4cuda3std3__44plusIfEEE10Policy1000EPfSC_iS9_ffNS7_10__identityEEEvT0_T1_T2_T3_T4_T6_E12temp_storage+16];
	add.f32 	%f215, %f213, %f214;
	ld.shared.f32 	%f216, [_ZZN3cub18CUB_300001_SM_10006detail6reduce28DeviceReduceSingleTileKernelINS2_10policy_hubIfyN4cuda3std3__44plusIfEEE10Policy1000EPfSC_iS9_ffNS7_10__identityEEEvT0_T1_T2_T3_T4_T6_E12temp_storage+20];
	add.f32 	%f217, %f215, %f216;
	ld.shared.f32 	%f218, [_ZZN3cub18CUB_300001_SM_10006detail6reduce28DeviceReduceSingleTileKernelINS2_10policy_hubIfyN4cuda3std3__44plusIfEEE10Policy1000EPfSC_iS9_ffNS7_10__identityEEEvT0_T1_T2_T3_T4_T6_E12temp_storage+24];
	add.f32 	%f219, %f217, %f218;
	ld.shared.f32 	%f220, [_ZZN3cub18CUB_300001_SM_10006detail6reduce28DeviceReduceSingleTileKernelINS2_10policy_hubIfyN4cuda3std3__44plusIfEEE10Policy1000EPfSC_iS9_ffNS7_10__identityEEEvT0_T1_T2_T3_T4_T6_E12temp_storage+28];
	add.f32 	%f221, %f219, %f220;
	ld.shared.f32 	%f222, [_ZZN3cub18CUB_300001_SM_10006detail6reduce28DeviceReduceSingleTileKernelINS2_10policy_hubIfyN4cuda3std3__44plusIfEEE10Policy1000EPfSC_iS9_ffNS7_10__identityEEEvT0_T1_T2_T3_T4_T6_E12temp_storage+32];
	add.f32 	%f223, %f221, %f222;
	ld.shared.f32 	%f224, [_ZZN3cub18CUB_300001_SM_10006detail6reduce28DeviceReduceSingleTileKernelINS2_10policy_hubIfyN4cuda3std3__44plusIfEEE10Policy1000EPfSC_iS9_ffNS7_10__identityEEEvT0_T1_T2_T3_T4_T6_E12temp_storage+36];
	add.f32 	%f418, %f223, %f224;
	bra.uni 	$L__BB23_72;
$L__BB23_52:
	// begin inline asm
	mov.u32 %r155, %laneid;
	// end inline asm
	and.b32  	%r181, %r34, 992;
	add.s32 	%r182, %r181, 32;
	setp.gt.s32 	%p27, %r182, %r67;
	not.b32 	%r183, %r181;
	add.s32 	%r184, %r67, %r183;
	selp.b32 	%r179, %r184, 31, %p27;
	mov.b32 	%r157, %f410;
	mov.b32 	%r158, 1;
	mov.b32 	%r180, -1;
	// begin inline asm
	shfl.sync.down.b32 %r156, %r157, %r158, %r179, %r180;
	// end inline asm
	setp.lt.s32 	%p28, %r155, %r179;
	mov.b32 	%f165, %r156;
	add.f32 	%f166, %f410, %f165;
	selp.f32 	%f167, %f166, %f410, %p28;
	mov.b32 	%r162, %f167;
	mov.b32 	%r163, 2;
	// begin inline asm
	shfl.sync.down.b32 %r161, %r162, %r163, %r179, %r180;
	// end inline asm
	add.s32 	%r185, %r155, 2;
	setp.gt.s32 	%p29, %r185, %r179;
	mov.b32 	%f168, %r161;
	add.f32 	%f169, %f167, %f168;
	selp.f32 	%f170, %f167, %f169, %p29;
	mov.b32 	%r167, %f170;
	mov.b32 	%r168, 4;
	// begin inline asm
	shfl.sync.down.b32 %r166, %r167, %r168, %r179, %r180;
	// end inline asm
	add.s32 	%r186, %r155, 4;
	setp.gt.s32 	%p30, %r186, %r179;
	mov.b32 	%f171, %r166;
	add.f32 	%f172, %f170, %f171;
	selp.f32 	%f173, %f170, %f172, %p30;
	mov.b32 	%r172, %f173;
	mov.b32 	%r173, 8;
	// begin inline asm
	shfl.sync.down.b32 %r171, %r172, %r173, %r179, %r180;
	// end inline asm
	add.s32 	%r187, %r155, 8;
	setp.gt.s32 	%p31, %r187, %r179;
	mov.b32 	%f174, %r171;
	add.f32 	%f175, %f173, %f174;
	selp.f32 	%f176, %f173, %f175, %p31;
	mov.b32 	%r177, %f176;
	mov.b32 	%r178, 16;
	// begin inline asm
	shfl.sync.down.b32 %r176, %r177, %r178, %r179, %r180;
	// end inline asm
	add.s32 	%r188, %r155, 16;
	setp.gt.s32 	%p32, %r188, %r179;
	mov.b32 	%f177, %r176;
	add.f32 	%f178, %f176, %f177;
	selp.f32 	%f418, %f176, %f178, %p32;
	setp.ne.s32 	%p33, %r155, 0;
	@%p33 bra 	$L__BB23_54;
	shr.u32 	%r189, %r34, 3;
	and.b32  	%r190, %r189, 124;
	mov.u32 	%r191, _ZZN3cub18CUB_300001_SM_10006detail6reduce28DeviceReduceSingleTileKernelINS2_10policy_hubIfyN4cuda3std3__44plusIfEEE10Policy1000EPfSC_iS9_ffNS7_10__identityEEEvT0_T1_T2_T3_T4_T6_E12temp_storage;
	add.s32 	%r192, %r191, %r190;
	st.shared.f32 	[%r192+8], %f418;
$L__BB23_54:
	bar.sync 	0;
	setp.ne.s32 	%p34, %r34, 0;
	@%p34 bra 	$L__BB23_72;
	setp.gt.s32 	%p35, %r67, 32;
	ld.shared.f32 	%f179, [_ZZN3cub18CUB_300001_SM_10006detail6reduce28DeviceReduceSingleTileKernelINS2_10policy_hubIfyN4cuda3std3__44plusIfEEE10Policy1000EPfSC_iS9_ffNS7_10__identityEEEvT0_T1_T2_T3_T4_T6_E12temp_storage+12];
	add.f32 	%f180, %f418, %f179;
	selp.f32 	%f181, %f180, %f418, %p35;
	setp.gt.s32 	%p36, %r67, 64;
	ld.shared.f32 	%f182, [_ZZN3cub18CUB_300001_SM_10006detail6reduce28DeviceReduceSingleTileKernelINS2_10policy_hubIfyN4cuda3std3__44plusIfEEE10Policy1000EPfSC_iS9_ffNS7_10__identityEEEvT0_T1_T2_T3_T4_T6_E12temp_storage+16];
	add.f32 	%f183, %f182, %f181;
	selp.f32 	%f184, %f183, %f181, %p36;
	setp.gt.s32 	%p37, %r67, 96;
	ld.shared.f32 	%f185, [_ZZN3cub18CUB_300001_SM_10006detail6reduce28DeviceReduceSingleTileKernelINS2_10policy_hubIfyN4cuda3std3__44plusIfEEE10Policy1000EPfSC_iS9_ffNS7_10__identityEEEvT0_T1_T2_T3_T4_T6_E12temp_storage+20];
	add.f32 	%f186, %f185, %f184;
	selp.f32 	%f187, %f186, %f184, %p37;
	setp.gt.s32 	%p38, %r67, 128;
	ld.shared.f32 	%f188, [_ZZN3cub18CUB_300001_SM_10006detail6reduce28DeviceReduceSingleTileKernelINS2_10policy_hubIfyN4cuda3std3__44plusIfEEE10Policy1000EPfSC_iS9_ffNS7_10__identityEEEvT0_T1_T2_T3_T4_T6_E12temp_storage+24];
	add.f32 	%f189, %f188, %f187;
	selp.f32 	%f190, %f189, %f187, %p38;
	setp.gt.s32 	%p39, %r67, 160;
	ld.shared.f32 	%f191, [_ZZN3cub18CUB_300001_SM_10006detail6reduce28DeviceReduceSingleTileKernelINS2_10policy_hubIfyN4cuda3std3__44plusIfEEE10Policy1000EPfSC_iS9_ffNS7_10__identityEEEvT0_T1_T2_T3_T4_T6_E12temp_storage+28];
	add.f32 	%f192, %f191, %f190;
	selp.f32 	%f193, %f192, %f190, %p39;
	setp.gt.s32 	%p40, %r67, 192;
	ld.shared.f32 	%f194, [_ZZN3cub18CUB_300001_SM_10006detail6reduce28DeviceReduceSingleTileKernelINS2_10policy_hubIfyN4cuda3std3__44plusIfEEE10Policy1000EPfSC_iS9_ffNS7_10__identityEEEvT0_T1_T2_T3_T4_T6_E12temp_storage+32];
	add.f32 	%f195, %f194, %f193;
	selp.f32 	%f196, %f195, %f193, %p40;
	setp.gt.s32 	%p41, %r67, 224;
	ld.shared.f32 	%f197, [_ZZN3cub18CUB_300001_SM_10006detail6reduce28DeviceReduceSingleTileKernelINS2_10policy_hubIfyN4cuda3std3__44plusIfEEE10Policy1000EPfSC_iS9_ffNS7_10__identityEEEvT0_T1_T2_T3_T4_T6_E12temp_storage+36];
	add.f32 	%f198, %f197, %f196;
	selp.f32 	%f418, %f198, %f196, %p41;
	bra.uni 	$L__BB23_72;
$L__BB23_56:
	mov.u32 	%r46, %tid.x;
	mul.wide.u32 	%rd35, %r46, 4;
	add.s64 	%rd19, %rd16, %rd35;
	// begin inline asm
	ld.global.nc.u32 %r68, [%rd19];
	// end inline asm
	mov.b32 	%f59, %r68;
	add.s64 	%rd20, %rd19, 1024;
	// begin inline asm
	ld.global.nc.u32 %r69, [%rd20];
	// end inline asm
	mov.b32 	%f60, %r69;
	add.s64 	%rd21, %rd19, 2048;
	// begin inline asm
	ld.global.nc.u32 %r70, [%rd21];
	// end inline asm
	mov.b32 	%f61, %r70;
	add.s64 	%rd22, %rd19, 3072;
	// begin inline asm
	ld.global.nc.u32 %r71, [%rd22];
	// end inline asm
	mov.b32 	%f62, %r71;
	add.s64 	%rd23, %rd19, 4096;
	// begin inline asm
	ld.global.nc.u32 %r72, [%rd23];
	// end inline asm
	mov.b32 	%f63, %r72;
	add.s64 	%rd24, %rd19, 5120;
	// begin inline asm
	ld.global.nc.u32 %r73, [%rd24];
	// end inline asm
	mov.b32 	%f64, %r73;
	add.s64 	%rd25, %rd19, 6144;
	// begin inline asm
	ld.global.nc.u32 %r74, [%rd25];
	// end inline asm
	mov.b32 	%f65, %r74;
	add.s64 	%rd26, %rd19, 7168;
	// begin inline asm
	ld.global.nc.u32 %r75, [%rd26];
	// end inline asm
	mov.b32 	%f66, %r75;
	add.s64 	%rd27, %rd19, 8192;
	// begin inline asm
	ld.global.nc.u32 %r76, [%rd27];
	// end inline asm
	mov.b32 	%f67, %r76;
	add.s64 	%rd28, %rd19, 9216;
	// begin inline asm
	ld.global.nc.u32 %r77, [%rd28];
	// end inline asm
	mov.b32 	%f68, %r77;
	add.s64 	%rd29, %rd19, 10240;
	// begin inline asm
	ld.global.nc.u32 %r78, [%rd29];
	// end inline asm
	mov.b32 	%f69, %r78;
	add.s64 	%rd30, %rd19, 11264;
	// begin inline asm
	ld.global.nc.u32 %r79, [%rd30];
	// end inline asm
	mov.b32 	%f70, %r79;
	add.s64 	%rd31, %rd19, 12288;
	// begin inline asm
	ld.global.nc.u32 %r80, [%rd31];
	// end inline asm
	mov.b32 	%f71, %r80;
	add.s64 	%rd32, %rd19, 13312;
	// begin inline asm
	ld.global.nc.u32 %r81, [%rd32];
	// end inline asm
	mov.b32 	%f72, %r81;
	add.s64 	%rd33, %rd19, 14336;
	// begin inline asm
	ld.global.nc.u32 %r82, [%rd33];
	// end inline asm
	mov.b32 	%f73, %r82;
	add.s64 	%rd34, %rd19, 15360;
	// begin inline asm
	ld.global.nc.u32 %r83, [%rd34];
	// end inline asm
	mov.b32 	%f74, %r83;
	add.f32 	%f75, %f59, %f60;
	add.f32 	%f76, %f61, %f62;
	add.f32 	%f77, %f63, %f64;
	add.f32 	%f78, %f65, %f66;
	add.f32 	%f79, %f67, %f68;
	add.f32 	%f80, %f69, %f70;
	add.f32 	%f81, %f71, %f72;
	add.f32 	%f82, %f73, %f74;
	add.f32 	%f83, %f75, %f76;
	add.f32 	%f84, %f77, %f78;
	add.f32 	%f85, %f79, %f80;
	add.f32 	%f86, %f81, %f82;
	add.f32 	%f87, %f83, %f84;
	add.f32 	%f88, %f85, %f86;
	add.f32 	%f417, %f87, %f88;
	setp.lt.u32 	%p4, %r67, 8192;
	mov.b32 	%r400, 4096;
	@%p4 bra 	$L__BB23_60;
	add.s32 	%r47, %r67, -4096;
	mov.b32 	%r400, 4096;
$L__BB23_58:
	mul.wide.s32 	%rd52, %r400, 4;
	add.s64 	%rd36, %rd19, %rd52;
	// begin inline asm
	ld.global.nc.u32 %r86, [%rd36];
	// end inline asm
	mov.b32 	%f89, %r86;
	add.s64 	%rd37, %rd36, 1024;
	// begin inline asm
	ld.global.nc.u32 %r87, [%rd37];
	// end inline asm
	mov.b32 	%f90, %r87;
	add.s64 	%rd38, %rd36, 2048;
	// begin inline asm
	ld.global.nc.u32 %r88, [%rd38];
	// end inline asm
	mov.b32 	%f91, %r88;
	add.s64 	%rd39, %rd36, 3072;
	// begin inline asm
	ld.global.nc.u32 %r89, [%rd39];
	// end inline asm
	mov.b32 	%f92, %r89;
	add.s64 	%rd40, %rd36, 4096;
	// begin inline asm
	ld.global.nc.u32 %r90, [%rd40];
	// end inline asm
	mov.b32 	%f93, %r90;
	add.s64 	%rd41, %rd36, 5120;
	// begin inline asm
	ld.global.nc.u32 %r91, [%rd41];
	// end inline asm
	mov.b32 	%f94, %r91;
	add.s64 	%rd42, %rd36, 6144;
	// begin inline asm
	ld.global.nc.u32 %r92, [%rd42];
	// end inline asm
	mov.b32 	%f95, %r92;
	add.s64 	%rd43, %rd36, 7168;
	// begin inline asm
	ld.global.nc.u32 %r93, [%rd43];
	// end inline asm
	mov.b32 	%f96, %r93;
	add.s64 	%rd44, %rd36, 8192;
	// begin inline asm
	ld.global.nc.u32 %r94, [%rd44];
	// end inline asm
	mov.b32 	%f97, %r94;
	add.s64 	%rd45, %rd36, 9216;
	// begin inline asm
	ld.global.nc.u32 %r95, [%rd45];
	// end inline asm
	mov.b32 	%f98, %r95;
	add.s64 	%rd46, %rd36, 10240;
	// begin inline asm
	ld.global.nc.u32 %r96, [%rd46];
	// end inline asm
	mov.b32 	%f99, %r96;
	add.s64 	%rd47, %rd36, 11264;
	// begin inline asm
	ld.global.nc.u32 %r97, [%rd47];
	// end inline asm
	mov.b32 	%f100, %r97;
	add.s64 	%rd48, %rd36, 12288;
	// begin inline asm
	ld.global.nc.u32 %r98, [%rd48];
	// end inline asm
	mov.b32 	%f101, %r98;
	add.s64 	%rd49, %rd36, 13312;
	// begin inline asm
	ld.global.nc.u32 %r99, [%rd49];
	// end inline asm
	mov.b32 	%f102, %r99;
	add.s64 	%rd50, %rd36, 14336;
	// begin inline asm
	ld.global.nc.u32 %r100, [%rd50];
	// end inline asm
	mov.b32 	%f103, %r100;
	add.s64 	%rd51, %rd36, 15360;
	// begin inline asm
	ld.global.nc.u32 %r101, [%rd51];
	// end inline asm
	mov.b32 	%f104, %r101;
	add.f32 	%f105, %f417, %f89;
	add.f32 	%f106, %f90, %f91;
	add.f32 	%f107, %f92, %f93;
	add.f32 	%f108, %f94, %f95;
	add.f32 	%f109, %f96, %f97;
	add.f32 	%f110, %f98, %f99;
	add.f32 	%f111, %f100, %f101;
	add.f32 	%f112, %f102, %f103;
	add.f32 	%f113, %f105, %f106;
	add.f32 	%f114, %f107, %f108;
	add.f32 	%f115, %f109, %f110;
	add.f32 	%f116, %f111, %f112;
	add.f32 	%f117, %f113, %f114;
	add.f32 	%f118, %f115, %f116;
	add.f32 	%f119, %f117, %f118;
	add.f32 	%f417, %f119, %f104;
	sub.s32 	%r102, %r67, %r400;
	setp.lt.s32 	%p5, %r102, 4096;
	@%p5 bra 	$L__BB23_68;
	add.s32 	%r400, %r400, 4096;
	setp.le.s32 	%p6, %r400, %r47;
	@%p6 bra 	$L__BB23_58;
$L__BB23_60:
	setp.le.s32 	%p7, %r67, %r400;
	@%p7 bra 	$L__BB23_68;
	sub.s32 	%r51, %r67, %r400;
	setp.ge.s32 	%p8, %r46, %r51;
	@%p8 bra 	$L__BB23_68;
	not.b32 	%r103, %r46;
	add.s32 	%r104, %r67, %r103;
	sub.s32 	%r52, %r104, %r400;
	and.b32  	%r105, %r52, 768;
	setp.eq.s32 	%p9, %r105, 768;
	mov.u32 	%r404, %r46;
	@%p9 bra 	$L__BB23_65;
	add.s32 	%r402, %r46, %r400;
	shr.u32 	%r106, %r52, 8;
	add.s32 	%r107, %r106, 1;
	and.b32  	%r108, %r107, 3;
	neg.s32 	%r401, %r108;
	mov.u32 	%r404, %r46;
$L__BB23_64:
	.pragma "nounroll";
	mul.wide.u32 	%rd54, %r402, 4;
	add.s64 	%rd53, %rd16, %rd54;
	// begin inline asm
	ld.global.nc.u32 %r109, [%rd53];
	// end inline asm
	mov.b32 	%f121, %r109;
	add.f32 	%f417, %f417, %f121;
	add.s32 	%r404, %r404, 256;
	add.s32 	%r402, %r402, 256;
	add.s32 	%r401, %r401, 1;
	setp.ne.s32 	%p10, %r401, 0;
	@%p10 bra 	$L__BB23_64;
$L__BB23_65:
	setp.lt.u32 	%p11, %r52, 768;
	@%p11 bra 	$L__BB23_68;
	cvt.u64.u32 	%rd55, %r404;
	cvt.u64.u32 	%rd56, %r400;
	add.s64 	%rd57, %rd55, %rd56;
	shl.b64 	%rd58, %rd57, 2;
	add.s64 	%rd59, %rd58, %rd16;
	add.s64 	%rd124, %rd59, 2048;
	add.s32 	%r405, %r404, %r400;
$L__BB23_67:
	mul.wide.u32 	%rd64, %r405, 4;
	add.s64 	%rd60, %rd16, %rd64;
	// begin inline asm
	ld.global.nc.u32 %r110, [%rd60];
	// end inline asm
	mov.b32 	%f122, %r110;
	add.f32 	%f123, %f417, %f122;
	add.s64 	%rd61, %rd124, -1024;
	// begin inline asm
	ld.global.nc.u32 %r111, [%rd61];
	// end inline asm
	mov.b32 	%f124, %r111;
	add.f32 	%f125, %f123, %f124;
	// begin inline asm
	ld.global.nc.u32 %r112, [%rd124];
	// end inline asm
	mov.b32 	%f126, %r112;
	add.f32 	%f127, %f125, %f126;
	add.s64 	%rd63, %rd124, 1024;
	// begin inline asm
	ld.global.nc.u32 %r113, [%rd63];
	// end inline asm
	mov.b32 	%f128, %r113;
	add.f32 	%f417, %f127, %f128;
	add.s32 	%r404, %r404, 1024;
	add.s64 	%rd124, %rd124, 4096;
	add.s32 	%r405, %r405, 1024;
	setp.lt.s32 	%p12, %r404, %r51;
	@%p12 bra 	$L__BB23_67;
$L__BB23_68:
	// begin inline asm
	mov.u32 %r114, %laneid;
	// end inline asm
	mov.b32 	%r116, %f417;
	mov.b32 	%r117, 1;
	mov.b32 	%r138, 31;
	mov.b32 	%r139, -1;
	// begin inline asm
	shfl.sync.down.b32 %r115, %r116, %r117, %r138, %r139;
	// end inline asm
	setp.gt.s32 	%p13, %r114, 30;
	mov.b32 	%f129, %r115;
	add.f32 	%f130, %f417, %f129;
	selp.f32 	%f131, %f417, %f130, %p13;
	mov.b32 	%r121, %f131;
	mov.b32 	%r122, 2;
	// begin inline asm
	shfl.sync.down.b32 %r120, %r121, %r122, %r138, %r139;
	// end inline asm
	setp.gt.s32 	%p14, %r114, 29;
	mov.b32 	%f132, %r120;
	add.f32 	%f133, %f131, %f132;
	selp.f32 	%f134, %f131, %f133, %p14;
	mov.b32 	%r126, %f134;
	mov.b32 	%r127, 4;
	// begin inline asm
	shfl.sync.down.b32 %r125, %r126, %r127, %r138, %r139;
	// end inline asm
	setp.gt.s32 	%p15, %r114, 27;
	mov.b32 	%f135, %r125;
	add.f32 	%f136, %f134, %f135;
	selp.f32 	%f137, %f134, %f136, %p15;
	mov.b32 	%r131, %f137;
	mov.b32 	%r132, 8;
	// begin inline asm
	shfl.sync.down.b32 %r130, %r131, %r132, %r138, %r139;
	// end inline asm
	setp.gt.s32 	%p16, %r114, 23;
	mov.b32 	%f138, %r130;
	add.f32 	%f139, %f137, %f138;
	selp.f32 	%f140, %f137, %f139, %p16;
	mov.b32 	%r136, %f140;
	mov.b32 	%r137, 16;
	// begin inline asm
	shfl.sync.down.b32 %r135, %r136, %r137, %r138, %r139;
	// end inline asm
	setp.gt.s32 	%p17, %r114, 15;
	mov.b32 	%f141, %r135;
	add.f32 	%f54, %f140, %f141;
	selp.f32 	%f418, %f140, %f54, %p17;
	setp.ne.s32 	%p18, %r114, 0;
	@%p18 bra 	$L__BB23_70;
	shr.u32 	%r140, %r46, 3;
	and.b32  	%r141, %r140, 124;
	mov.u32 	%r142, _ZZN3cub18CUB_300001_SM_10006detail6reduce28DeviceReduceSingleTileKernelINS2_10policy_hubIfyN4cuda3std3__44plusIfEEE10Policy1000EPfSC_iS9_ffNS7_10__identityEEEvT0_T1_T2_T3_T4_T6_E12temp_storage;
	add.s32 	%r143, %r142, %r141;
	st.shared.f32 	[%r143+8], %f54;
$L__BB23_70:
	bar.sync 	0;
	setp.ne.s32 	%p19, %r46, 0;
	@%p19 bra 	$L__BB23_72;
	ld.shared.f32 	%f142, [_ZZN3cub18CUB_300001_SM_10006detail6reduce28DeviceReduceSingleTileKernelINS2_10policy_hubIfyN4cuda3std3__44plusIfEEE10Policy1000EPfSC_iS9_ffNS7_10__identityEEEvT0_T1_T2_T3_T4_T6_E12temp_storage+12];
	add.f32 	%f143, %f418, %f142;
	ld.shared.f32 	%f144, [_ZZN3cub18CUB_300001_SM_10006detail6reduce28DeviceReduceSingleTileKernelINS2_10policy_hubIfyN4cuda3std3__44plusIfEEE10Policy1000EPfSC_iS9_ffNS7_10__identityEEEvT0_T1_T2_T3_T4_T6_E12temp_storage+16];
	add.f32 	%f145, %f143, %f144;
	ld.shared.f32 	%f146, [_ZZN3cub18CUB_300001_SM_10006detail6reduce28DeviceReduceSingleTileKernelINS2_10policy_hubIfyN4cuda3std3__44plusIfEEE10Policy1000EPfSC_iS9_ffNS7_10__identityEEEvT0_T1_T2_T3_T4_T6_E12temp_storage+20];
	add.f32 	%f147, %f145, %f146;
	ld.shared.f32 	%f148, [_ZZN3cub18CUB_300001_SM_10006detail6reduce28DeviceReduceSingleTileKernelINS2_10policy_hubIfyN4cuda3std3__44plusIfEEE10Policy1000EPfSC_iS9_ffNS7_10__identityEEEvT0_T1_T2_T3_T4_T6_E12temp_storage+24];
	add.f32 	%f149, %f147, %f148;
	ld.shared.f32 	%f150, [_ZZN3cub18CUB_300001_SM_10006detail6reduce28DeviceReduceSingleTileKernelINS2_10policy_hubIfyN4cuda3std3__44plusIfEEE10Policy1000EPfSC_iS9_ffNS7_10__identityEEEvT0_T1_T2_T3_T4_T6_E12temp_storage+28];
	add.f32 	%f151, %f149, %f150;
	ld.shared.f32 	%f152, [_ZZN3cub18CUB_300001_SM_10006detail6reduce28DeviceReduceSingleTileKernelINS2_10policy_hubIfyN4cuda3std3__44plusIfEEE10Policy1000EPfSC_iS9_ffNS7_10__identityEEEvT0_T1_T2_T3_T4_T6_E12temp_storage+32];
	add.f32 	%f153, %f151, %f152;
	ld.shared.f32 	%f154, [_ZZN3cub18CUB_300001_SM_10006detail6reduce28DeviceReduceSingleTileKernelINS2_10policy_hubIfyN4cuda3std3__44plusIfEEE10Policy1000EPfSC_iS9_ffNS7_10__identityEEEvT0_T1_T2_T3_T4_T6_E12temp_storage+36];
	add.f32 	%f418, %f153, %f154;
$L__BB23_72:
	mov.u32 	%r379, %tid.x;
	setp.ne.s32 	%p95, %r379, 0;
	@%p95 bra 	$L__BB23_74;
	add.f32 	%f391, %f58, %f418;
	st.global.f32 	[%rd1], %f391;
$L__BB23_74:
	ret;

}
	// .globl	_ZN3cub18CUB_300001_SM_10006detail6reduce28DeviceReduceSingleTileKernelINS2_10policy_hubIfjN4cuda3__47maximumIfEEE10Policy1000EN6thrust24THRUST_300001_SM_1000_NS10device_ptrIfEEPfjS8_ffNS5_3std3__410__identityEEEvT0_T1_T2_T3_T4_T6_
.visible .entry _ZN3cub18CUB_300001_SM_10006detail6reduce28DeviceReduceSingleTileKernelINS2_10policy_hubIfjN4cuda3__47maximumIfEEE10Policy1000EN6thrust24THRUST_300001_SM_1000_NS10device_ptrIfEEPfjS8_ffNS5_3std3__410__identityEEEvT0_T1_T2_T3_T4_T6_(
	.param .align 8 .b8 _ZN3cub18CUB_300001_SM_10006detail6reduce28DeviceReduceSingleTileKernelINS2_10policy_hubIfjN4cuda3__47maximumIfEEE10Policy1000EN6thrust24THRUST_300001_SM_1000_NS10device_ptrIfEEPfjS8_ffNS5_3std3__410__identityEEEvT0_T1_T2_T3_T4_T6__param_0[8],
	.param .u64 .ptr .align 1 _ZN3cub18CUB_300001_SM_10006detail6reduce28DeviceReduceSingleTileKernelINS2_10policy_hubIfjN4cuda3__47maximumIfEEE10Policy1000EN6thrust24THRUST_300001_SM_1000_NS10device_ptrIfEEPfjS8_ffNS5_3std3__410__identityEEEvT0_T1_T2_T3_T4_T6__param_1,
	.param .u32 _ZN3cub18CUB_300001_SM_10006detail6reduce28DeviceReduceSingleTileKernelINS2_10policy_hubIfjN4cuda3__47maximumIfEEE10Policy1000EN6thrust24THRUST_300001_SM_1000_NS10device_ptrIfEEPfjS8_ffNS5_3std3__410__identityEEEvT0_T1_T2_T3_T4_T6__param_2,
	.param .align 1 .b8 _ZN3cub18CUB_300001_SM_10006detail6reduce28DeviceReduceSingleTileKernelINS2_10policy_hubIfjN4cuda3__47maximumIfEEE10Policy1000EN6thrust24THRUST_300001_SM_1000_NS10device_ptrIfEEPfjS8_ffNS5_3std3__410__identityEEEvT0_T1_T2_T3_T4_T6__param_3[1],
	.param .f32 _ZN3cub18CUB_300001_SM_10006detail6reduce28DeviceReduceSingleTileKernelINS2_10policy_hubIfjN4cuda3__47maximumIfEEE10Policy1000EN6thrust24THRUST_300001_SM_1000_NS10device_ptrIfEEPfjS8_ffNS5_3std3__410__identityEEEvT0_T1_T2_T3_T4_T6__param_4,
	.param .align 1 .b8 _ZN3cub18CUB_300001_SM_10006detail6reduce28DeviceReduceSingleTileKernelINS2_10policy_hubIfjN4cuda3__47maximumIfEEE10Policy1000EN6thrust24THRUST_300001_SM_1000_NS10device_ptrIfEEPfjS8_ffNS5_3std3__410__identityEEEvT0_T1_T2_T3_T4_T6__param_5[1]
)
.maxntid 256
.minnctapersm 1
{
	.reg .pred 	%p<185>;
	.reg .b32 	%r<211>;
	.reg .b32 	%f<341>;
	.reg .b64 	%rd<84>;
	// demoted variable
	.shared .align 4 .b8 _ZZN3cub18CUB_300001_SM_10006detail6reduce28DeviceReduceSingleTileKernelINS2_10policy_hubIfjN4cuda3__47maximumIfEEE10Policy1000EN6thrust24THRUST_300001_SM_1000_NS10device_ptrIfEEPfjS8_ffNS5_3std3__410__identityEEEvT0_T1_T2_T3_T4_T6_E12temp_storage[44];
	ld.param.u64 	%rd9, [_ZN3cub18CUB_300001_SM_10006detail6reduce28DeviceReduceSingleTileKernelINS2_10policy_hubIfjN4cuda3__47maximumIfEEE10Policy1000EN6thrust24THRUST_300001_SM_1000_NS10device_ptrIfEEPfjS8_ffNS5_3std3__410__identityEEEvT0_T1_T2_T3_T4_T6__param_0];
	ld.param.u64 	%rd10, [_ZN3cub18CUB_300001_SM_10006detail6reduce28DeviceReduceSingleTileKernelINS2_10policy_hubIfjN4cuda3__47maximumIfEEE10Policy1000EN6thrust24THRUST_300001_SM_1000_NS10device_ptrIfEEPfjS8_ffNS5_3std3__410__identityEEEvT0_T1_T2_T3_T4_T6__param_1];
	ld.param.u32 	%r51, [_ZN3cub18CUB_300001_SM_10006detail6reduce28DeviceReduceSingleTileKernelINS2_10policy_hubIfjN4cuda3__47maximumIfEEE10Policy1000EN6thrust24THRUST_300001_SM_1000_NS10device_ptrIfEEPfjS8_ffNS5_3std3__410__identityEEEvT0_T1_T2_T3_T4_T6__param_2];
	ld.param.f32 	%f42, [_ZN3cub18CUB_300001_SM_10006detail6reduce28DeviceReduceSingleTileKernelINS2_10policy_hubIfjN4cuda3__47maximumIfEEE10Policy1000EN6thrust24THRUST_300001_SM_1000_NS10device_ptrIfEEPfjS8_ffNS5_3std3__410__identityEEEvT0_T1_T2_T3_T4_T6__param_4];
	cvta.to.global.u64 	%rd1, %rd10;
	setp.ne.s32 	%p1, %r51, 0;
	@%p1 bra 	$L__BB24_3;
	mov.u32 	%r193, %tid.x;
	setp.ne.s32 	%p184, %r193, 0;
	@%p184 bra 	$L__BB24_52;
	st.global.f32 	[%rd1], %f42;
	bra.uni 	$L__BB24_52;
$L__BB24_3:
	cvta.to.global.u64 	%rd2, %rd9;
	setp.gt.u32 	%p2, %r51, 4095;
	@%p2 bra 	$L__BB24_28;
	mov.u32 	%r1, %tid.x;
	setp.ge.u32 	%p96, %r1, %r51;
	mov.f32 	%f328, 0f00000000;
	mov.u32 	%r197, %r1;
	@%p96 bra 	$L__BB24_6;
	mul.wide.u32 	%rd73, %r1, 4;
	add.s64 	%rd74, %rd2, %rd73;
	ld.global.f32 	%f328, [%rd74];
	add.s32 	%r197, %r1, 256;
$L__BB24_6:
	setp.ge.u32 	%p97, %r197, %r51;
	@%p97 bra 	$L__BB24_19;
	not.b32 	%r120, %r197;
	add.s32 	%r121, %r51, %r120;
	shr.u32 	%r122, %r121, 8;
	add.s32 	%r4, %r122, 1;
	and.b32  	%r5, %r4, 15;
	setp.lt.u32 	%p98, %r121, 3840;
	@%p98 bra 	$L__BB24_10;
	and.b32  	%r123, %r4, 33554416;
	neg.s32 	%r195, %r123;
	mul.wide.u32 	%rd75, %r197, 4;
	add.s64 	%rd76, %rd75, %rd2;
	add.s64 	%rd82, %rd76, 8192;
$L__BB24_9:
	.pragma "nounroll";
	ld.global.f32 	%f189, [%rd82+-8192];
	setp.lt.f32 	%p99, %f328, %f189;
	selp.f32 	%f190, %f189, %f328, %p99;
	ld.global.f32 	%f191, [%rd82+-7168];
	setp.lt.f32 	%p100, %f190, %f191;
	selp.f32 	%f192, %f191, %f190, %p100;
	ld.global.f32 	%f193, [%rd82+-6144];
	setp.lt.f32 	%p101, %f192, %f193;
	selp.f32 	%f194, %f193, %f192, %p101;
	ld.global.f32 	%f195, [%rd82+-5120];
	setp.lt.f32 	%p102, %f194, %f195;
	selp.f32 	%f196, %f195, %f194, %p102;
	ld.global.f32 	%f197, [%rd82+-4096];
	setp.lt.f32 	%p103, %f196, %f197;
	selp.f32 	%f198, %f197, %f196, %p103;
	ld.global.f32 	%f199, [%rd82+-3072];
	setp.lt.f32 	%p104, %f198, %f199;
	selp.f32 	%f200, %f199, %f198, %p104;
	ld.global.f32 	%f201, [%rd82+-2048];
	setp.lt.f32 	%p105, %f200, %f201;
	selp.f32 	%f202, %f201, %f200, %p105;
	ld.global.f32 	%f203, [%rd82+-1024];
	setp.lt.f32 	%p106, %f202, %f203;
	selp.f32 	%f204, %f203, %f202, %p106;
	ld.global.f32 	%f205, [%rd82];
	setp.lt.f32 	%p107, %f204, %f205;
	selp.f32 	%f206, %f205, %f204, %p107;
	ld.global.f32 	%f207, [%rd82+1024];
	setp.lt.f32 	%p108, %f206, %f207;
	selp.f32 	%f208, %f207, %f206, %p108;
	ld.global.f32 	%f209, [%rd82+2048];
	setp.lt.f32 	%p109, %f208, %f209;
	selp.f32 	%f210, %f209, %f208, %p109;
	ld.global.f32 	%f211, [%rd82+3072];
	setp.lt.f32 	%p110, %f210, %f211;
	selp.f32 	%f212, %f211, %f210, %p110;
	ld.global.f32 	%f213, [%rd82+4096];
	setp.lt.f32 	%p111, %f212, %f213;
	selp.f32 	%f214, %f213, %f212, %p111;
	ld.global.f32 	%f215, [%rd82+5120];
	setp.lt.f32 	%p112, %f214, %f215;
	selp.f32 	%f216, %f215, %f214, %p112;
	ld.global.f32 	%f217, [%rd82+6144];
	setp.lt.f32 	%p113, %f216, %f217;
	selp.f32 	%f218, %f217, %f216, %p113;
	ld.global.f32 	%f219, [%rd82+7168];
	setp.lt.f32 	%p114, %f218, %f219;
	selp.f32 	%f328, %f219, %f218, %p114;
	add.s32 	%r197, %r197, 4096;
	add.s32 	%r195, %r195, 16;
	add.s64 	%rd82, %rd82, 16384;
	setp.ne.s32 	%p115, %r195, 0;
	@%p115 bra 	$L__BB24_9;
$L__BB24_10:
	setp.eq.s32 	%p116, %r5, 0;
	@%p116 bra 	$L__BB24_19;
	and.b32  	%r12, %r4, 7;
	setp.lt.u32 	%p117, %r5, 8;
	@%p117 bra 	$L__BB24_13;
	mul.wide.u32 	%rd77, %r197, 4;
	add.s64 	%rd78, %rd2, %rd77;
	ld.global.f32 	%f221, [%rd78];
	setp.lt.f32 	%p118, %f328, %f221;
	selp.f32 	%f222, %f221, %f328, %p118;
	ld.global.f32 	%f223, [%rd78+1024];
	setp.lt.f32 	%p119, %f222, %f223;
	selp.f32 	%f224, %f223, %f222, %p119;
	ld.global.f32 	%f225, [%rd78+2048];
	setp.lt.f32 	%p120, %f224, %f225;
	selp.f32 	%f226, %f225, %f224, %p120;
	ld.global.f32 	%f227, [%rd78+3072];
	setp.lt.f32 	%p121, %f226, %f227;
	selp.f32 	%f228, %f227, %f226, %p121;
	ld.global.f32 	%f229, [%rd78+4096];
	setp.lt.f32 	%p122, %f228, %f229;
	selp.f32 	%f230, %f229, %f228, %p122;
	ld.global.f32 	%f231, [%rd78+5120];
	setp.lt.f32 	%p123, %f230, %f231;
	selp.f32 	%f232, %f231, %f230, %p123;
	ld.global.f32 	%f233, [%rd78+6144];
	setp.lt.f32 	%p124, %f232, %f233;
	selp.f32 	%f234, %f233, %f232, %p124;
	ld.global.f32 	%f235, [%rd78+7168];
	setp.lt.f32 	%p125, %f234, %f235;
	selp.f32 	%f328, %f235, %f234, %p125;
	add.s32 	%r197, %r197, 2048;
$L__BB24_13:
	setp.eq.s32 	%p126, %r12, 0;
	@%p126 bra 	$L__BB24_19;
	and.b32  	%r15, %r4, 3;
	setp.lt.u32 	%p127, %r12, 4;
	@%p127 bra 	$L__BB24_16;
	mul.wide.u32 	%rd79, %r197, 4;
	add.s64 	%rd80, %rd2, %rd79;
	ld.global.f32 	%f237, [%rd80];
	setp.lt.f32 	%p128, %f328, %f237;
	selp.f32 	%f238, %f237, %f328, %p128;
	ld.global.f32 	%f239, [%rd80+1024];
	setp.lt.f32 	%p129, %f238, %f239;
	selp.f32 	%f240, %f239, %f238, %p129;
	ld.global.f32 	%f241, [%rd80+2048];
	setp.lt.f32 	%p130, %f240, %f241;
	selp.f32 	%f242, %f241, %f240, %p130;
	ld.global.f32 	%f243, [%rd80+3072];
	setp.lt.f32 	%p131, %f242, %f243;
	selp.f32 	%f328, %f243, %f242, %p131;
	add.s32 	%r197, %r197, 1024;
$L__BB24_16:
	setp.eq.s32 	%p132, %r15, 0;
	@%p132 bra 	$L__BB24_19;
	mul.wide.u32 	%rd81, %r197, 4;
	add.s64 	%rd83, %rd2, %rd81;
	neg.s32 	%r200, %r15;
$L__BB24_18:
	.pragma "nounroll";
	ld.global.f32 	%f244, [%rd83];
	setp.lt.f32 	%p133, %f328, %f244;
	selp.f32 	%f328, %f244, %f328, %p133;
	add.s64 	%rd83, %rd83, 1024;
	add.s32 	%r200, %r200, 1;
	setp.ne.s32 	%p134, %r200, 0;
	@%p134 bra 	$L__BB24_18;
$L__BB24_19:
	setp.lt.u32 	%p135, %r51, 256;
	@%p135 bra 	$L__BB24_24;
	// begin inline asm
	mov.u32 %r162, %laneid;
	// end inline asm
	mov.b32 	%r164, %f328;
	mov.b32 	%r165, 1;
	mov.b32 	%r186, 31;
	mov.b32 	%r187, -1;
	// begin inline asm
	shfl.sync.down.b32 %r163, %r164, %r165, %r186, %r187;
	// end inline asm
	mov.b32 	%f292, %r163;
	setp.gt.s32 	%p163, %r162, 30;
	setp.lt.f32 	%p164, %f328, %f292;
	selp.f32 	%f293, %f292, %f328, %p164;
	selp.f32 	%f294, %f328, %f293, %p163;
	mov.b32 	%r169, %f294;
	mov.b32 	%r170, 2;
	// begin inline asm
	shfl.sync.down.b32 %r168, %r169, %r170, %r186, %r187;
	// end inline asm
	mov.b32 	%f295, %r168;
	setp.gt.s32 	%p165, %r162, 29;
	setp.lt.f32 	%p166, %f294, %f295;
	selp.f32 	%f296, %f295, %f294, %p166;
	selp.f32 	%f297, %f294, %f296, %p165;
	mov.b32 	%r174, %f297;
	mov.b32 	%r175, 4;
	// begin inline asm
	shfl.sync.down.b32 %r173, %r174, %r175, %r186, %r187;
	// end inline asm
	mov.b32 	%f298, %r173;
	setp.gt.s32 	%p167, %r162, 27;
	setp.lt.f32 	%p168, %f297, %f298;
	selp.f32 	%f299, %f298, %f297, %p168;
	selp.f32 	%f300, %f297, %f299, %p167;
	mov.b32 	%r179, %f300;
	mov.b32 	%r180, 8;
	// begin inline asm
	shfl.sync.down.b32 %r178, %r179, %r180, %r186, %r187;
	// end inline asm
	mov.b32 	%f301, %r178;
	setp.gt.s32 	%p169, %r162, 23;
	setp.lt.f32 	%p170, %f300, %f301;
	selp.f32 	%f302, %f301, %f300, %p170;
	selp.f32 	%f303, %f300, %f302, %p169;
	mov.b32 	%r184, %f303;
	mov.b32 	%r185, 16;
	// begin inline asm
	shfl.sync.down.b32 %r183, %r184, %r185, %r186, %r187;
	// end inline asm
	mov.b32 	%f304, %r183;
	setp.gt.s32 	%p171, %r162, 15;
	setp.lt.f32 	%p172, %f303, %f304;
	selp.f32 	%f16, %f304, %f303, %p172;
	selp.f32 	%f340, %f303, %f16, %p171;
	setp.ne.s32 	%p173, %r162, 0;
	@%p173 bra 	$L__BB24_22;
	shr.u32 	%r188, %r1, 3;
	and.b32  	%r189, %r188, 124;
	mov.u32 	%r190, _ZZN3cub18CUB_300001_SM_10006detail6reduce28DeviceReduceSingleTileKernelINS2_10policy_hubIfjN4cuda3__47maximumIfEEE10Policy1000EN6thrust24THRUST_300001_SM_1000_NS10device_ptrIfEEPfjS8_ffNS5_3std3__410__identityEEEvT0_T1_T2_T3_T4_T6_E12temp_storage;
	add.s32 	%r191, %r190, %r189;
	st.shared.f32 	[%r191+8], %f16;
$L__BB24_22:
	bar.sync 	0;
	setp.ne.s32 	%p174, %r1, 0;
	@%p174 bra 	$L__BB24_50;
	ld.shared.f32 	%f305, [_ZZN3cub18CUB_300001_SM_10006detail6reduce28DeviceReduceSingleTileKernelINS2_10policy_hubIfjN4cuda3__47maximumIfEEE10Policy1000EN6thrust24THRUST_300001_SM_1000_NS10device_ptrIfEEPfjS8_ffNS5_3std3__410__identityEEEvT0_T1_T2_T3_T4_T6_E12temp_storage+12];
	setp.lt.f32 	%p175, %f340, %f305;
	selp.f32 	%f306, %f305, %f340, %p175;
	ld.shared.f32 	%f307, [_ZZN3cub18CUB_300001_SM_10006detail6reduce28DeviceReduceSingleTileKernelINS2_10policy_hubIfjN4cuda3__47maximumIfEEE10Policy1000EN6thrust24THRUST_300001_SM_1000_NS10device_ptrIfEEPfjS8_ffNS5_3std3__410__identityEEEvT0_T1_T2_T3_T4_T6_E12temp_storage+16];
	setp.lt.f32 	%p176, %f306, %f307;
	selp.f32 	%f308, %f307, %f306, %p176;
	ld.shared.f32 	%f309, [_ZZN3cub18CUB_300001_SM_10006detail6reduce28DeviceReduceSingleTileKernelINS2_10policy_hubIfjN4cuda3__47maximumIfEEE10Policy1000EN6thrust24THRUST_300001_SM_1000_NS10device_ptrIfEEPfjS8_ffNS5_3std3__410__identityEEEvT0_T1_T2_T3_T4_T6_E12temp_storage+20];
	setp.lt.f32 	%p177, %f308, %f309;
	selp.f32 	%f310, %f309, %f308, %p177;
	ld.shared.f32 	%f311, [_ZZN3cub18CUB_300001_SM_10006detail6reduce28DeviceReduceSingleTileKernelINS2_10policy_hubIfjN4cuda3__47maximumIfEEE10Policy1000EN6thrust24THRUST_300001_SM_1000_NS10device_ptrIfEEPfjS8_ffNS5_3std3__410__identityEEEvT0_T1_T2_T3_T4_T6_E12temp_storage+24];
	setp.lt.f32 	%p178, %f310, %f311;
	selp.f32 	%f312, %f311, %f310, %p178;
	ld.shared.f32 	%f313, [_ZZN3cub18CUB_300001_SM_10006detail6reduce28DeviceReduceSingleTileKernelINS2_10policy_hubIfjN4cuda3__47maximumIfEEE10Policy1000EN6thrust24THRUST_300001_SM_1000_NS10device_ptrIfEEPfjS8_ffNS5_3std3__410__identityEEEvT0_T1_T2_T3_T4_T6_E12temp_storage+28];
	setp.lt.f32 	%p179, %f312, %f313;
	selp.f32 	%f314, %f313, %f312, %p179;
	ld.shared.f32 	%f315, [_ZZN3cub18CUB_300001_SM_10006detail6reduce28DeviceReduceSingleTileKernelINS2_10policy_hubIfjN4cuda3__47maximumIfEEE10Policy1000EN6thrust24THRUST_300001_SM_1000_NS10device_ptrIfEEPfjS8_ffNS5_3std3__410__identityEEEvT0_T1_T2_T3_T4_T6_E12temp_storage+32];
	setp.lt.f32 	%p180, %f314, %f315;
	selp.f32 	%f316, %f315, %f314, %p180;
	ld.shared.f32 	%f317, [_ZZN3cub18CUB_300001_SM_10006detail6reduce28DeviceReduceSingleTileKernelINS2_10policy_hubIfjN4cuda3__47maximumIfEEE10Policy1000EN6thrust24THRUST_300001_SM_1000_NS10device_ptrIfEEPfjS8_ffNS5_3std3__410__identityEEEvT0_T1_T2_T3_T4_T6_E12temp_storage+36];
	setp.lt.f32 	%p181, %f316, %f317;
	selp.f32 	%f340, %f317, %f316, %p181;
	bra.uni 	$L__BB24_50;
$L__BB24_24:
	// begin inline asm
	mov.u32 %r124, %laneid;
	// end inline asm
	and.b32  	%r150, %r1, 992;
	add.s32 	%r151, %r150, 32;
	setp.gt.u32 	%p136, %r151, %r51;
	not.b32 	%r152, %r150;
	add.s32 	%r153, %r51, %r152;
	selp.b32 	%r148, %r153, 31, %p136;
	mov.b32 	%r126, %f328;
	mov.b32 	%r127, 1;
	mov.b32 	%r149, -1;
	// begin inline asm
	shfl.sync.down.b32 %r125, %r126, %r127, %r148, %r149;
	// end inline asm
	mov.b32 	%f245, %r125;
	setp.lt.s32 	%p137, %r124, %r148;
	setp.lt.f32 	%p138, %f328, %f245;
	selp.f32 	%f246, %f245, %f328, %p138;
	selp.f32 	%f247, %f246, %f328, %p137;
	mov.b32 	%r131, %f247;
	mov.b32 	%r132, 2;
	// begin inline asm
	shfl.sync.down.b32 %r130, %r131, %r132, %r148, %r149;
	// end inline asm
	mov.b32 	%f248, %r130;
	add.s32 	%r154, %r124, 2;
	setp.gt.s32 	%p139, %r154, %r148;
	setp.lt.f32 	%p140, %f247, %f248;
	selp.f32 	%f249, %f248, %f247, %p140;
	selp.f32 	%f250, %f247, %f249, %p139;
	mov.b32 	%r136, %f250;
	mov.b32 	%r137, 4;
	// begin inline asm
	shfl.sync.down.b32 %r135, %r136, %r137, %r148, %r149;
	// end inline asm
	mov.b32 	%f251, %r135;
	add.s32 	%r155, %r124, 4;
	setp.gt.s32 	%p141, %r155, %r148;
	setp.lt.f32 	%p142, %f250, %f251;
	selp.f32 	%f252, %f251, %f250, %p142;
	selp.f32 	%f253, %f250, %f252, %p141;
	mov.b32 	%r141, %f253;
	mov.b32 	%r142, 8;
	// begin inline asm
	shfl.sync.down.b32 %r140, %r141, %r142, %r148, %r149;
	// end inline asm
	mov.b32 	%f254, %r140;
	add.s32 	%r156, %r124, 8;
	setp.gt.s32 	%p143, %r156, %r148;
	setp.lt.f32 	%p144, %f253, %f254;
	selp.f32 	%f255, %f254, %f253, %p144;
	selp.f32 	%f256, %f253, %f255, %p143;
	mov.b32 	%r146, %f256;
	mov.b32 	%r147, 16;
	// begin inline asm
	shfl.sync.down.b32 %r145, %r146, %r147, %r148, %r149;
	// end inline asm
	mov.b32 	%f257, %r145;
	add.s32 	%r157, %r124, 16;
	setp.gt.s32 	%p145, %r157, %r148;
	setp.lt.f32 	%p146, %f256, %f257;
	selp.f32 	%f258, %f257, %f256, %p146;
	selp.f32 	%f340, %f256, %f258, %p145;
	setp.ne.s32 	%p147, %r124, 0;
	@%p147 bra 	$L__BB24_26;
	shr.u32 	%r158, %r1, 3;
	and.b32  	%r159, %r158, 124;
	mov.u32 	%r160, _ZZN3cub18CUB_300001_SM_10006detail6reduce28DeviceReduceSingleTileKernelINS2_10policy_hubIfjN4cuda3__47maximumIfEEE10Policy1000EN6thrust24THRUST_300001_SM_1000_NS10device_ptrIfEEPfjS8_ffNS5_3std3__410__identityEEEvT0_T1_T2_T3_T4_T6_E12temp_storage;
	add.s32 	%r161, %r160, %r159;
	st.shared.f32 	[%r161+8], %f340;
$L__BB24_26:
	bar.sync 	0;
	setp.ne.s32 	%p148, %r1, 0;
	@%p148 bra 	$L__BB24_50;
	setp.gt.u32 	%p149, %r51, 32;
	ld.shared.f32 	%f259, [_ZZN3cub18CUB_300001_SM_10006detail6reduce28DeviceReduceSingleTileKernelINS2_10policy_hubIfjN4cuda3__47maximumIfEEE10Policy1000EN6thrust24THRUST_300001_SM_1000_NS10device_ptrIfEEPfjS8_ffNS5_3std3__410__identityEEEvT0_T1_T2_T3_T4_T6_E12temp_storage+12];
	setp.lt.f32 	%p150, %f340, %f259;
	selp.f32 	%f261, %f259, %f340, %p150;
	selp.f32 	%f262, %f261, %f340, %p149;
	setp.gt.u32 	%p151, %r51, 64;
	ld.shared.f32 	%f264, [_ZZN3cub18CUB_300001_SM_10006detail6reduce28DeviceReduceSingleTileKernelINS2_10policy_hubIfjN4cuda3__47maximumIfEEE10Policy1000EN6thrust24THRUST_300001_SM_1000_NS10device_ptrIfEEPfjS8_ffNS5_3std3__410__identityEEEvT0_T1_T2_T3_T4_T6_E12temp_storage+16];
	setp.lt.f32 	%p152, %f262, %f264;
	selp.f32 	%f266, %f264, %f262, %p152;
	selp.f32 	%f267, %f266, %f262, %p151;
	setp.gt.u32 	%p153, %r51, 96;
	ld.shared.f32 	%f269, [_ZZN3cub18CUB_300001_SM_10006detail6reduce28DeviceReduceSingleTileKernelINS2_10policy_hubIfjN4cuda3__47maximumIfEEE10Policy1000EN6thrust24THRUST_300001_SM_1000_NS10device_ptrIfEEPfjS8_ffNS5_3std3__410__identityEEEvT0_T1_T2_T3_T4_T6_E12temp_storage+20];
	setp.lt.f32 	%p154, %f267, %f269;
	selp.f32 	%f271, %f269, %f267, %p154;
	selp.f32 	%f272, %f271, %f267, %p153;
	setp.gt.u32 	%p155, %r51, 128;
	ld.shared.f32 	%f274, [_ZZN3cub18CUB_300001_SM_10006detail6reduce28DeviceReduceSingleTileKernelINS2_10policy_hubIfjN4cuda3__47maximumIfEEE10Policy1000EN6thrust24THRUST_300001_SM_1000_NS10device_ptrIfEEPfjS8_ffNS5_3std3__410__identityEEEvT0_T1_T2_T3_T4_T6_E12temp_storage+24];
	setp.lt.f32 	%p156, %f272, %f274;
	selp.f32 	%f276, %f274, %f272, %p156;
	selp.f32 	%f277, %f276, %f272, %p155;
	setp.gt.u32 	%p157, %r51, 160;
	ld.shared.f32 	%f279, [_ZZN3cub18CUB_300001_SM_10006detail6reduce28DeviceReduceSingleTileKernelINS2_10policy_hubIfjN4cuda3__47maximumIfEEE10Policy1000EN6thrust24THRUST_300001_SM_1000_NS10device_ptrIfEEPfjS8_ffNS5_3std3__410__identityEEEvT0_T1_T2_T3_T4_T6_E12temp_storage+28];
	setp.lt.f32 	%p158, %f277, %f279;
	selp.f32 	%f281, %f279, %f277, %p158;
	selp.f32 	%f282, %f281, %f277, %p157;
	setp.gt.u32 	%p159, %r51, 192;
	ld.shared.f32 	%f284, [_ZZN3cub18CUB_300001_SM_10006detail6reduce28DeviceReduceSingleTileKernelINS2_10policy_hubIfjN4cuda3__47maximumIfEEE10Policy1000EN6thrust24THRUST_300001_SM_1000_NS10device_ptrIfEEPfjS8_ffNS5_3std3__410__identityEEEvT0_T1_T2_T3_T4_T6_E12temp_storage+32];
	setp.lt.f32 	%p160, %f282, %f284;
	selp.f32 	%f286, %f284, %f282, %p160;
	selp.f32 	%f287, %f286, %f282, %p159;
	setp.gt.u32 	%p161, %r51, 224;
	ld.shared.f32 	%f289, [_ZZN3cub18CUB_300001_SM_10006detail6reduce28DeviceReduceSingleTileKernelINS2_10policy_hubIfjN4cuda3__47maximumIfEEE10Policy1000EN6thrust24THRUST_300001_SM_1000_NS10device_ptrIfEEPfjS8_ffNS5_3std3__410__identityEEEvT0_T1_T2_T3_T4_T6_E12temp_storage+36];
	setp.lt.f32 	%p162, %f287, %f289;
	selp.f32 	%f291, %f289, %f287, %p162;
	selp.f32 	%f340, %f291, %f287, %p161;
	bra.uni 	$L__BB24_50;
$L__BB24_28:
	mov.u32 	%r21, %tid.x;
	mul.wide.u32 	%rd11, %r21, 4;
	add.s64 	%rd12, %rd2, %rd11;
	ld.global.f32 	%f43, [%rd12];
	ld.global.f32 	%f44, [%rd12+1024];
	ld.global.f32 	%f45, [%rd12+2048];
	ld.global.f32 	%f46, [%rd12+3072];
	ld.global.f32 	%f47, [%rd12+4096];
	ld.global.f32 	%f48, [%rd12+5120];
	ld.global.f32 	%f49, [%rd12+6144];
	ld.global.f32 	%f50, [%rd12+7168];
	ld.global.f32 	%f51, [%rd12+8192];
	ld.global.f32 	%f52, [%rd12+9216];
	ld.global.f32 	%f53, [%rd12+10240];
	ld.global.f32 	%f54, [%rd12+11264];
	ld.global.f32 	%f55, [%rd12+12288];
	ld.global.f32 	%f56, [%rd12+13312];
	ld.global.f32 	%f57, [%rd12+14336];
	ld.global.f32 	%f58, [%rd12+15360];
	setp.lt.f32 	%p3, %f43, %f44;
	selp.f32 	%f59, %f44, %f43, %p3;
	setp.lt.f32 	%p4, %f45, %f46;
	selp.f32 	%f60, %f46, %f45, %p4;
	setp.lt.f32 	%p5, %f47, %f48;
	selp.f32 	%f61, %f48, %f47, %p5;
	setp.lt.f32 	%p6, %f49, %f50;
	selp.f32 	%f62, %f50, %f49, %p6;
	setp.lt.f32 	%p7, %f51, %f52;
	selp.f32 	%f63, %f52, %f51, %p7;
	setp.lt.f32 	%p8, %f53, %f54;
	selp.f32 	%f64, %f54, %f53, %p8;
	setp.lt.f32 	%p9, %f55, %f56;
	selp.f32 	%f65, %f56, %f55, %p9;
	setp.lt.f32 	%p10, %f57, %f58;
	selp.f32 	%f66, %f58, %f57, %p10;
	setp.lt.f32 	%p11, %f59, %f60;
	selp.f32 	%f67, %f60, %f59, %p11;
	setp.lt.f32 	%p12, %f61, %f62;
	selp.f32 	%f68, %f62, %f61, %p12;
	setp.lt.f32 	%p13, %f63, %f64;
	selp.f32 	%f69, %f64, %f63, %p13;
	setp.lt.f32 	%p14, %f65, %f66;
	selp.f32 	%f70, %f66, %f65, %p14;
	setp.lt.f32 	%p15, %f67, %f68;
	selp.f32 	%f71, %f68, %f67, %p15;
	setp.lt.f32 	%p16, %f69, %f70;
	selp.f32 	%f72, %f70, %f69, %p16;
	setp.lt.f32 	%p17, %f71, %f72;
	selp.f32 	%f339, %f72, %f71, %p17;
	add.s32 	%r22, %r51, -4096;
	setp.lt.u32 	%p18, %r22, 4096;
	mov.b32 	%r202, 4096;
	@%p18 bra 	$L__BB24_32;
	mov.b32 	%r202, 4096;
$L__BB24_30:
	add.s32 	%r54, %r21, %r202;
	mul.wide.u32 	%rd13, %r54, 4;
	add.s64 	%rd14, %rd2, %rd13;
	ld.global.f32 	%f73, [%rd14];
	ld.global.f32 	%f74, [%rd14+1024];
	ld.global.f32 	%f75, [%rd14+2048];
	ld.global.f32 	%f76, [%rd14+3072];
	ld.global.f32 	%f77, [%rd14+4096];
	ld.global.f32 	%f78, [%rd14+5120];
	ld.global.f32 	%f79, [%rd14+6144];
	ld.global.f32 	%f80, [%rd14+7168];
	ld.global.f32 	%f81, [%rd14+8192];
	ld.global.f32 	%f82, [%rd14+9216];
	ld.global.f32 	%f83, [%rd14+10240];
	ld.global.f32 	%f84, [%rd14+11264];
	ld.global.f32 	%f85, [%rd14+12288];
	ld.global.f32 	%f86, [%rd14+13312];
	ld.global.f32 	%f87, [%rd14+14336];
	ld.global.f32 	%f88, [%rd14+15360];
	setp.lt.f32 	%p19, %f339, %f73;
	selp.f32 	%f89, %f73, %f339, %p19;
	setp.lt.f32 	%p20, %f74, %f75;
	selp.f32 	%f90, %f75, %f74, %p20;
	setp.lt.f32 	%p21, %f76, %f77;
	selp.f32 	%f91, %f77, %f76, %p21;
	setp.lt.f32 	%p22, %f78, %f79;
	selp.f32 	%f92, %f79, %f78, %p22;
	setp.lt.f32 	%p23, %f80, %f81;
	selp.f32 	%f93, %f81, %f80, %p23;
	setp.lt.f32 	%p24, %f82, %f83;
	selp.f32 	%f94, %f83, %f82, %p24;
	setp.lt.f32 	%p25, %f84, %f85;
	selp.f32 	%f95, %f85, %f84, %p25;
	setp.lt.f32 	%p26, %f86, %f87;
	selp.f32 	%f96, %f87, %f86, %p26;
	setp.lt.f32 	%p27, %f89, %f90;
	selp.f32 	%f97, %f90, %f89, %p27;
	setp.lt.f32 	%p28, %f91, %f92;
	selp.f32 	%f98, %f92, %f91, %p28;
	setp.lt.f32 	%p29, %f93, %f94;
	selp.f32 	%f99, %f94, %f93, %p29;
	setp.lt.f32 	%p30, %f95, %f96;
	selp.f32 	%f100, %f96, %f95, %p30;
	setp.lt.f32 	%p31, %f97, %f98;
	selp.f32 	%f101, %f98, %f97, %p31;
	setp.lt.f32 	%p32, %f99, %f100;
	selp.f32 	%f102, %f100, %f99, %p32;
	setp.lt.f32 	%p33, %f101, %f102;
	selp.f32 	%f103, %f102, %f101, %p33;
	setp.lt.f32 	%p34, %f103, %f88;
	selp.f32 	%f339, %f88, %f103, %p34;
	sub.s32 	%r55, %r51, %r202;
	setp.lt.u32 	%p35, %r55, 4096;
	@%p35 bra 	$L__BB24_46;
	add.s32 	%r202, %r202, 4096;
	setp.le.u32 	%p36, %r202, %r22;
	@%p36 bra 	$L__BB24_30;
$L__BB24_32:
	setp.le.u32 	%p37, %r51, %r202;
	sub.s32 	%r56, %r51, %r202;
	setp.ge.s32 	%p38, %r21, %r56;
	or.pred  	%p39, %p37, %p38;
	@%p39 bra 	$L__BB24_46;
	not.b32 	%r58, %r21;
	add.s32 	%r59, %r51, %r58;
	sub.s32 	%r60, %r59, %r202;
	shr.u32 	%r61, %r60, 8;
	add.s32 	%r26, %r61, 1;
	and.b32  	%r27, %r26, 15;
	setp.lt.u32 	%p40, %r60, 3840;
	mov.u32 	%r207, %r21;
	@%p40 bra 	$L__BB24_37;
	or.b32  	%r205, %r21, 2048;
	add.s32 	%r204, %r21, %r202;
	and.b32  	%r62, %r26, 33554416;
	neg.s32 	%r203, %r62;
$L__BB24_35:
	.pragma "nounroll";
	mul.wide.u32 	%rd15, %r204, 4;
	add.s64 	%rd16, %rd2, %rd15;
	ld.global.f32 	%f105, [%rd16];
	setp.lt.f32 	%p41, %f339, %f105;
	selp.f32 	%f106, %f105, %f339, %p41;
	add.s32 	%r63, %r204, 256;
	mul.wide.u32 	%rd17, %r63, 4;
	add.s64 	%rd18, %rd2, %rd17;
	ld.global.f32 	%f107, [%rd18];
	setp.lt.f32 	%p42, %f106, %f107;
	selp.f32 	%f108, %f107, %f106, %p42;
	add.s32 	%r64, %r204, 512;
	mul.wide.u32 	%rd19, %r64, 4;
	add.s64 	%rd20, %rd2, %rd19;
	ld.global.f32 	%f109, [%rd20];
	setp.lt.f32 	%p43, %f108, %f109;
	selp.f32 	%f110, %f109, %f108, %p43;
	add.s32 	%r65, %r204, 768;
	mul.wide.u32 	%rd21, %r65, 4;
	add.s64 	%rd22, %rd2, %rd21;
	ld.global.f32 	%f111, [%rd22];
	setp.lt.f32 	%p44, %f110, %f111;
	selp.f32 	%f112, %f111, %f110, %p44;
	add.s32 	%r66, %r204, 1024;
	mul.wide.u32 	%rd23, %r66, 4;
	add.s64 	%rd24, %rd2, %rd23;
	ld.global.f32 	%f113, [%rd24];
	setp.lt.f32 	%p45, %f112, %f113;
	selp.f32 	%f114, %f113, %f112, %p45;
	add.s32 	%r67, %r204, 1280;
	mul.wide.u32 	%rd25, %r67, 4;
	add.s64 	%rd26, %rd2, %rd25;
	ld.global.f32 	%f115, [%rd26];
	setp.lt.f32 	%p46, %f114, %f115;
	selp.f32 	%f116, %f115, %f114, %p46;
	add.s32 	%r68, %r204, 1536;
	mul.wide.u32 	%rd27, %r68, 4;
	add.s64 	%rd28, %rd2, %rd27;
	ld.global.f32 	%f117, [%rd28];
	setp.lt.f32 	%p47, %f116, %f117;
	selp.f32 	%f118, %f117, %f116, %p47;
	add.s32 	%r69, %r204, 1792;
	mul.wide.u32 	%rd29, %r69, 4;
	add.s64 	%rd30, %rd2, %rd29;
	ld.global.f32 	%f119, [%rd30];
	setp.lt.f32 	%p48, %f118, %f119;
	selp.f32 	%f120, %f119, %f118, %p48;
	add.s32 	%r70, %r204, 2048;
	mul.wide.u32 	%rd31, %r70, 4;
	add.s64 	%rd32, %rd2, %rd31;
	ld.global.f32 	%f121, [%rd32];
	setp.lt.f32 	%p49, %f120, %f121;
	selp.f32 	%f122, %f121, %f120, %p49;
	add.s32 	%r71, %r204, 2304;
	mul.wide.u32 	%rd33, %r71, 4;
	add.s64 	%rd34, %rd2, %rd33;
	ld.global.f32 	%f123, [%rd34];
	setp.lt.f32 	%p50, %f122, %f123;
	selp.f32 	%f124, %f123, %f122, %p50;
	add.s32 	%r72, %r204, 2560;
	mul.wide.u32 	%rd35, %r72, 4;
	add.s64 	%rd36, %rd2, %rd35;
	ld.global.f32 	%f125, [%rd36];
	setp.lt.f32 	%p51, %f124, %f125;
	selp.f32 	%f126, %f125, %f124, %p51;
	add.s32 	%r73, %r204, 2816;
	mul.wide.u32 	%rd37, %r73, 4;
	add.s64 	%rd38, %rd2, %rd37;
	ld.global.f32 	%f127, [%rd38];
	setp.lt.f32 	%p52, %f126, %f127;
	selp.f32 	%f128, %f127, %f126, %p52;
	add.s32 	%r74, %r204, 3072;
	mul.wide.u32 	%rd39, %r74, 4;
	add.s64 	%rd40, %rd2, %rd39;
	ld.global.f32 	%f129, [%rd40];
	setp.lt.f32 	%p53, %f128, %f129;
	selp.f32 	%f130, %f129, %f128, %p53;
	add.s32 	%r75, %r204, 3328;
	mul.wide.u32 	%rd41, %r75, 4;
	add.s64 	%rd42, %rd2, %rd41;
	ld.global.f32 	%f131, [%rd42];
	setp.lt.f32 	%p54, %f130, %f131;
	selp.f32 	%f132, %f131, %f130, %p54;
	add.s32 	%r76, %r204, 3584;
	mul.wide.u32 	%rd43, %r76, 4;
	add.s64 	%rd44, %rd2, %rd43;
	ld.global.f32 	%f133, [%rd44];
	setp.lt.f32 	%p55, %f132, %f133;
	selp.f32 	%f134, %f133, %f132, %p55;
	add.s32 	%r77, %r204, 3840;
	mul.wide.u32 	%rd45, %r77, 4;
	add.s64 	%rd46, %rd2, %rd45;
	ld.global.f32 	%f135, [%rd46];
	setp.lt.f32 	%p56, %f134, %f135;
	selp.f32 	%f339, %f135, %f134, %p56;
	add.s32 	%r205, %r205, 4096;
	add.s32 	%r204, %r204, 4096;
	add.s32 	%r203, %r203, 16;
	setp.ne.s32 	%p57, %r203, 0;
	@%p57 bra 	$L__BB24_35;
	add.s32 	%r207, %r205, -2048;
$L__BB24_37:
	setp.eq.s32 	%p58, %r27, 0;
	@%p58 bra 	$L__BB24_46;
	and.b32  	%r39, %r26, 7;
	setp.lt.u32 	%p59, %r27, 8;
	@%p59 bra 	$L__BB24_40;
	add.s32 	%r78, %r207, %r202;
	mul.wide.u32 	%rd47, %r78, 4;
	add.s64 	%rd48, %rd2, %rd47;
	ld.global.f32 	%f137, [%rd48];
	setp.lt.f32 	%p60, %f339, %f137;
	selp.f32 	%f138, %f137, %f339, %p60;
	add.s32 	%r79, %r78, 256;
	mul.wide.u32 	%rd49, %r79, 4;
	add.s64 	%rd50, %rd2, %rd49;
	ld.global.f32 	%f139, [%rd50];
	setp.lt.f32 	%p61, %f138, %f139;
	selp.f32 	%f140, %f139, %f138, %p61;
	add.s32 	%r80, %r78, 512;
	mul.wide.u32 	%rd51, %r80, 4;
	add.s64 	%rd52, %rd2, %rd51;
	ld.global.f32 	%f141, [%rd52];
	setp.lt.f32 	%p62, %f140, %f141;
	selp.f32 	%f142, %f141, %f140, %p62;
	add.s32 	%r81, %r78, 768;
	mul.wide.u32 	%rd53, %r81, 4;
	add.s64 	%rd54, %rd2, %rd53;
	ld.global.f32 	%f143, [%rd54];
	setp.lt.f32 	%p63, %f142, %f143;
	selp.f32 	%f144, %f143, %f142, %p63;
	add.s32 	%r82, %r78, 1024;
	mul.wide.u32 	%rd55, %r82, 4;
	add.s64 	%rd56, %rd2, %rd55;
	ld.global.f32 	%f145, [%rd56];
	setp.lt.f32 	%p64, %f144, %f145;
	selp.f32 	%f146, %f145, %f144, %p64;
	add.s32 	%r83, %r78, 1280;
	mul.wide.u32 	%rd57, %r83, 4;
	add.s64 	%rd58, %rd2, %rd57;
	ld.global.f32 	%f147, [%rd58];
	setp.lt.f32 	%p65, %f146, %f147;
	selp.f32 	%f148, %f147, %f146, %p65;
	add.s32 	%r84, %r78, 1536;
	mul.wide.u32 	%rd59, %r84, 4;
	add.s64 	%rd60, %rd2, %rd59;
	ld.global.f32 	%f149, [%rd60];
	setp.lt.f32 	%p66, %f148, %f149;
	selp.f32 	%f150, %f149, %f148, %p66;
	add.s32 	%r85, %r78, 1792;
	mul.wide.u32 	%rd61, %r85, 4;
	add.s64 	%rd62, %rd2, %rd61;
	ld.global.f32 	%f151, [%rd62];
	setp.lt.f32 	%p67, %f150, %f151;
	selp.f32 	%f339, %f151, %f150, %p67;
	add.s32 	%r207, %r207, 2048;
$L__BB24_40:
	setp.eq.s32 	%p68, %r39, 0;
	@%p68 bra 	$L__BB24_46;
	and.b32  	%r42, %r26, 3;
	setp.lt.u32 	%p69, %r39, 4;
	@%p69 bra 	$L__BB24_43;
	add.s32 	%r86, %r207, %r202;
	mul.wide.u32 	%rd63, %r86, 4;
	add.s64 	%rd64, %rd2, %rd63;
	ld.global.f32 	%f153, [%rd64];
	setp.lt.f32 	%p70, %f339, %f153;
	selp.f32 	%f154, %f153, %f339, %p70;
	add.s32 	%r87, %r86, 256;
	mul.wide.u32 	%rd65, %r87, 4;
	add.s64 	%rd66, %rd2, %rd65;
	ld.global.f32 	%f155, [%rd66];
	setp.lt.f32 	%p71, %f154, %f155;
	selp.f32 	%f156, %f155, %f154, %p71;
	add.s32 	%r88, %r86, 512;
	mul.wide.u32 	%rd67, %r88, 4;
	add.s64 	%rd68, %rd2, %rd67;
	ld.global.f32 	%f157, [%rd68];
	setp.lt.f32 	%p72, %f156, %f157;
	selp.f32 	%f158, %f157, %f156, %p72;
	add.s32 	%r89, %r86, 768;
	mul.wide.u32 	%rd69, %r89, 4;
	add.s64 	%rd70, %rd2, %rd69;
	ld.global.f32 	%f159, [%rd70];
	setp.lt.f32 	%p73, %f158, %f159;
	selp.f32 	%f339, %f159, %f158, %p73;
	add.s32 	%r207, %r207, 1024;
$L__BB24_43:
	setp.eq.s32 	%p74, %r42, 0;
	@%p74 bra 	$L__BB24_46;
	add.s32 	%r210, %r207, %r202;
	neg.s32 	%r209, %r42;
$L__BB24_45:
	.pragma "nounroll";
	mul.wide.u32 	%rd71, %r210, 4;
	add.s64 	%rd72, %rd2, %rd71;
	ld.global.f32 	%f160, [%rd72];
	setp.lt.f32 	%p75, %f339, %f160;
	selp.f32 	%f339, %f160, %f339, %p75;
	add.s32 	%r210, %r210, 256;
	add.s32 	%r209, %r209, 1;
	setp.ne.s32 	%p76, %r209, 0;
	@%p76 bra 	$L__BB24_45;
$L__BB24_46:
	// begin inline asm
	mov.u32 %r90, %laneid;
	// end inline asm
	mov.b32 	%r92, %f339;
	mov.b32 	%r93, 1;
	mov.b32 	%r114, 31;
	mov.b32 	%r115, -1;
	// begin inline asm
	shfl.sync.down.b32 %r91, %r92, %r93, %r114, %r115;
	// end inline asm
	mov.b32 	%f161, %r91;
	setp.gt.s32 	%p77, %r90, 30;
	setp.lt.f32 	%p78, %f339, %f161;
	selp.f32 	%f162, %f161, %f339, %p78;
	selp.f32 	%f163, %f339, %f162, %p77;
	mov.b32 	%r97, %f163;
	mov.b32 	%r98, 2;
	// begin inline asm
	shfl.sync.down.b32 %r96, %r97, %r98, %r114, %r115;
	// end inline asm
	mov.b32 	%f164, %r96;
	setp.gt.s32 	%p79, %r90, 29;
	setp.lt.f32 	%p80, %f163, %f164;
	selp.f32 	%f165, %f164, %f163, %p80;
	selp.f32 	%f166, %f163, %f165, %p79;
	mov.b32 	%r102, %f166;
	mov.b32 	%r103, 4;
	// begin inline asm
	shfl.sync.down.b32 %r101, %r102, %r103, %r114, %r115;
	// end inline asm
	mov.b32 	%f167, %r101;
	setp.gt.s32 	%p81, %r90, 27;
	setp.lt.f32 	%p82, %f166, %f167;
	selp.f32 	%f168, %f167, %f166, %p82;
	selp.f32 	%f169, %f166, %f168, %p81;
	mov.b32 	%r107, %f169;
	mov.b32 	%r108, 8;
	// begin inline asm
	shfl.sync.down.b32 %r106, %r107, %r108, %r114, %r115;
	// end inline asm
	mov.b32 	%f170, %r106;
	setp.gt.s32 	%p83, %r90, 23;
	setp.lt.f32 	%p84, %f169, %f170;
	selp.f32 	%f171, %f170, %f169, %p84;
	selp.f32 	%f172, %f169, %f171, %p83;
	mov.b32 	%r112, %f172;
	mov.b32 	%r113, 16;
	// begin inline asm
	shfl.sync.down.b32 %r111, %r112, %r113, %r114, %r115;
	// end inline asm
	mov.b32 	%f173, %r111;
	setp.gt.s32 	%p85, %r90, 15;
	setp.lt.f32 	%p86, %f172, %f173;
	selp.f32 	%f38, %f173, %f172, %p86;
	selp.f32 	%f340, %f172, %f38, %p85;
	setp.ne.s32 	%p87, %r90, 0;
	@%p87 bra 	$L__BB24_48;
	shr.u32 	%r116, %r21, 3;
	and.b32  	%r117, %r116, 124;
	mov.u32 	%r118, _ZZN3cub18CUB_300001_SM_10006detail6reduce28DeviceReduceSingleTileKernelINS2_10policy_hubIfjN4cuda3__47maximumIfEEE10Policy1000EN6thrust24THRUST_300001_SM_1000_NS10device_ptrIfEEPfjS8_ffNS5_3std3__410__identityEEEvT0_T1_T2_T3_T4_T6_E12temp_storage;
	add.s32 	%r119, %r118, %r117;
	st.shared.f32 	[%r119+8], %f38;
$L__BB24_48:
	bar.sync 	0;
	setp.ne.s32 	%p88, %r21, 0;
	@%p88 bra 	$L__BB24_50;
	ld.shared.f32 	%f174, [_ZZN3cub18CUB_300001_SM_10006detail6reduce28DeviceReduceSingleTileKernelINS2_10policy_hubIfjN4cuda3__47maximumIfEEE10Policy1000EN6thrust24THRUST_300001_SM_1000_NS10device_ptrIfEEPfjS8_ffNS5_3std3__410__identityEEEvT0_T1_T2_T3_T4_T6_E12temp_storage+12];
	setp.lt.f32 	%p89, %f340, %f174;
	selp.f32 	%f175, %f174, %f340, %p89;
	ld.shared.f32 	%f176, [_ZZN3cub18CUB_300001_SM_10006detail6reduce28DeviceReduceSingleTileKernelINS2_10policy_hubIfjN4cuda3__47maximumIfEEE10Policy1000EN6thrust24THRUST_300001_SM_1000_NS10device_ptrIfEEPfjS8_ffNS5_3std3__410__identityEEEvT0_T1_T2_T3_T4_T6_E12temp_storage+16];
	setp.lt.f32 	%p90, %f175, %f176;
	selp.f32 	%f177, %f176, %f175, %p90;
	ld.shared.f32 	%f178, [_ZZN3cub18CUB_300001_SM_10006detail6reduce28DeviceReduceSingleTileKernelINS2_10policy_hubIfjN4cuda3__47maximumIfEEE10Policy1000EN6thrust24THRUST_300001_SM_1000_NS10device_ptrIfEEPfjS8_ffNS5_3std3__410__identityEEEvT0_T1_T2_T3_T4_T6_E12temp_storage+20];
	setp.lt.f32 	%p91, %f177, %f178;
	selp.f32 	%f179, %f178, %f177, %p91;
	ld.shared.f32 	%f180, [_ZZN3cub18CUB_300001_SM_10006detail6reduce28DeviceReduceSingleTileKernelINS2_10policy_hubIfjN4cuda3__47maximumIfEEE10Policy1000EN6thrust24THRUST_300001_SM_1000_NS10device_ptrIfEEPfjS8_ffNS5_3std3__410__identityEEEvT0_T1_T2_T3_T4_T6_E12temp_storage+24];
	setp.lt.f32 	%p92, %f179, %f180;
	selp.f32 	%f181, %f180, %f179, %p92;
	ld.shared.f32 	%f182, [_ZZN3cub18CUB_300001_SM_10006detail6reduce28DeviceReduceSingleTileKernelINS2_10policy_hubIfjN4cuda3__47maximumIfEEE10Policy1000EN6thrust24THRUST_300001_SM_1000_NS10device_ptrIfEEPfjS8_ffNS5_3std3__410__identityEEEvT0_T1_T2_T3_T4_T6_E12temp_storage+28];
	setp.lt.f32 	%p93, %f181, %f182;
	selp.f32 	%f183, %f182, %f181, %p93;
	ld.shared.f32 	%f184, [_ZZN3cub18CUB_300001_SM_10006detail6reduce28DeviceReduceSingleTileKernelINS2_10policy_hubIfjN4cuda3__47maximumIfEEE10Policy1000EN6thrust24THRUST_300001_SM_1000_NS10device_ptrIfEEPfjS8_ffNS5_3std3__410__identityEEEvT0_T1_T2_T3_T4_T6_E12temp_storage+32];
	setp.lt.f32 	%p94, %f183, %f184;
	selp.f32 	%f185, %f184, %f183, %p94;
	ld.shared.f32 	%f186, [_ZZN3cub18CUB_300001_SM_10006detail6reduce28DeviceReduceSingleTileKernelINS2_10policy_hubIfjN4cuda3__47maximumIfEEE10Policy1000EN6thrust24THRUST_300001_SM_1000_NS10device_ptrIfEEPfjS8_ffNS5_3std3__410__identityEEEvT0_T1_T2_T3_T4_T6_E12temp_storage+36];
	setp.lt.f32 	%p95, %f185, %f186;
	selp.f32 	%f340, %f186, %f185, %p95;
$L__BB24_50:
	mov.u32 	%r192, %tid.x;
	setp.ne.s32 	%p182, %r192, 0;
	@%p182 bra 	$L__BB24_52;
	setp.lt.f32 	%p183, %f42, %f340;
	selp.f32 	%f318, %f340, %f42, %p183;
	st.global.f32 	[%rd1], %f318;
$L__BB24_52:
	ret;

}
	// .globl	_ZN3cub18CUB_300001_SM_10006detail6reduce18DeviceReduceKernelINS2_10policy_hubIfjN4cuda3__47maximumIfEEE10Policy1000EN6thrust24THRUST_300001_SM_1000_NS10device_ptrIfEEjS8_fNS5_3std3__410__identityEEEvT0_PT3_T1_NS0_13GridEvenShareISL_EET2_T4_
.visible .entry _ZN3cub18CUB_300001_SM_10006detail6reduce18DeviceReduceKernelINS2_10policy_hubIfjN4cuda3__47maximumIfEEE10Policy1000EN6thrust24THRUST_300001_SM_1000_NS10device_ptrIfEEjS8_fNS5_3std3__410__identityEEEvT0_PT3_T1_NS0_13GridEvenShareISL_EET2_T4_(
	.param .align 8 .b8 _ZN3cub18CUB_300001_SM_10006detail6reduce18DeviceReduceKernelINS2_10policy_hubIfjN4cuda3__47maximumIfEEE10Policy1000EN6thrust24THRUST_300001_SM_1000_NS10device_ptrIfEEjS8_fNS5_3std3__410__identityEEEvT0_PT3_T1_NS0_13GridEvenShareISL_EET2_T4__param_0[8],
	.param .u64 .ptr .align 1 _ZN3cub18CUB_300001_SM_10006detail6reduce18DeviceReduceKernelINS2_10policy_hubIfjN4cuda3__47maximumIfEEE10Policy1000EN6thrust24THRUST_300001_SM_1000_NS10device_ptrIfEEjS8_fNS5_3std3__410__identityEEEvT0_PT3_T1_NS0_13GridEvenShareISL_EET2_T4__param_1,
	.param .u32 _ZN3cub18CUB_300001_SM_10006detail6reduce18DeviceReduceKernelINS2_10policy_hubIfjN4cuda3__47maximumIfEEE10Policy1000EN6thrust24THRUST_300001_SM_1000_NS10device_ptrIfEEjS8_fNS5_3std3__410__identityEEEvT0_PT3_T1_NS0_13GridEvenShareISL_EET2_T4__param_2,
	.param .align 4 .b8 _ZN3cub18CUB_300001_SM_10006detail6reduce18DeviceReduceKernelINS2_10policy_hubIfjN4cuda3__47maximumIfEEE10Policy1000EN6thrust24THRUST_300001_SM_1000_NS10device_ptrIfEEjS8_fNS5_3std3__410__identityEEEvT0_PT3_T1_NS0_13GridEvenShareISL_EET2_T4__param_3[40],
	.param .align 1 .b8 _ZN3cub18CUB_300001_SM_10006detail6reduce18DeviceReduceKernelINS2_10policy_hubIfjN4cuda3__47maximumIfEEE10Policy1000EN6thrust24THRUST_300001_SM_1000_NS10device_ptrIfEEjS8_fNS5_3std3__410__identityEEEvT0_PT3_T1_NS0_13GridEvenShareISL_EET2_T4__param_4[1],
	.param .align 1 .b8 _ZN3cub18CUB_300001_SM_10006detail6reduce18DeviceReduceKernelINS2_10policy_hubIfjN4cuda3__47maximumIfEEE10Policy1000EN6thrust24THRUST_300001_SM_1000_NS10device_ptrIfEEjS8_fNS5_3std3__410__identityEEEvT0_PT3_T1_NS0_13GridEvenShareISL_EET2_T4__param_5[1]
)
.maxntid 256
{
	.reg .pred 	%p<182>;
	.reg .b16 	%rs<4>;
	.reg .b32 	%r<279>;
	.reg .b32 	%f<337>;
	.reg .b64 	%rd<130>;
	// demoted variable
	.shared .align 4 .b8 _ZZN3cub18CUB_300001_SM_10006detail6reduce18DeviceReduceKernelINS2_10policy_hubIfjN4cuda3__47maximumIfEEE10Policy1000EN6thrust24THRUST_300001_SM_1000_NS10device_ptrIfEEjS8_fNS5_3std3__410__identityEEEvT0_PT3_T1_NS0_13GridEvenShareISL_EET2_T4_E12temp_storage[44];
	ld.param.u32 	%r1, [_ZN3cub18CUB_300001_SM_10006detail6reduce18DeviceReduceKernelINS2_10policy_hubIfjN4cuda3__47maximumIfEEE10Policy1000EN6thrust24THRUST_300001_SM_1000_NS10device_ptrIfEEjS8_fNS5_3std3__410__identityEEEvT0_PT3_T1_NS0_13GridEvenShareISL_EET2_T4__param_3+20];
	ld.param.u32 	%r2, [_ZN3cub18CUB_300001_SM_10006detail6reduce18DeviceReduceKernelINS2_10policy_hubIfjN4cuda3__47maximumIfEEE10Policy1000EN6thrust24THRUST_300001_SM_1000_NS10device_ptrIfEEjS8_fNS5_3std3__410__identityEEEvT0_PT3_T1_NS0_13GridEvenShareISL_EET2_T4__param_3+24];
	ld.param.u64 	%rd3, [_ZN3cub18CUB_300001_SM_10006detail6reduce18DeviceReduceKernelINS2_10policy_hubIfjN4cuda3__47maximumIfEEE10Policy1000EN6thrust24THRUST_300001_SM_1000_NS10device_ptrIfEEjS8_fNS5_3std3__410__identityEEEvT0_PT3_T1_NS0_13GridEvenShareISL_EET2_T4__param_0];
	cvta.to.global.u64 	%rd1, %rd3;
	mov.u32 	%r3, %ctaid.x;
	shl.b32 	%r4, %r2, 12;
	shl.b32 	%r270, %r3, 12;
	sub.s32 	%r6, %r1, %r270;
	setp.gt.u32 	%p1, %r6, 4095;
	@%p1 bra 	$L__BB25_26;
	mov.u32 	%r7, %tid.x;
	setp.ge.u32 	%p95, %r7, %r6;
	mov.f32 	%f325, 0f00000000;
	mov.u32 	%r261, %r7;
	@%p95 bra 	$L__BB25_3;
	add.s32 	%r155, %r270, %r7;
	mul.wide.u32 	%rd66, %r155, 4;
	add.s64 	%rd67, %rd1, %rd66;
	ld.global.f32 	%f325, [%rd67];
	add.s32 	%r261, %r7, 256;
$L__BB25_3:
	setp.ge.u32 	%p96, %r261, %r6;
	@%p96 bra 	$L__BB25_17;
	not.b32 	%r156, %r261;
	add.s32 	%r157, %r1, %r156;
	sub.s32 	%r158, %r157, %r270;
	shr.u32 	%r159, %r158, 8;
	add.s32 	%r10, %r159, 1;
	and.b32  	%r11, %r10, 15;
	setp.lt.u32 	%p97, %r158, 3840;
	@%p97 bra 	$L__BB25_8;
	or.b32  	%r260, %r261, 2048;
	add.s32 	%r259, %r261, %r270;
	and.b32  	%r160, %r10, 33554416;
	neg.s32 	%r258, %r160;
$L__BB25_6:
	.pragma "nounroll";
	mul.wide.u32 	%rd68, %r259, 4;
	add.s64 	%rd69, %rd1, %rd68;
	ld.global.f32 	%f187, [%rd69];
	setp.lt.f32 	%p98, %f325, %f187;
	selp.f32 	%f188, %f187, %f325, %p98;
	add.s32 	%r161, %r259, 256;
	mul.wide.u32 	%rd70, %r161, 4;
	add.s64 	%rd71, %rd1, %rd70;
	ld.global.f32 	%f189, [%rd71];
	setp.lt.f32 	%p99, %f188, %f189;
	selp.f32 	%f190, %f189, %f188, %p99;
	add.s32 	%r162, %r259, 512;
	mul.wide.u32 	%rd72, %r162, 4;
	add.s64 	%rd73, %rd1, %rd72;
	ld.global.f32 	%f191, [%rd73];
	setp.lt.f32 	%p100, %f190, %f191;
	selp.f32 	%f192, %f191, %f190, %p100;
	add.s32 	%r163, %r259, 768;
	mul.wide.u32 	%rd74, %r163, 4;
	add.s64 	%rd75, %rd1, %rd74;
	ld.global.f32 	%f193, [%rd75];
	setp.lt.f32 	%p101, %f192, %f193;
	selp.f32 	%f194, %f193, %f192, %p101;
	add.s32 	%r164, %r259, 1024;
	mul.wide.u32 	%rd76, %r164, 4;
	add.s64 	%rd77, %rd1, %rd76;
	ld.global.f32 	%f195, [%rd77];
	setp.lt.f32 	%p102, %f194, %f195;
	selp.f32 	%f196, %f195, %f194, %p102;
	add.s32 	%r165, %r259, 1280;
	mul.wide.u32 	%rd78, %r165, 4;
	add.s64 	%rd79, %rd1, %rd78;
	ld.global.f32 	%f197, [%rd79];
	setp.lt.f32 	%p103, %f196, %f197;
	selp.f32 	%f198, %f197, %f196, %p103;
	add.s32 	%r166, %r259, 1536;
	mul.wide.u32 	%rd80, %r166, 4;
	add.s64 	%rd81, %rd1, %rd80;
	ld.global.f32 	%f199, [%rd81];
	setp.lt.f32 	%p104, %f198, %f199;
	selp.f32 	%f200, %f199, %f198, %p104;
	add.s32 	%r167, %r259, 1792;
	mul.wide.u32 	%rd82, %r167, 4;
	add.s64 	%rd83, %rd1, %rd82;
	ld.global.f32 	%f201, [%rd83];
	setp.lt.f32 	%p105, %f200, %f201;
	selp.f32 	%f202, %f201, %f200, %p105;
	add.s32 	%r168, %r259, 2048;
	mul.wide.u32 	%rd84, %r168, 4;
	add.s64 	%rd85, %rd1, %rd84;
	ld.global.f32 	%f203, [%rd85];
	setp.lt.f32 	%p106, %f202, %f203;
	selp.f32 	%f204, %f203, %f202, %p106;
	add.s32 	%r169, %r259, 2304;
	mul.wide.u32 	%rd86, %r169, 4;
	add.s64 	%rd87, %rd1, %rd86;
	ld.global.f32 	%f205, [%rd87];
	setp.lt.f32 	%p107, %f204, %f205;
	selp.f32 	%f206, %f205, %f204, %p107;
	add.s32 	%r170, %r259, 2560;
	mul.wide.u32 	%rd88, %r170, 4;
	add.s64 	%rd89, %rd1, %rd88;
	ld.global.f32 	%f207, [%rd89];
	setp.lt.f32 	%p108, %f206, %f207;
	selp.f32 	%f208, %f207, %f206, %p108;
	add.s32 	%r171, %r259, 2816;
	mul.wide.u32 	%rd90, %r171, 4;
	add.s64 	%rd91, %rd1, %rd90;
	ld.global.f32 	%f209, [%rd91];
	setp.lt.f32 	%p109, %f208, %f209;
	selp.f32 	%f210, %f209, %f208, %p109;
	add.s32 	%r172, %r259, 3072;
	mul.wide.u32 	%rd92, %r172, 4;
	add.s64 	%rd93, %rd1, %rd92;
	ld.global.f32 	%f211, [%rd93];
	setp.lt.f32 	%p110, %f210, %f211;
	selp.f32 	%f212, %f211, %f210, %p110;
	add.s32 	%r173, %r259, 3328;
	mul.wide.u32 	%rd94, %r173, 4;
	add.s64 	%rd95, %rd1, %rd94;
	ld.global.f32 	%f213, [%rd95];
	setp.lt.f32 	%p111, %f212, %f213;
	selp.f32 	%f214, %f213, %f212, %p111;
	add.s32 	%r174, %r259, 3584;
	mul.wide.u32 	%rd96, %r174, 4;
	add.s64 	%rd97, %rd1, %rd96;
	ld.global.f32 	%f215, [%rd97];
	setp.lt.f32 	%p112, %f214, %f215;
	selp.f32 	%f216, %f215, %f214, %p112;
	add.s32 	%r175, %r259, 3840;
	mul.wide.u32 	%rd98, %r175, 4;
	add.s64 	%rd99, %rd1, %rd98;
	ld.global.f32 	%f217, [%rd99];
	setp.lt.f32 	%p113, %f216, %f217;
	selp.f32 	%f325, %f217, %f216, %p113;
	add.s32 	%r260, %r260, 4096;
	add.s32 	%r259, %r259, 4096;
	add.s32 	%r258, %r258, 16;
	setp.ne.s32 	%p114, %r258, 0;
	@%p114 bra 	$L__BB25_6;
	add.s32 	%r261, %r260, -2048;
$L__BB25_8:
	setp.eq.s32 	%p115, %r11, 0;
	@%p115 bra 	$L__BB25_17;
	and.b32  	%r23, %r10, 7;
	setp.lt.u32 	%p116, %r11, 8;
	@%p116 bra 	$L__BB25_11;
	add.s32 	%r176, %r270, %r261;
	mul.wide.u32 	%rd100, %r176, 4;
	add.s64 	%rd101, %rd1, %rd100;
	ld.global.f32 	%f219, [%rd101];
	setp.lt.f32 	%p117, %f325, %f219;
	selp.f32 	%f220, %f219, %f325, %p117;
	add.s32 	%r177, %r176, 256;
	mul.wide.u32 	%rd102, %r177, 4;
	add.s64 	%rd103, %rd1, %rd102;
	ld.global.f32 	%f221, [%rd103];
	setp.lt.f32 	%p118, %f220, %f221;
	selp.f32 	%f222, %f221, %f220, %p118;
	add.s32 	%r178, %r176, 512;
	mul.wide.u32 	%rd104, %r178, 4;
	add.s64 	%rd105, %rd1, %rd104;
	ld.global.f32 	%f223, [%rd105];
	setp.lt.f32 	%p119, %f222, %f223;
	selp.f32 	%f224, %f223, %f222, %p119;
	add.s32 	%r179, %r176, 768;
	mul.wide.u32 	%rd106, %r179, 4;
	add.s64 	%rd107, %rd1, %rd106;
	ld.global.f32 	%f225, [%rd107];
	setp.lt.f32 	%p120, %f224, %f225;
	selp.f32 	%f226, %f225, %f224, %p120;
	add.s32 	%r180, %r176, 1024;
	mul.wide.u32 	%rd108, %r180, 4;
	add.s64 	%rd109, %rd1, %rd108;
	ld.global.f32 	%f227, [%rd109];
	setp.lt.f32 	%p121, %f226, %f227;
	selp.f32 	%f228, %f227, %f226, %p121;
	add.s32 	%r181, %r176, 1280;
	mul.wide.u32 	%rd110, %r181, 4;
	add.s64 	%rd111, %rd1, %rd110;
	ld.global.f32 	%f229, [%rd111];
	setp.lt.f32 	%p122, %f228, %f229;
	selp.f32 	%f230, %f229, %f228, %p122;
	add.s32 	%r182, %r176, 1536;
	mul.wide.u32 	%rd112, %r182, 4;
	add.s64 	%rd113, %rd1, %rd112;
	ld.global.f32 	%f231, [%rd113];
	setp.lt.f32 	%p123, %f230, %f231;
	selp.f32 	%f232, %f231, %f230, %p123;
	add.s32 	%r183, %r176, 1792;
	mul.wide.u32 	%rd114, %r183, 4;
	add.s64 	%rd115, %rd1, %rd114;
	ld.global.f32 	%f233, [%rd115];
	setp.lt.f32 	%p124, %f232, %f233;
	selp.f32 	%f325, %f233, %f232, %p124;
	add.s32 	%r261, %r261, 2048;
$L__BB25_11:
	setp.eq.s32 	%p125, %r23, 0;
	@%p125 bra 	$L__BB25_17;
	and.b32  	%r26, %r10, 3;
	setp.lt.u32 	%p126, %r23, 4;
	@%p126 bra 	$L__BB25_14;
	add.s32 	%r184, %r270, %r261;
	mul.wide.u32 	%rd116, %r184, 4;
	add.s64 	%rd117, %rd1, %rd116;
	ld.global.f32 	%f235, [%rd117];
	setp.lt.f32 	%p127, %f325, %f235;
	selp.f32 	%f236, %f235, %f325, %p127;
	add.s32 	%r185, %r184, 256;
	mul.wide.u32 	%rd118, %r185, 4;
	add.s64 	%rd119, %rd1, %rd118;
	ld.global.f32 	%f237, [%rd119];
	setp.lt.f32 	%p128, %f236, %f237;
	selp.f32 	%f238, %f237, %f236, %p128;
	add.s32 	%r186, %r184, 512;
	mul.wide.u32 	%rd120, %r186, 4;
	add.s64 	%rd121, %rd1, %rd120;
	ld.global.f32 	%f239, [%rd121];
	setp.lt.f32 	%p129, %f238, %f239;
	selp.f32 	%f240, %f239, %f238, %p129;
	add.s32 	%r187, %r184, 768;
	mul.wide.u32 	%rd122, %r187, 4;
	add.s64 	%rd123, %rd1, %rd122;
	ld.global.f32 	%f241, [%rd123];
	setp.lt.f32 	%p130, %f240, %f241;
	selp.f32 	%f325, %f241, %f240, %p130;
	add.s32 	%r261, %r261, 1024;
$L__BB25_14:
	setp.eq.s32 	%p131, %r26, 0;
	@%p131 bra 	$L__BB25_17;
	add.s32 	%r265, %r261, %r270;
	neg.s32 	%r264, %r26;
$L__BB25_16:
	.pragma "nounroll";
	mul.wide.u32 	%rd124, %r265, 4;
	add.s64 	%rd125, %rd1, %rd124;
	ld.global.f32 	%f242, [%rd125];
	setp.lt.f32 	%p132, %f325, %f242;
	selp.f32 	%f325, %f242, %f325, %p132;
	add.s32 	%r265, %r265, 256;
	add.s32 	%r264, %r264, 1;
	setp.ne.s32 	%p133, %r264, 0;
	@%p133 bra 	$L__BB25_16;
$L__BB25_17:
	setp.lt.u32 	%p134, %r6, 256;
	@%p134 bra 	$L__BB25_22;
	// begin inline asm
	mov.u32 %r226, %laneid;
	// end inline asm
	mov.b32 	%r228, %f325;
	mov.b32 	%r229, 1;
	mov.b32 	%r250, 31;
	mov.b32 	%r251, -1;
	// begin inline asm
	shfl.sync.down.b32 %r227, %r228, %r229, %r250, %r251;
	// end inline asm
	mov.b32 	%f290, %r227;
	setp.gt.s32 	%p162, %r226, 30;
	setp.lt.f32 	%p163, %f325, %f290;
	selp.f32 	%f291, %f290, %f325, %p163;
	selp.f32 	%f292, %f325, %f291, %p162;
	mov.b32 	%r233, %f292;
	mov.b32 	%r234, 2;
	// begin inline asm
	shfl.sync.down.b32 %r232, %r233, %r234, %r250, %r251;
	// end inline asm
	mov.b32 	%f293, %r232;
	setp.gt.s32 	%p164, %r226, 29;
	setp.lt.f32 	%p165, %f292, %f293;
	selp.f32 	%f294, %f293, %f292, %p165;
	selp.f32 	%f295, %f292, %f294, %p164;
	mov.b32 	%r238, %f295;
	mov.b32 	%r239, 4;
	// begin inline asm
	shfl.sync.down.b32 %r237, %r238, %r239, %r250, %r251;
	// end inline asm
	mov.b32 	%f296, %r237;
	setp.gt.s32 	%p166, %r226, 27;
	setp.lt.f32 	%p167, %f295, %f296;
	selp.f32 	%f297, %f296, %f295, %p167;
	selp.f32 	%f298, %f295, %f297, %p166;
	mov.b32 	%r243, %f298;
	mov.b32 	%r244, 8;
	// begin inline asm
	shfl.sync.down.b32 %r242, %r243, %r244, %r250, %r251;
	// end inline asm
	mov.b32 	%f299, %r242;
	setp.gt.s32 	%p168, %r226, 23;
	setp.lt.f32 	%p169, %f298, %f299;
	selp.f32 	%f300, %f299, %f298, %p169;
	selp.f32 	%f301, %f298, %f300, %p168;
	mov.b32 	%r248, %f301;
	mov.b32 	%r249, 16;
	// begin inline asm
	shfl.sync.down.b32 %r247, %r248, %r249, %r250, %r251;
	// end inline asm
	mov.b32 	%f302, %r247;
	setp.gt.s32 	%p170, %r226, 15;
	setp.lt.f32 	%p171, %f301, %f302;
	selp.f32 	%f16, %f302, %f301, %p171;
	selp.f32 	%f336, %f301, %f16, %p170;
	setp.ne.s32 	%p172, %r226, 0;
	@%p172 bra 	$L__BB25_20;
	shr.u32 	%r252, %r7, 3;
	and.b32  	%r253, %r252, 124;
	mov.u32 	%r254, _ZZN3cub18CUB_300001_SM_10006detail6reduce18DeviceReduceKernelINS2_10policy_hubIfjN4cuda3__47maximumIfEEE10Policy1000EN6thrust24THRUST_300001_SM_1000_NS10device_ptrIfEEjS8_fNS5_3std3__410__identityEEEvT0_PT3_T1_NS0_13GridEvenShareISL_EET2_T4_E12temp_storage;
	add.s32 	%r255, %r254, %r253;
	st.shared.f32 	[%r255+8], %f16;
$L__BB25_20:
	bar.sync 	0;
	setp.ne.s32 	%p173, %r7, 0;
	@%p173 bra 	$L__BB25_48;
	ld.shared.f32 	%f303, [_ZZN3cub18CUB_300001_SM_10006detail6reduce18DeviceReduceKernelINS2_10policy_hubIfjN4cuda3__47maximumIfEEE10Policy1000EN6thrust24THRUST_300001_SM_1000_NS10device_ptrIfEEjS8_fNS5_3std3__410__identityEEEvT0_PT3_T1_NS0_13GridEvenShareISL_EET2_T4_E12temp_storage+12];
	setp.lt.f32 	%p174, %f336, %f303;
	selp.f32 	%f304, %f303, %f336, %p174;
	ld.shared.f32 	%f305, [_ZZN3cub18CUB_300001_SM_10006detail6reduce18DeviceReduceKernelINS2_10policy_hubIfjN4cuda3__47maximumIfEEE10Policy1000EN6thrust24THRUST_300001_SM_1000_NS10device_ptrIfEEjS8_fNS5_3std3__410__identityEEEvT0_PT3_T1_NS0_13GridEvenShareISL_EET2_T4_E12temp_storage+16];
	setp.lt.f32 	%p175, %f304, %f305;
	selp.f32 	%f306, %f305, %f304, %p175;
	ld.shared.f32 	%f307, [_ZZN3cub18CUB_300001_SM_10006detail6reduce18DeviceReduceKernelINS2_10policy_hubIfjN4cuda3__47maximumIfEEE10Policy1000EN6thrust24THRUST_300001_SM_1000_NS10device_ptrIfEEjS8_fNS5_3std3__410__identityEEEvT0_PT3_T1_NS0_13GridEvenShareISL_EET2_T4_E12temp_storage+20];
	setp.lt.f32 	%p176, %f306, %f307;
	selp.f32 	%f308, %f307, %f306, %p176;
	ld.shared.f32 	%f309, [_ZZN3cub18CUB_300001_SM_10006detail6reduce18DeviceReduceKernelINS2_10policy_hubIfjN4cuda3__47maximumIfEEE10Policy1000EN6thrust24THRUST_300001_SM_1000_NS10device_ptrIfEEjS8_fNS5_3std3__410__identityEEEvT0_PT3_T1_NS0_13GridEvenShareISL_EET2_T4_E12temp_storage+24];
	setp.lt.f32 	%p177, %f308, %f309;
	selp.f32 	%f310, %f309, %f308, %p177;
	ld.shared.f32 	%f311, [_ZZN3cub18CUB_300001_SM_10006detail6reduce18DeviceReduceKernelINS2_10policy_hubIfjN4cuda3__47maximumIfEEE10Policy1000EN6thrust24THRUST_300001_SM_1000_NS10device_ptrIfEEjS8_fNS5_3std3__410__identityEEEvT0_PT3_T1_NS0_13GridEvenShareISL_EET2_T4_E12temp_storage+28];
	setp.lt.f32 	%p178, %f310, %f311;
	selp.f32 	%f312, %f311, %f310, %p178;
	ld.shared.f32 	%f313, [_ZZN3cub18CUB_300001_SM_10006detail6reduce18DeviceReduceKernelINS2_10policy_hubIfjN4cuda3__47maximumIfEEE10Policy1000EN6thrust24THRUST_300001_SM_1000_NS10device_ptrIfEEjS8_fNS5_3std3__410__identityEEEvT0_PT3_T1_NS0_13GridEvenShareISL_EET2_T4_E12temp_storage+32];
	setp.lt.f32 	%p179, %f312, %f313;
	selp.f32 	%f314, %f313, %f312, %p179;
	ld.shared.f32 	%f315, [_ZZN3cub18CUB_300001_SM_10006detail6reduce18DeviceReduceKernelINS2_10policy_hubIfjN4cuda3__47maximumIfEEE10Policy1000EN6thrust24THRUST_300001_SM_1000_NS10device_ptrIfEEjS8_fNS5_3std3__410__identityEEEvT0_PT3_T1_NS0_13GridEvenShareISL_EET2_T4_E12temp_storage+36];
	setp.lt.f32 	%p180, %f314, %f315;
	selp.f32 	%f336, %f315, %f314, %p180;
	bra.uni 	$L__BB25_48;
$L__BB25_22:
	// begin inline asm
	mov.u32 %r188, %laneid;
	// end inline asm
	and.b32  	%r214, %r7, 992;
	add.s32 	%r215, %r214, 32;
	setp.gt.u32 	%p135, %r215, %r6;
	not.b32 	%r216, %r214;
	add.s32 	%r217, %r6, %r216;
	selp.b32 	%r212, %r217, 31, %p135;
	mov.b32 	%r190, %f325;
	mov.b32 	%r191, 1;
	mov.b32 	%r213, -1;
	// begin inline asm
	shfl.sync.down.b32 %r189, %r190, %r191, %r212, %r213;
	// end inline asm
	mov.b32 	%f243, %r189;
	setp.lt.s32 	%p136, %r188, %r212;
	setp.lt.f32 	%p137, %f325, %f243;
	selp.f32 	%f244, %f243, %f325, %p137;
	selp.f32 	%f245, %f244, %f325, %p136;
	mov.b32 	%r195, %f245;
	mov.b32 	%r196, 2;
	// begin inline asm
	shfl.sync.down.b32 %r194, %r195, %r196, %r212, %r213;
	// end inline asm
	mov.b32 	%f246, %r194;
	add.s32 	%r218, %r188, 2;
	setp.gt.s32 	%p138, %r218, %r212;
	setp.lt.f32 	%p139, %f245, %f246;
	selp.f32 	%f247, %f246, %f245, %p139;
	selp.f32 	%f248, %f245, %f247, %p138;
	mov.b32 	%r200, %f248;
	mov.b32 	%r201, 4;
	// begin inline asm
	shfl.sync.down.b32 %r199, %r200, %r201, %r212, %r213;
	// end inline asm
	mov.b32 	%f249, %r199;
	add.s32 	%r219, %r188, 4;
	setp.gt.s32 	%p140, %r219, %r212;
	setp.lt.f32 	%p141, %f248, %f249;
	selp.f32 	%f250, %f249, %f248, %p141;
	selp.f32 	%f251, %f248, %f250, %p140;
	mov.b32 	%r205, %f251;
	mov.b32 	%r206, 8;
	// begin inline asm
	shfl.sync.down.b32 %r204, %r205, %r206, %r212, %r213;
	// end inline asm
	mov.b32 	%f252, %r204;
	add.s32 	%r220, %r188, 8;
	setp.gt.s32 	%p142, %r220, %r212;
	setp.lt.f32 	%p143, %f251, %f252;
	selp.f32 	%f253, %f252, %f251, %p143;
	selp.f32 	%f254, %f251, %f253, %p142;
	mov.b32 	%r210, %f254;
	mov.b32 	%r211, 16;
	// begin inline asm
	shfl.sync.down.b32 %r209, %r210, %r211, %r212, %r213;
	// end inline asm
	mov.b32 	%f255, %r209;
	add.s32 	%r221, %r188, 16;
	setp.gt.s32 	%p144, %r221, %r212;
	setp.lt.f32 	%p145, %f254, %f255;
	selp.f32 	%f256, %f255, %f254, %p145;
	selp.f32 	%f336, %f254, %f256, %p144;
	setp.ne.s32 	%p146, %r188, 0;
	@%p146 bra 	$L__BB25_24;
	shr.u32 	%r222, %r7, 3;
	and.b32  	%r223, %r222, 124;
	mov.u32 	%r224, _ZZN3cub18CUB_300001_SM_10006detail6reduce18DeviceReduceKernelINS2_10policy_hubIfjN4cuda3__47maximumIfEEE10Policy1000EN6thrust24THRUST_300001_SM_1000_NS10device_ptrIfEEjS8_fNS5_3std3__410__identityEEEvT0_PT3_T1_NS0_13GridEvenShareISL_EET2_T4_E12temp_storage;
	add.s32 	%r225, %r224, %r223;
	st.shared.f32 	[%r225+8], %f336;
$L__BB25_24:
	bar.sync 	0;
	setp.ne.s32 	%p147, %r7, 0;
	@%p147 bra 	$L__BB25_48;
	setp.gt.u32 	%p148, %r6, 32;
	ld.shared.f32 	%f257, [_ZZN3cub18CUB_300001_SM_10006detail6reduce18DeviceReduceKernelINS2_10policy_hubIfjN4cuda3__47maximumIfEEE10Policy1000EN6thrust24THRUST_300001_SM_1000_NS10device_ptrIfEEjS8_fNS5_3std3__410__identityEEEvT0_PT3_T1_NS0_13GridEvenShareISL_EET2_T4_E12temp_storage+12];
	setp.lt.f32 	%p149, %f336, %f257;
	selp.f32 	%f259, %f257, %f336, %p149;
	selp.f32 	%f260, %f259, %f336, %p148;
	setp.gt.u32 	%p150, %r6, 64;
	ld.shared.f32 	%f262, [_ZZN3cub18CUB_300001_SM_10006detail6reduce18DeviceReduceKernelINS2_10policy_hubIfjN4cuda3__47maximumIfEEE10Policy1000EN6thrust24THRUST_300001_SM_1000_NS10device_ptrIfEEjS8_fNS5_3std3__410__identityEEEvT0_PT3_T1_NS0_13GridEvenShareISL_EET2_T4_E12temp_storage+16];
	setp.lt.f32 	%p151, %f260, %f262;
	selp.f32 	%f264, %f262, %f260, %p151;
	selp.f32 	%f265, %f264, %f260, %p150;
	setp.gt.u32 	%p152, %r6, 96;
	ld.shared.f32 	%f267, [_ZZN3cub18CUB_300001_SM_10006detail6reduce18DeviceReduceKernelINS2_10policy_hubIfjN4cuda3__47maximumIfEEE10Policy1000EN6thrust24THRUST_300001_SM_1000_NS10device_ptrIfEEjS8_fNS5_3std3__410__identityEEEvT0_PT3_T1_NS0_13GridEvenShareISL_EET2_T4_E12temp_storage+20];
	setp.lt.f32 	%p153, %f265, %f267;
	selp.f32 	%f269, %f267, %f265, %p153;
	selp.f32 	%f270, %f269, %f265, %p152;
	setp.gt.u32 	%p154, %r6, 128;
	ld.shared.f32 	%f272, [_ZZN3cub18CUB_300001_SM_10006detail6reduce18DeviceReduceKernelINS2_10policy_hubIfjN4cuda3__47maximumIfEEE10Policy1000EN6thrust24THRUST_300001_SM_1000_NS10device_ptrIfEEjS8_fNS5_3std3__410__identityEEEvT0_PT3_T1_NS0_13GridEvenShareISL_EET2_T4_E12temp_storage+24];
	setp.lt.f32 	%p155, %f270, %f272;
	selp.f32 	%f274, %f272, %f270, %p155;
	selp.f32 	%f275, %f274, %f270, %p154;
	setp.gt.u32 	%p156, %r6, 160;
	ld.shared.f32 	%f277, [_ZZN3cub18CUB_300001_SM_10006detail6reduce18DeviceReduceKernelINS2_10policy_hubIfjN4cuda3__47maximumIfEEE10Policy1000EN6thrust24THRUST_300001_SM_1000_NS10device_ptrIfEEjS8_fNS5_3std3__410__identityEEEvT0_PT3_T1_NS0_13GridEvenShareISL_EET2_T4_E12temp_storage+28];
	setp.lt.f32 	%p157, %f275, %f277;
	selp.f32 	%f279, %f277, %f275, %p157;
	selp.f32 	%f280, %f279, %f275, %p156;
	setp.gt.u32 	%p158, %r6, 192;
	ld.shared.f32 	%f282, [_ZZN3cub18CUB_300001_SM_10006detail6reduce18DeviceReduceKernelINS2_10policy_hubIfjN4cuda3__47maximumIfEEE10Policy1000EN6thrust24THRUST_300001_SM_1000_NS10device_ptrIfEEjS8_fNS5_3std3__410__identityEEEvT0_PT3_T1_NS0_13GridEvenShareISL_EET2_T4_E12temp_storage+32];
	setp.lt.f32 	%p159, %f280, %f282;
	selp.f32 	%f284, %f282, %f280, %p159;
	selp.f32 	%f285, %f284, %f280, %p158;
	setp.gt.u32 	%p160, %r6, 224;
	ld.shared.f32 	%f287, [_ZZN3cub18CUB_300001_SM_10006detail6reduce18DeviceReduceKernelINS2_10policy_hubIfjN4cuda3__47maximumIfEEE10Policy1000EN6thrust24THRUST_300001_SM_1000_NS10device_ptrIfEEjS8_fNS5_3std3__410__identityEEEvT0_PT3_T1_NS0_13GridEvenShareISL_EET2_T4_E12temp_storage+36];
	setp.lt.f32 	%p161, %f285, %f287;
	selp.f32 	%f289, %f287, %f285, %p161;
	selp.f32 	%f336, %f289, %f285, %p160;
	bra.uni 	$L__BB25_48;
$L__BB25_26:
	mov.u32 	%r35, %tid.x;
	add.s32 	%r72, %r35, %r270;
	mul.wide.u32 	%rd4, %r72, 4;
	add.s64 	%rd5, %rd1, %rd4;
	ld.global.f32 	%f41, [%rd5];
	ld.global.f32 	%f42, [%rd5+1024];
	ld.global.f32 	%f43, [%rd5+2048];
	ld.global.f32 	%f44, [%rd5+3072];
	ld.global.f32 	%f45, [%rd5+4096];
	ld.global.f32 	%f46, [%rd5+5120];
	ld.global.f32 	%f47, [%rd5+6144];
	ld.global.f32 	%f48, [%rd5+7168];
	ld.global.f32 	%f49, [%rd5+8192];
	ld.global.f32 	%f50, [%rd5+9216];
	ld.global.f32 	%f51, [%rd5+10240];
	ld.global.f32 	%f52, [%rd5+11264];
	ld.global.f32 	%f53, [%rd5+12288];
	ld.global.f32 	%f54, [%rd5+13312];
	ld.global.f32 	%f55, [%rd5+14336];
	ld.global.f32 	%f56, [%rd5+15360];
	setp.lt.f32 	%p2, %f41, %f42;
	selp.f32 	%f57, %f42, %f41, %p2;
	setp.lt.f32 	%p3, %f43, %f44;
	selp.f32 	%f58, %f44, %f43, %p3;
	setp.lt.f32 	%p4, %f45, %f46;
	selp.f32 	%f59, %f46, %f45, %p4;
	setp.lt.f32 	%p5, %f47, %f48;
	selp.f32 	%f60, %f48, %f47, %p5;
	setp.lt.f32 	%p6, %f49, %f50;
	selp.f32 	%f61, %f50, %f49, %p6;
	setp.lt.f32 	%p7, %f51, %f52;
	selp.f32 	%f62, %f52, %f51, %p7;
	setp.lt.f32 	%p8, %f53, %f54;
	selp.f32 	%f63, %f54, %f53, %p8;
	setp.lt.f32 	%p9, %f55, %f56;
	selp.f32 	%f64, %f56, %f55, %p9;
	setp.lt.f32 	%p10, %f57, %f58;
	selp.f32 	%f65, %f58, %f57, %p10;
	setp.lt.f32 	%p11, %f59, %f60;
	selp.f32 	%f66, %f60, %f59, %p11;
	setp.lt.f32 	%p12, %f61, %f62;
	selp.f32 	%f67, %f62, %f61, %p12;
	setp.lt.f32 	%p13, %f63, %f64;
	selp.f32 	%f68, %f64, %f63, %p13;
	setp.lt.f32 	%p14, %f65, %f66;
	selp.f32 	%f69, %f66, %f65, %p14;
	setp.lt.f32 	%p15, %f67, %f68;
	selp.f32 	%f70, %f68, %f67, %p15;
	setp.lt.f32 	%p16, %f69, %f70;
	selp.f32 	%f335, %f70, %f69, %p16;
	setp.lt.u32 	%p17, %r6, %r4;
	@%p17 bra 	$L__BB25_44;
	add.s32 	%r36, %r4, %r270;
	not.b32 	%r74, %r35;
	add.s32 	%r75, %r74, %r1;
	sub.s32 	%r76, %r75, %r4;
	sub.s32 	%r267, %r76, %r270;
	add.s32 	%r77, %r36, %r35;
	add.s32 	%r266, %r77, 2048;
	mov.b32 	%r269, 0;
	mov.u32 	%r268, %r36;
$L__BB25_28:
	add.s32 	%r270, %r270, %r4;
	add.s32 	%r79, %r1, -4096;
	setp.gt.u32 	%p18, %r270, %r79;
	@%p18 bra 	$L__BB25_30;
	add.s32 	%r80, %r35, %r270;
	mul.wide.u32 	%rd6, %r80, 4;
	add.s64 	%rd7, %rd1, %rd6;
	ld.global.f32 	%f71, [%rd7];
	ld.global.f32 	%f72, [%rd7+1024];
	ld.global.f32 	%f73, [%rd7+2048];
	ld.global.f32 	%f74, [%rd7+3072];
	ld.global.f32 	%f75, [%rd7+4096];
	ld.global.f32 	%f76, [%rd7+5120];
	ld.global.f32 	%f77, [%rd7+6144];
	ld.global.f32 	%f78, [%rd7+7168];
	ld.global.f32 	%f79, [%rd7+8192];
	ld.global.f32 	%f80, [%rd7+9216];
	ld.global.f32 	%f81, [%rd7+10240];
	ld.global.f32 	%f82, [%rd7+11264];
	ld.global.f32 	%f83, [%rd7+12288];
	ld.global.f32 	%f84, [%rd7+13312];
	ld.global.f32 	%f85, [%rd7+14336];
	ld.global.f32 	%f86, [%rd7+15360];
	setp.lt.f32 	%p19, %f335, %f71;
	selp.f32 	%f87, %f71, %f335, %p19;
	setp.lt.f32 	%p20, %f72, %f73;
	selp.f32 	%f88, %f73, %f72, %p20;
	setp.lt.f32 	%p21, %f74, %f75;
	selp.f32 	%f89, %f75, %f74, %p21;
	setp.lt.f32 	%p22, %f76, %f77;
	selp.f32 	%f90, %f77, %f76, %p22;
	setp.lt.f32 	%p23, %f78, %f79;
	selp.f32 	%f91, %f79, %f78, %p23;
	setp.lt.f32 	%p24, %f80, %f81;
	selp.f32 	%f92, %f81, %f80, %p24;
	setp.lt.f32 	%p25, %f82, %f83;
	selp.f32 	%f93, %f83, %f82, %p25;
	setp.lt.f32 	%p26, %f84, %f85;
	selp.f32 	%f94, %f85, %f84, %p26;
	setp.lt.f32 	%p27, %f87, %f88;
	selp.f32 	%f95, %f88, %f87, %p27;
	setp.lt.f32 	%p28, %f89, %f90;
	selp.f32 	%f96, %f90, %f89, %p28;
	setp.lt.f32 	%p29, %f91, %f92;
	selp.f32 	%f97, %f92, %f91, %p29;
	setp.lt.f32 	%p30, %f93, %f94;
	selp.f32 	%f98, %f94, %f93, %p30;
	setp.lt.f32 	%p31, %f95, %f96;
	selp.f32 	%f99, %f96, %f95, %p31;
	setp.lt.f32 	%p32, %f97, %f98;
	selp.f32 	%f100, %f98, %f97, %p32;
	setp.lt.f32 	%p33, %f99, %f100;
	selp.f32 	%f101, %f100, %f99, %p33;
	setp.lt.f32 	%p34, %f101, %f86;
	selp.f32 	%f335, %f86, %f101, %p34;
	sub.s32 	%r81, %r1, %r270;
	setp.lt.u32 	%p35, %r81, %r4;
	add.s32 	%r269, %r269, 1;
	add.s32 	%r268, %r268, %r4;
	sub.s32 	%r267, %r267, %r4;
	add.s32 	%r266, %r266, %r4;
	@%p35 bra 	$L__BB25_44;
	bra.uni 	$L__BB25_28;
$L__BB25_30:
	setp.le.u32 	%p36, %r1, %r270;
	sub.s32 	%r83, %r1, %r270;
	setp.ge.s32 	%p37, %r35, %r83;
	or.pred  	%p38, %p36, %p37;
	@%p38 bra 	$L__BB25_44;
	not.b32 	%r85, %r35;
	add.s32 	%r86, %r1, %r85;
	sub.s32 	%r87, %r86, %r36;
	mul.lo.s32 	%r88, %r2, %r269;
	shl.b32 	%r89, %r88, 12;
	sub.s32 	%r90, %r87, %r89;
	shr.u32 	%r91, %r90, 8;
	add.s32 	%r49, %r91, 1;
	and.b32  	%r50, %r49, 15;
	setp.lt.u32 	%p39, %r90, 3840;
	mov.u32 	%r275, %r35;
	@%p39 bra 	$L__BB25_35;
	or.b32  	%r273, %r35, 2048;
	shr.u32 	%r92, %r267, 8;
	add.s32 	%r93, %r92, 1;
	and.b32  	%r94, %r93, 33554416;
	neg.s32 	%r271, %r94;
$L__BB25_33:
	.pragma "nounroll";
	add.s32 	%r95, %r266, -2048;
	mul.wide.u32 	%rd8, %r95, 4;
	add.s64 	%rd9, %rd1, %rd8;
	ld.global.f32 	%f103, [%rd9];
	setp.lt.f32 	%p40, %f335, %f103;
	selp.f32 	%f104, %f103, %f335, %p40;
	add.s32 	%r96, %r266, -1792;
	mul.wide.u32 	%rd10, %r96, 4;
	add.s64 	%rd11, %rd1, %rd10;
	ld.global.f32 	%f105, [%rd11];
	setp.lt.f32 	%p41, %f104, %f105;
	selp.f32 	%f106, %f105, %f104, %p41;
	add.s32 	%r97, %r266, -1536;
	mul.wide.u32 	%rd12, %r97, 4;
	add.s64 	%rd13, %rd1, %rd12;
	ld.global.f32 	%f107, [%rd13];
	setp.lt.f32 	%p42, %f106, %f107;
	selp.f32 	%f108, %f107, %f106, %p42;
	add.s32 	%r98, %r266, -1280;
	mul.wide.u32 	%rd14, %r98, 4;
	add.s64 	%rd15, %rd1, %rd14;
	ld.global.f32 	%f109, [%rd15];
	setp.lt.f32 	%p43, %f108, %f109;
	selp.f32 	%f110, %f109, %f108, %p43;
	add.s32 	%r99, %r266, -1024;
	mul.wide.u32 	%rd16, %r99, 4;
	add.s64 	%rd17, %rd1, %rd16;
	ld.global.f32 	%f111, [%rd17];
	setp.lt.f32 	%p44, %f110, %f111;
	selp.f32 	%f112, %f111, %f110, %p44;
	add.s32 	%r100, %r266, -768;
	mul.wide.u32 	%rd18, %r100, 4;
	add.s64 	%rd19, %rd1, %rd18;
	ld.global.f32 	%f113, [%rd19];
	setp.lt.f32 	%p45, %f112, %f113;
	selp.f32 	%f114, %f113, %f112, %p45;
	add.s32 	%r101, %r266, -512;
	mul.wide.u32 	%rd20, %r101, 4;
	add.s64 	%rd21, %rd1, %rd20;
	ld.global.f32 	%f115, [%rd21];
	setp.lt.f32 	%p46, %f114, %f115;
	selp.f32 	%f116, %f115, %f114, %p46;
	add.s32 	%r102, %r266, 1792;
	add.s32 	%r103, %r266, -256;
	mul.wide.u32 	%rd22, %r103, 4;
	add.s64 	%rd23, %rd1, %rd22;
	ld.global.f32 	%f117, [%rd23];
	setp.lt.f32 	%p47, %f116, %f117;
	selp.f32 	%f118, %f117, %f116, %p47;
	mul.wide.u32 	%rd24, %r266, 4;
	add.s64 	%rd25, %rd1, %rd24;
	ld.global.f32 	%f119, [%rd25];
	setp.lt.f32 	%p48, %f118, %f119;
	selp.f32 	%f120, %f119, %f118, %p48;
	add.s32 	%r104, %r266, 256;
	mul.wide.u32 	%rd26, %r104, 4;
	add.s64 	%rd27, %rd1, %rd26;
	ld.global.f32 	%f121, [%rd27];
	setp.lt.f32 	%p49, %f120, %f121;
	selp.f32 	%f122, %f121, %f120, %p49;
	add.s32 	%r105, %r266, 512;
	mul.wide.u32 	%rd28, %r105, 4;
	add.s64 	%rd29, %rd1, %rd28;
	ld.global.f32 	%f123, [%rd29];
	setp.lt.f32 	%p50, %f122, %f123;
	selp.f32 	%f124, %f123, %f122, %p50;
	add.s32 	%r106, %r266, 768;
	mul.wide.u32 	%rd30, %r106, 4;
	add.s64 	%rd31, %rd1, %rd30;
	ld.global.f32 	%f125, [%rd31];
	setp.lt.f32 	%p51, %f124, %f125;
	selp.f32 	%f126, %f125, %f124, %p51;
	add.s32 	%r107, %r266, 1024;
	mul.wide.u32 	%rd32, %r107, 4;
	add.s64 	%rd33, %rd1, %rd32;
	ld.global.f32 	%f127, [%rd33];
	setp.lt.f32 	%p52, %f126, %f127;
	selp.f32 	%f128, %f127, %f126, %p52;
	add.s32 	%r108, %r266, 1280;
	mul.wide.u32 	%rd34, %r108, 4;
	add.s64 	%rd35, %rd1, %rd34;
	ld.global.f32 	%f129, [%rd35];
	setp.lt.f32 	%p53, %f128, %f129;
	selp.f32 	%f130, %f129, %f128, %p53;
	add.s32 	%r109, %r266, 1536;
	mul.wide.u32 	%rd36, %r109, 4;
	add.s64 	%rd37, %rd1, %rd36;
	ld.global.f32 	%f131, [%rd37];
	setp.lt.f32 	%p54, %f130, %f131;
	selp.f32 	%f132, %f131, %f130, %p54;
	mul.wide.u32 	%rd38, %r102, 4;
	add.s64 	%rd39, %rd1, %rd38;
	ld.global.f32 	%f133, [%rd39];
	setp.lt.f32 	%p55, %f132, %f133;
	selp.f32 	%f335, %f133, %f132, %p55;
	add.s32 	%r273, %r273, 4096;
	add.s32 	%r266, %r266, 4096;
	add.s32 	%r271, %r271, 16;
	setp.ne.s32 	%p56, %r271, 0;
	@%p56 bra 	$L__BB25_33;
	add.s32 	%r275, %r273, -2048;
$L__BB25_35:
	setp.eq.s32 	%p57, %r50, 0;
	@%p57 bra 	$L__BB25_44;
	and.b32  	%r61, %r49, 7;
	setp.lt.u32 	%p58, %r50, 8;
	@%p58 bra 	$L__BB25_38;
	add.s32 	%r110, %r275, %r270;
	mul.wide.u32 	%rd40, %r110, 4;
	add.s64 	%rd41, %rd1, %rd40;
	ld.global.f32 	%f135, [%rd41];
	setp.lt.f32 	%p59, %f335, %f135;
	selp.f32 	%f136, %f135, %f335, %p59;
	add.s32 	%r111, %r110, 256;
	mul.wide.u32 	%rd42, %r111, 4;
	add.s64 	%rd43, %rd1, %rd42;
	ld.global.f32 	%f137, [%rd43];
	setp.lt.f32 	%p60, %f136, %f137;
	selp.f32 	%f138, %f137, %f136, %p60;
	add.s32 	%r112, %r110, 512;
	mul.wide.u32 	%rd44, %r112, 4;
	add.s64 	%rd45, %rd1, %rd44;
	ld.global.f32 	%f139, [%rd45];
	setp.lt.f32 	%p61, %f138, %f139;
	selp.f32 	%f140, %f139, %f138, %p61;
	add.s32 	%r113, %r110, 768;
	mul.wide.u32 	%rd46, %r113, 4;
	add.s64 	%rd47, %rd1, %rd46;
	ld.global.f32 	%f141, [%rd47];
	setp.lt.f32 	%p62, %f140, %f141;
	selp.f32 	%f142, %f141, %f140, %p62;
	add.s32 	%r114, %r110, 1024;
	mul.wide.u32 	%rd48, %r114, 4;
	add.s64 	%rd49, %rd1, %rd48;
	ld.global.f32 	%f143, [%rd49];
	setp.lt.f32 	%p63, %f142, %f143;
	selp.f32 	%f144, %f143, %f142, %p63;
	add.s32 	%r115, %r110, 1280;
	mul.wide.u32 	%rd50, %r115, 4;
	add.s64 	%rd51, %rd1, %rd50;
	ld.global.f32 	%f145, [%rd51];
	setp.lt.f32 	%p64, %f144, %f145;
	selp.f32 	%f146, %f145, %f144, %p64;
	add.s32 	%r116, %r110, 1536;
	mul.wide.u32 	%rd52, %r116, 4;
	add.s64 	%rd53, %rd1, %rd52;
	ld.global.f32 	%f147, [%rd53];
	setp.lt.f32 	%p65, %f146, %f147;
	selp.f32 	%f148, %f147, %f146, %p65;
	add.s32 	%r117, %r110, 1792;
	mul.wide.u32 	%rd54, %r117, 4;
	add.s64 	%rd55, %rd1, %rd54;
	ld.global.f32 	%f149, [%rd55];
	setp.lt.f32 	%p66, %f148, %f149;
	selp.f32 	%f335, %f149, %f148, %p66;
	add.s32 	%r275, %r275, 2048;
$L__BB25_38:
	setp.eq.s32 	%p67, %r61, 0;
	@%p67 bra 	$L__BB25_44;
	setp.lt.u32 	%p68, %r61, 4;
	@%p68 bra 	$L__BB25_41;
	add.s32 	%r118, %r275, %r270;
	mul.wide.u32 	%rd56, %r118, 4;
	add.s64 	%rd57, %rd1, %rd56;
	ld.global.f32 	%f151, [%rd57];
	setp.lt.f32 	%p69, %f335, %f151;
	selp.f32 	%f152, %f151, %f335, %p69;
	add.s32 	%r119, %r118, 256;
	mul.wide.u32 	%rd58, %r119, 4;
	add.s64 	%rd59, %rd1, %rd58;
	ld.global.f32 	%f153, [%rd59];
	setp.lt.f32 	%p70, %f152, %f153;
	selp.f32 	%f154, %f153, %f152, %p70;
	add.s32 	%r120, %r118, 512;
	mul.wide.u32 	%rd60, %r120, 4;
	add.s64 	%rd61, %rd1, %rd60;
	ld.global.f32 	%f155, [%rd61];
	setp.lt.f32 	%p71, %f154, %f155;
	selp.f32 	%f156, %f155, %f154, %p71;
	add.s32 	%r121, %r118, 768;
	mul.wide.u32 	%rd62, %r121, 4;
	add.s64 	%rd63, %rd1, %rd62;
	ld.global.f32 	%f157, [%rd63];
	setp.lt.f32 	%p72, %f156, %f157;
	selp.f32 	%f335, %f157, %f156, %p72;
	add.s32 	%r275, %r275, 1024;
$L__BB25_41:
	and.b32  	%r122, %r49, 3;
	setp.eq.s32 	%p73, %r122, 0;
	@%p73 bra 	$L__BB25_44;
	add.s32 	%r278, %r275, %r268;
	cvt.u16.u32 	%rs1, %r267;
	shr.u16 	%rs2, %rs1, 8;
	add.s16 	%rs3, %rs2, 1;
	cvt.u32.u16 	%r123, %rs3;
	and.b32  	%r124, %r123, 3;
	neg.s32 	%r277, %r124;
$L__BB25_43:
	.pragma "nounroll";
	mul.wide.u32 	%rd64, %r278, 4;
	add.s64 	%rd65, %rd1, %rd64;
	ld.global.f32 	%f158, [%rd65];
	setp.lt.f32 	%p74, %f335, %f158;
	selp.f32 	%f335, %f158, %f335, %p74;
	add.s32 	%r278, %r278, 256;
	add.s32 	%r277, %r277, 1;
	setp.ne.s32 	%p75, %r277, 0;
	@%p75 bra 	$L__BB25_43;
$L__BB25_44:
	// begin inline asm
	mov.u32 %r125, %laneid;
	// end inline asm
	mov.b32 	%r127, %f335;
	mov.b32 	%r128, 1;
	mov.b32 	%r149, 31;
	mov.b32 	%r150, -1;
	// begin inline asm
	shfl.sync.down.b32 %r126, %r127, %r128, %r149, %r150;
	// end inline asm
	mov.b32 	%f159, %r126;
	setp.gt.s32 	%p76, %r125, 30;
	setp.lt.f32 	%p77, %f335, %f159;
	selp.f32 	%f160, %f159, %f335, %p77;
	selp.f32 	%f161, %f335, %f160, %p76;
	mov.b32 	%r132, %f161;
	mov.b32 	%r133, 2;
	// begin inline asm
	shfl.sync.down.b32 %r131, %r132, %r133, %r149, %r150;
	// end inline asm
	mov.b32 	%f162, %r131;
	setp.gt.s32 	%p78, %r125, 29;
	setp.lt.f32 	%p79, %f161, %f162;
	selp.f32 	%f163, %f162, %f161, %p79;
	selp.f32 	%f164, %f161, %f163, %p78;
	mov.b32 	%r137, %f164;
	mov.b32 	%r138, 4;
	// begin inline asm
	shfl.sync.down.b32 %r136, %r137, %r138, %r149, %r150;
	// end inline asm
	mov.b32 	%f165, %r136;
	setp.gt.s32 	%p80, %r125, 27;
	setp.lt.f32 	%p81, %f164, %f165;
	selp.f32 	%f166, %f165, %f164, %p81;
	selp.f32 	%f167, %f164, %f166, %p80;
	mov.b32 	%r142, %f167;
	mov.b32 	%r143, 8;
	// begin inline asm
	shfl.sync.down.b32 %r141, %r142, %r143, %r149, %r150;
	// end inline asm
	mov.b32 	%f168, %r141;
	setp.gt.s32 	%p82, %r125, 23;
	setp.lt.f32 	%p83, %f167, %f168;
	selp.f32 	%f169, %f168, %f167, %p83;
	selp.f32 	%f170, %f167, %f169, %p82;
	mov.b32 	%r147, %f170;
	mov.b32 	%r148, 16;
	// begin inline asm
	shfl.sync.down.b32 %r146, %r147, %r148, %r149, %r150;
	// end inline asm
	mov.b32 	%f171, %r146;
	setp.gt.s32 	%p84, %r125, 15;
	setp.lt.f32 	%p85, %f170, %f171;
	selp.f32 	%f37, %f171, %f170, %p85;
	selp.f32 	%f336, %f170, %f37, %p84;
	setp.ne.s32 	%p86, %r125, 0;
	@%p86 bra 	$L__BB25_46;
	shr.u32 	%r151, %r35, 3;
	and.b32  	%r152, %r151, 124;
	mov.u32 	%r153, _ZZN3cub18CUB_300001_SM_10006detail6reduce18DeviceReduceKernelINS2_10policy_hubIfjN4cuda3__47maximumIfEEE10Policy1000EN6thrust24THRUST_300001_SM_1000_NS10device_ptrIfEEjS8_fNS5_3std3__410__identityEEEvT0_PT3_T1_NS0_13GridEvenShareISL_EET2_T4_E12temp_storage;
	add.s32 	%r154, %r153, %r152;
	st.shared.f32 	[%r154+8], %f37;
$L__BB25_46:
	bar.sync 	0;
	setp.ne.s32 	%p87, %r35, 0;
	@%p87 bra 	$L__BB25_48;
	ld.shared.f32 	%f172, [_ZZN3cub18CUB_300001_SM_10006detail6reduce18DeviceReduceKernelINS2_10policy_hubIfjN4cuda3__47maximumIfEEE10Policy1000EN6thrust24THRUST_300001_SM_1000_NS10device_ptrIfEEjS8_fNS5_3std3__410__identityEEEvT0_PT3_T1_NS0_13GridEvenShareISL_EET2_T4_E12temp_storage+12];
	setp.lt.f32 	%p88, %f336, %f172;
	selp.f32 	%f173, %f172, %f336, %p88;
	ld.shared.f32 	%f174, [_ZZN3cub18CUB_300001_SM_10006detail6reduce18DeviceReduceKernelINS2_10policy_hubIfjN4cuda3__47maximumIfEEE10Policy1000EN6thrust24THRUST_300001_SM_1000_NS10device_ptrIfEEjS8_fNS5_3std3__410__identityEEEvT0_PT3_T1_NS0_13GridEvenShareISL_EET2_T4_E12temp_storage+16];
	setp.lt.f32 	%p89, %f173, %f174;
	selp.f32 	%f175, %f174, %f173, %p89;
	ld.shared.f32 	%f176, [_ZZN3cub18CUB_300001_SM_10006detail6reduce18DeviceReduceKernelINS2_10policy_hubIfjN4cuda3__47maximumIfEEE10Policy1000EN6thrust24THRUST_300001_SM_1000_NS10device_ptrIfEEjS8_fNS5_3std3__410__identityEEEvT0_PT3_T1_NS0_13GridEvenShareISL_EET2_T4_E12temp_storage+20];
	setp.lt.f32 	%p90, %f175, %f176;
	selp.f32 	%f177, %f176, %f175, %p90;
	ld.shared.f32 	%f178, [_ZZN3cub18CUB_300001_SM_10006detail6reduce18DeviceReduceKernelINS2_10policy_hubIfjN4cuda3__47maximumIfEEE10Policy1000EN6thrust24THRUST_300001_SM_1000_NS10device_ptrIfEEjS8_fNS5_3std3__410__identityEEEvT0_PT3_T1_NS0_13GridEvenShareISL_EET2_T4_E12temp_storage+24];
	setp.lt.f32 	%p91, %f177, %f178;
	selp.f32 	%f179, %f178, %f177, %p91;
	ld.shared.f32 	%f180, [_ZZN3cub18CUB_300001_SM_10006detail6reduce18DeviceReduceKernelINS2_10policy_hubIfjN4cuda3__47maximumIfEEE10Policy1000EN6thrust24THRUST_300001_SM_1000_NS10device_ptrIfEEjS8_fNS5_3std3__410__identityEEEvT0_PT3_T1_NS0_13GridEvenShareISL_EET2_T4_E12temp_storage+28];
	setp.lt.f32 	%p92, %f179, %f180;
	selp.f32 	%f181, %f180, %f179, %p92;
	ld.shared.f32 	%f182, [_ZZN3cub18CUB_300001_SM_10006detail6reduce18DeviceReduceKernelINS2_10policy_hubIfjN4cuda3__47maximumIfEEE10Policy1000EN6thrust24THRUST_300001_SM_1000_NS10device_ptrIfEEjS8_fNS5_3std3__410__identityEEEvT0_PT3_T1_NS0_13GridEvenShareISL_EET2_T4_E12temp_storage+32];
	setp.lt.f32 	%p93, %f181, %f182;
	selp.f32 	%f183, %f182, %f181, %p93;
	ld.shared.f32 	%f184, [_ZZN3cub18CUB_300001_SM_10006detail6reduce18DeviceReduceKernelINS2_10policy_hubIfjN4cuda3__47maximumIfEEE10Policy1000EN6thrust24THRUST_300001_SM_1000_NS10device_ptrIfEEjS8_fNS5_3std3__410__identityEEEvT0_PT3_T1_NS0_13GridEvenShareISL_EET2_T4_E12temp_storage+36];
	setp.lt.f32 	%p94, %f183, %f184;
	selp.f32 	%f336, %f184, %f183, %p94;
$L__BB25_48:
	mov.u32 	%r256, %tid.x;
	setp.ne.s32 	%p181, %r256, 0;
	@%p181 bra 	$L__BB25_50;
	ld.param.u64 	%rd129, [_ZN3cub18CUB_300001_SM_10006detail6reduce18DeviceReduceKernelINS2_10policy_hubIfjN4cuda3__47maximumIfEEE10Policy1000EN6thrust24THRUST_300001_SM_1000_NS10device_ptrIfEEjS8_fNS5_3std3__410__identityEEEvT0_PT3_T1_NS0_13GridEvenShareISL_EET2_T4__param_1];
	cvta.to.global.u64 	%rd126, %rd129;
	mul.wide.u32 	%rd127, %r3, 4;
	add.s64 	%rd128, %rd126, %rd127;
	st.global.f32 	[%rd128], %f336;
$L__BB25_50:
	ret;

}
	// .globl	_ZN3cub18CUB_300001_SM_10006detail6reduce28DeviceReduceSingleTileKernelINS2_10policy_hubIfjN4cuda3__47maximumIfEEE10Policy1000EPfSB_iS8_ffNS5_3std3__410__identityEEEvT0_T1_T2_T3_T4_T6_
.visible .entry _ZN3cub18CUB_300001_SM_10006detail6reduce28DeviceReduceSingleTileKernelINS2_10policy_hubIfjN4cuda3__47maximumIfEEE10Policy1000EPfSB_iS8_ffNS5_3std3__410__identityEEEvT0_T1_T2_T3_T4_T6_(
	.param .u64 .ptr .align 1 _ZN3cub18CUB_300001_SM_10006detail6reduce28DeviceReduceSingleTileKernelINS2_10policy_hubIfjN4cuda3__47maximumIfEEE10Policy1000EPfSB_iS8_ffNS5_3std3__410__identityEEEvT0_T1_T2_T3_T4_T6__param_0,
	.param .u64 .ptr .align 1 _ZN3cub18CUB_300001_SM_10006detail6reduce28DeviceReduceSingleTileKernelINS2_10policy_hubIfjN4cuda3__47maximumIfEEE10Policy1000EPfSB_iS8_ffNS5_3std3__410__identityEEEvT0_T1_T2_T3_T4_T6__param_1,
	.param .u32 _ZN3cub18CUB_300001_SM_10006detail6reduce28DeviceReduceSingleTileKernelINS2_10policy_hubIfjN4cuda3__47maximumIfEEE10Policy1000EPfSB_iS8_ffNS5_3std3__410__identityEEEvT0_T1_T2_T3_T4_T6__param_2,
	.param .align 1 .b8 _ZN3cub18CUB_300001_SM_10006detail6reduce28DeviceReduceSingleTileKernelINS2_10policy_hubIfjN4cuda3__47maximumIfEEE10Policy1000EPfSB_iS8_ffNS5_3std3__410__identityEEEvT0_T1_T2_T3_T4_T6__param_3[1],
	.param .f32 _ZN3cub18CUB_300001_SM_10006detail6reduce28DeviceReduceSingleTileKernelINS2_10policy_hubIfjN4cuda3__47maximumIfEEE10Policy1000EPfSB_iS8_ffNS5_3std3__410__identityEEEvT0_T1_T2_T3_T4_T6__param_4,
	.param .align 1 .b8 _ZN3cub18CUB_300001_SM_10006detail6reduce28DeviceReduceSingleTileKernelINS2_10policy_hubIfjN4cuda3__47maximumIfEEE10Policy1000EPfSB_iS8_ffNS5_3std3__410__identityEEEvT0_T1_T2_T3_T4_T6__param_5[1]
)
.maxntid 256
.minnctapersm 1
{
	.reg .pred 	%p<252>;
	.reg .b32 	%r<407>;
	.reg .b32 	%f<445>;
	.reg .b64 	%rd<125>;
	// demoted variable
	.shared .align 4 .b8 _ZZN3cub18CUB_300001_SM_10006detail6reduce28DeviceReduceSingleTileKernelINS2_10policy_hubIfjN4cuda3__47maximumIfEEE10Policy1000EPfSB_iS8_ffNS5_3std3__410__identityEEEvT0_T1_T2_T3_T4_T6_E12temp_storage[44];
	ld.param.u64 	%rd16, [_ZN3cub18CUB_300001_SM_10006detail6reduce28DeviceReduceSingleTileKernelINS2_10policy_hubIfjN4cuda3__47maximumIfEEE10Policy1000EPfSB_iS8_ffNS5_3std3__410__identityEEEvT0_T1_T2_T3_T4_T6__param_0];
	ld.param.u64 	%rd17, [_ZN3cub18CUB_300001_SM_10006detail6reduce28DeviceReduceSingleTileKernelINS2_10policy_hubIfjN4cuda3__47maximumIfEEE10Policy1000EPfSB_iS8_ffNS5_3std3__410__identityEEEvT0_T1_T2_T3_T4_T6__param_1];
	ld.param.u32 	%r67, [_ZN3cub18CUB_300001_SM_10006detail6reduce28DeviceReduceSingleTileKernelINS2_10policy_hubIfjN4cuda3__47maximumIfEEE10Policy1000EPfSB_iS8_ffNS5_3std3__410__identityEEEvT0_T1_T2_T3_T4_T6__param_2];
	ld.param.f32 	%f58, [_ZN3cub18CUB_300001_SM_10006detail6reduce28DeviceReduceSingleTileKernelINS2_10policy_hubIfjN4cuda3__47maximumIfEEE10Policy1000EPfSB_iS8_ffNS5_3std3__410__identityEEEvT0_T1_T2_T3_T4_T6__param_4];
	cvta.to.global.u64 	%rd1, %rd17;
	setp.ne.s32 	%p1, %r67, 0;
	@%p1 bra 	$L__BB26_3;
	mov.u32 	%r380, %tid.x;
	setp.ne.s32 	%p251, %r380, 0;
	@%p251 bra 	$L__BB26_74;
	st.global.f32 	[%rd1], %f58;
	bra.uni 	$L__BB26_74;
$L__BB26_3:
	and.b64  	%rd18, %rd16, 15;
	setp.ne.s64 	%p2, %rd18, 0;
	@%p2 bra 	$L__BB26_38;
	setp.gt.s32 	%p126, %r67, 4095;
	@%p126 bra 	$L__BB26_22;
	mov.u32 	%r1, %tid.x;
	setp.ge.s32 	%p191, %r1, %r67;
	mov.f32 	%f423, 0f00000000;
	mov.u32 	%r384, %r1;
	@%p191 bra 	$L__BB26_7;
	mul.wide.u32 	%rd113, %r1, 4;
	add.s64 	%rd112, %rd16, %rd113;
	// begin inline asm
	ld.global.nc.u32 %r300, [%rd112];
	// end inline asm
	mov.b32 	%f423, %r300;
	add.s32 	%r384, %r1, 256;
$L__BB26_7:
	setp.ge.s32 	%p192, %r384, %r67;
	@%p192 bra 	$L__BB26_13;
	not.b32 	%r301, %r384;
	add.s32 	%r4, %r67, %r301;
	and.b32  	%r302, %r4, 768;
	setp.eq.s32 	%p193, %r302, 768;
	@%p193 bra 	$L__BB26_11;
	mul.wide.u32 	%rd114, %r384, 4;
	add.s64 	%rd121, %rd16, %rd114;
	shr.u32 	%r303, %r4, 8;
	add.s32 	%r304, %r303, 1;
	and.b32  	%r305, %r304, 3;
	neg.s32 	%r382, %r305;
$L__BB26_10:
	.pragma "nounroll";
	// begin inline asm
	ld.global.nc.u32 %r306, [%rd121];
	// end inline asm
	mov.b32 	%f336, %r306;
	setp.lt.f32 	%p194, %f423, %f336;
	selp.f32 	%f423, %f336, %f423, %p194;
	add.s32 	%r384, %r384, 256;
	add.s64 	%rd121, %rd121, 1024;
	add.s32 	%r382, %r382, 1;
	setp.ne.s32 	%p195, %r382, 0;
	@%p195 bra 	$L__BB26_10;
$L__BB26_11:
	setp.lt.u32 	%p196, %r4, 768;
	@%p196 bra 	$L__BB26_13;
$L__BB26_12:
	mul.wide.s32 	%rd120, %r384, 4;
	add.s64 	%rd116, %rd16, %rd120;
	// begin inline asm
	ld.global.nc.u32 %r307, [%rd116];
	// end inline asm
	mov.b32 	%f337, %r307;
	setp.lt.f32 	%p197, %f423, %f337;
	selp.f32 	%f338, %f337, %f423, %p197;
	add.s64 	%rd117, %rd116, 1024;
	// begin inline asm
	ld.global.nc.u32 %r308, [%rd117];
	// end inline asm
	mov.b32 	%f339, %r308;
	setp.lt.f32 	%p198, %f338, %f339;
	selp.f32 	%f340, %f339, %f338, %p198;
	add.s64 	%rd118, %rd116, 2048;
	// begin inline asm
	ld.global.nc.u32 %r309, [%rd118];
	// end inline asm
	mov.b32 	%f341, %r309;
	setp.lt.f32 	%p199, %f340, %f341;
	selp.f32 	%f342, %f341, %f340, %p199;
	add.s64 	%rd119, %rd116, 3072;
	// begin inline asm
	ld.global.nc.u32 %r310, [%rd119];
	// end inline asm
	mov.b32 	%f343, %r310;
	setp.lt.f32 	%p200, %f342, %f343;
	selp.f32 	%f423, %f343, %f342, %p200;
	add.s32 	%r384, %r384, 1024;
	setp.lt.s32 	%p201, %r384, %r67;
	@%p201 bra 	$L__BB26_12;
$L__BB26_13:
	setp.lt.s32 	%p202, %r67, 256;
	@%p202 bra 	$L__BB26_18;
	// begin inline asm
	mov.u32 %r349, %laneid;
	// end inline asm
	mov.b32 	%r351, %f423;
	mov.b32 	%r352, 1;
	mov.b32 	%r373, 31;
	mov.b32 	%r374, -1;
	// begin inline asm
	shfl.sync.down.b32 %r350, %r351, %r352, %r373, %r374;
	// end inline asm
	mov.b32 	%f391, %r350;
	setp.gt.s32 	%p230, %r349, 30;
	setp.lt.f32 	%p231, %f423, %f391;
	selp.f32 	%f392, %f391, %f423, %p231;
	selp.f32 	%f393, %f423, %f392, %p230;
	mov.b32 	%r356, %f393;
	mov.b32 	%r357, 2;
	// begin inline asm
	shfl.sync.down.b32 %r355, %r356, %r357, %r373, %r374;
	// end inline asm
	mov.b32 	%f394, %r355;
	setp.gt.s32 	%p232, %r349, 29;
	setp.lt.f32 	%p233, %f393, %f394;
	selp.f32 	%f395, %f394, %f393, %p233;
	selp.f32 	%f396, %f393, %f395, %p232;
	mov.b32 	%r361, %f396;
	mov.b32 	%r362, 4;
	// begin inline asm
	shfl.sync.down.b32 %r360, %r361, %r362, %r373, %r374;
	// end inline asm
	mov.b32 	%f397, %r360;
	setp.gt.s32 	%p234, %r349, 27;
	setp.lt.f32 	%p235, %f396, %f397;
	selp.f32 	%f398, %f397, %f396, %p235;
	selp.f32 	%f399, %f396, %f398, %p234;
	mov.b32 	%r366, %f399;
	mov.b32 	%r367, 8;
	// begin inline asm
	shfl.sync.down.b32 %r365, %r366, %r367, %r373, %r374;
	// end inline asm
	mov.b32 	%f400, %r365;
	setp.gt.s32 	%p236, %r349, 23;
	setp.lt.f32 	%p237, %f399, %f400;
	selp.f32 	%f401, %f400, %f399, %p237;
	selp.f32 	%f402, %f399, %f401, %p236;
	mov.b32 	%r371, %f402;
	mov.b32 	%r372, 16;
	// begin inline asm
	shfl.sync.down.b32 %r370, %r371, %r372, %r373, %r374;
	// end inline asm
	mov.b32 	%f403, %r370;
	setp.gt.s32 	%p238, %r349, 15;
	setp.lt.f32 	%p239, %f402, %f403;
	selp.f32 	%f10, %f403, %f402, %p239;
	selp.f32 	%f444, %f402, %f10, %p238;
	setp.ne.s32 	%p240, %r349, 0;
	@%p240 bra 	$L__BB26_16;
	shr.u32 	%r375, %r1, 3;
	and.b32  	%r376, %r375, 124;
	mov.u32 	%r377, _ZZN3cub18CUB_300001_SM_10006detail6reduce28DeviceReduceSingleTileKernelINS2_10policy_hubIfjN4cuda3__47maximumIfEEE10Policy1000EPfSB_iS8_ffNS5_3std3__410__identityEEEvT0_T1_T2_T3_T4_T6_E12temp_storage;
	add.s32 	%r378, %r377, %r376;
	st.shared.f32 	[%r378+8], %f10;
$L__BB26_16:
	bar.sync 	0;
	setp.ne.s32 	%p241, %r1, 0;
	@%p241 bra 	$L__BB26_72;
	ld.shared.f32 	%f404, [_ZZN3cub18CUB_300001_SM_10006detail6reduce28DeviceReduceSingleTileKernelINS2_10policy_hubIfjN4cuda3__47maximumIfEEE10Policy1000EPfSB_iS8_ffNS5_3std3__410__identityEEEvT0_T1_T2_T3_T4_T6_E12temp_storage+12];
	setp.lt.f32 	%p242, %f444, %f404;
	selp.f32 	%f405, %f404, %f444, %p242;
	ld.shared.f32 	%f406, [_ZZN3cub18CUB_300001_SM_10006detail6reduce28DeviceReduceSingleTileKernelINS2_10policy_hubIfjN4cuda3__47maximumIfEEE10Policy1000EPfSB_iS8_ffNS5_3std3__410__identityEEEvT0_T1_T2_T3_T4_T6_E12temp_storage+16];
	setp.lt.f32 	%p243, %f405, %f406;
	selp.f32 	%f407, %f406, %f405, %p243;
	ld.shared.f32 	%f408, [_ZZN3cub18CUB_300001_SM_10006detail6reduce28DeviceReduceSingleTileKernelINS2_10policy_hubIfjN4cuda3__47maximumIfEEE10Policy1000EPfSB_iS8_ffNS5_3std3__410__identityEEEvT0_T1_T2_T3_T4_T6_E12temp_storage+20];
	setp.lt.f32 	%p244, %f407, %f408;
	selp.f32 	%f409, %f408, %f407, %p244;
	ld.shared.f32 	%f410, [_ZZN3cub18CUB_300001_SM_10006detail6reduce28DeviceReduceSingleTileKernelINS2_10policy_hubIfjN4cuda3__47maximumIfEEE10Policy1000EPfSB_iS8_ffNS5_3std3__410__identityEEEvT0_T1_T2_T3_T4_T6_E12temp_storage+24];
	setp.lt.f32 	%p245, %f409, %f410;
	selp.f32 	%f411, %f410, %f409, %p245;
	ld.shared.f32 	%f412, [_ZZN3cub18CUB_300001_SM_10006detail6reduce28DeviceReduceSingleTileKernelINS2_10policy_hubIfjN4cuda3__47maximumIfEEE10Policy1000EPfSB_iS8_ffNS5_3std3__410__identityEEEvT0_T1_T2_T3_T4_T6_E12temp_storage+28];
	setp.lt.f32 	%p246, %f411, %f412;
	selp.f32 	%f413, %f412, %f411, %p246;
	ld.shared.f32 	%f414, [_ZZN3cub18CUB_300001_SM_10006detail6reduce28DeviceReduceSingleTileKernelINS2_10policy_hubIfjN4cuda3__47maximumIfEEE10Policy1000EPfSB_iS8_ffNS5_3std3__410__identityEEEvT0_T1_T2_T3_T4_T6_E12temp_storage+32];
	setp.lt.f32 	%p247, %f413, %f414;
	selp.f32 	%f415, %f414, %f413, %p247;
	ld.shared.f32 	%f416, [_ZZN3cub18CUB_300001_SM_10006detail6reduce28DeviceReduceSingleTileKernelINS2_10policy_hubIfjN4cuda3__47maximumIfEEE10Policy1000EPfSB_iS8_ffNS5_3std3__410__identityEEEvT0_T1_T2_T3_T4_T6_E12temp_storage+36];
	setp.lt.f32 	%p248, %f415, %f416;
	selp.f32 	%f444, %f416, %f415, %p248;
	bra.uni 	$L__BB26_72;
$L__BB26_18:
	// begin inline asm
	mov.u32 %r311, %laneid;
	// end inline asm
	and.b32  	%r337, %r1, 992;
	add.s32 	%r338, %r337, 32;
	setp.gt.s32 	%p203, %r338, %r67;
	not.b32 	%r339, %r337;
	add.s32 	%r340, %r67, %r339;
	selp.b32 	%r335, %r340, 31, %p203;
	mov.b32 	%r313, %f423;
	mov.b32 	%r314, 1;
	mov.b32 	%r336, -1;
	// begin inline asm
	shfl.sync.down.b32 %r312, %r313, %r314, %r335, %r336;
	// end inline asm
	mov.b32 	%f344, %r312;
	setp.lt.s32 	%p204, %r311, %r335;
	setp.lt.f32 	%p205, %f423, %f344;
	selp.f32 	%f345, %f344, %f423, %p205;
	selp.f32 	%f346, %f345, %f423, %p204;
	mov.b32 	%r318, %f346;
	mov.b32 	%r319, 2;
	// begin inline asm
	shfl.sync.down.b32 %r317, %r318, %r319, %r335, %r336;
	// end inline asm
	mov.b32 	%f347, %r317;
	add.s32 	%r341, %r311, 2;
	setp.gt.s32 	%p206, %r341, %r335;
	setp.lt.f32 	%p207, %f346, %f347;
	selp.f32 	%f348, %f347, %f346, %p207;
	selp.f32 	%f349, %f346, %f348, %p206;
	mov.b32 	%r323, %f349;
	mov.b32 	%r324, 4;
	// begin inline asm
	shfl.sync.down.b32 %r322, %r323, %r324, %r335, %r336;
	// end inline asm
	mov.b32 	%f350, %r322;
	add.s32 	%r342, %r311, 4;
	setp.gt.s32 	%p208, %r342, %r335;
	setp.lt.f32 	%p209, %f349, %f350;
	selp.f32 	%f351, %f350, %f349, %p209;
	selp.f32 	%f352, %f349, %f351, %p208;
	mov.b32 	%r328, %f352;
	mov.b32 	%r329, 8;
	// begin inline asm
	shfl.sync.down.b32 %r327, %r328, %r329, %r335, %r336;
	// end inline asm
	mov.b32 	%f353, %r327;
	add.s32 	%r343, %r311, 8;
	setp.gt.s32 	%p210, %r343, %r335;
	setp.lt.f32 	%p211, %f352, %f353;
	selp.f32 	%f354, %f353, %f352, %p211;
	selp.f32 	%f355, %f352, %f354, %p210;
	mov.b32 	%r333, %f355;
	mov.b32 	%r334, 16;
	// begin inline asm
	shfl.sync.down.b32 %r332, %r333, %r334, %r335, %r336;
	// end inline asm
	mov.b32 	%f356, %r332;
	add.s32 	%r344, %r311, 16;
	setp.gt.s32 	%p212, %r344, %r335;
	setp.lt.f32 	%p213, %f355, %f356;
	selp.f32 	%f357, %f356, %f355, %p213;
	selp.f32 	%f444, %f355, %f357, %p212;
	setp.ne.s32 	%p214, %r311, 0;
	@%p214 bra 	$L__BB26_20;
	shr.u32 	%r345, %r1, 3;
	and.b32  	%r346, %r345, 124;
	mov.u32 	%r347, _ZZN3cub18CUB_300001_SM_10006detail6reduce28DeviceReduceSingleTileKernelINS2_10policy_hubIfjN4cuda3__47maximumIfEEE10Policy1000EPfSB_iS8_ffNS5_3std3__410__identityEEEvT0_T1_T2_T3_T4_T6_E12temp_storage;
	add.s32 	%r348, %r347, %r346;
	st.shared.f32 	[%r348+8], %f444;
$L__BB26_20:
	bar.sync 	0;
	setp.ne.s32 	%p215, %r1, 0;
	@%p215 bra 	$L__BB26_72;
	setp.gt.s32 	%p216, %r67, 32;
	ld.shared.f32 	%f358, [_ZZN3cub18CUB_300001_SM_10006detail6reduce28DeviceReduceSingleTileKernelINS2_10policy_hubIfjN4cuda3__47maximumIfEEE10Policy1000EPfSB_iS8_ffNS5_3std3__410__identityEEEvT0_T1_T2_T3_T4_T6_E12temp_storage+12];
	setp.lt.f32 	%p217, %f444, %f358;
	selp.f32 	%f360, %f358, %f444, %p217;
	selp.f32 	%f361, %f360, %f444, %p216;
	setp.gt.s32 	%p218, %r67, 64;
	ld.shared.f32 	%f363, [_ZZN3cub18CUB_300001_SM_10006detail6reduce28DeviceReduceSingleTileKernelINS2_10policy_hubIfjN4cuda3__47maximumIfEEE10Policy1000EPfSB_iS8_ffNS5_3std3__410__identityEEEvT0_T1_T2_T3_T4_T6_E12temp_storage+16];
	setp.lt.f32 	%p219, %f361, %f363;
	selp.f32 	%f365, %f363, %f361, %p219;
	selp.f32 	%f366, %f365, %f361, %p218;
	setp.gt.s32 	%p220, %r67, 96;
	ld.shared.f32 	%f368, [_ZZN3cub18CUB_300001_SM_10006detail6reduce28DeviceReduceSingleTileKernelINS2_10policy_hubIfjN4cuda3__47maximumIfEEE10Policy1000EPfSB_iS8_ffNS5_3std3__410__identityEEEvT0_T1_T2_T3_T4_T6_E12temp_storage+20];
	setp.lt.f32 	%p221, %f366, %f368;
	selp.f32 	%f370, %f368, %f366, %p221;
	selp.f32 	%f371, %f370, %f366, %p220;
	setp.gt.s32 	%p222, %r67, 128;
	ld.shared.f32 	%f373, [_ZZN3cub18CUB_300001_SM_10006detail6reduce28DeviceReduceSingleTileKernelINS2_10policy_hubIfjN4cuda3__47maximumIfEEE10Policy1000EPfSB_iS8_ffNS5_3std3__410__identityEEEvT0_T1_T2_T3_T4_T6_E12temp_storage+24];
	setp.lt.f32 	%p223, %f371, %f373;
	selp.f32 	%f375, %f373, %f371, %p223;
	selp.f32 	%f376, %f375, %f371, %p222;
	setp.gt.s32 	%p224, %r67, 160;
	ld.shared.f32 	%f378, [_ZZN3cub18CUB_300001_SM_10006detail6reduce28DeviceReduceSingleTileKernelINS2_10policy_hubIfjN4cuda3__47maximumIfEEE10Policy1000EPfSB_iS8_ffNS5_3std3__410__identityEEEvT0_T1_T2_T3_T4_T6_E12temp_storage+28];
	setp.lt.f32 	%p225, %f376, %f378;
	selp.f32 	%f380, %f378, %f376, %p225;
	selp.f32 	%f381, %f380, %f376, %p224;
	setp.gt.s32 	%p226, %r67, 192;
	ld.shared.f32 	%f383, [_ZZN3cub18CUB_300001_SM_10006detail6reduce28DeviceReduceSingleTileKernelINS2_10policy_hubIfjN4cuda3__47maximumIfEEE10Policy1000EPfSB_iS8_ffNS5_3std3__410__identityEEEvT0_T1_T2_T3_T4_T6_E12temp_storage+32];
	setp.lt.f32 	%p227, %f381, %f383;
	selp.f32 	%f385, %f383, %f381, %p227;
	selp.f32 	%f386, %f385, %f381, %p226;
	setp.gt.s32 	%p228, %r67, 224;
	ld.shared.f32 	%f388, [_ZZN3cub18CUB_300001_SM_10006detail6reduce28DeviceReduceSingleTileKernelINS2_10policy_hubIfjN4cuda3__47maximumIfEEE10Policy1000EPfSB_iS8_ffNS5_3std3__410__identityEEEvT0_T1_T2_T3_T4_T6_E12temp_storage+36];
	setp.lt.f32 	%p229, %f386, %f388;
	selp.f32 	%f390, %f388, %f386, %p229;
	selp.f32 	%f444, %f390, %f386, %p228;
	bra.uni 	$L__BB26_72;
$L__BB26_22:
	mov.u32 	%r13, %tid.x;
	shl.b32 	%r224, %r13, 2;
	mul.wide.u32 	%rd86, %r224, 4;
	add.s64 	%rd76, %rd16, %rd86;
	// begin inline asm
	ld.global.nc.v2.u64 {%rd74, %rd75}, [%rd76];
	// end inline asm
	mov.b64 	{%r225, %r226}, %rd75;
	mov.b64 	{%r227, %r228}, %rd74;
	mov.b32 	%f238, %r228;
	mov.b32 	%f239, %r227;
	mov.b32 	%f240, %r226;
	mov.b32 	%f241, %r225;
	add.s64 	%rd79, %rd76, 4096;
	// begin inline asm
	ld.global.nc.v2.u64 {%rd77, %rd78}, [%rd79];
	// end inline asm
	mov.b64 	{%r229, %r230}, %rd78;
	mov.b64 	{%r231, %r232}, %rd77;
	mov.b32 	%f242, %r232;
	mov.b32 	%f243, %r231;
	mov.b32 	%f244, %r230;
	mov.b32 	%f245, %r229;
	add.s64 	%rd82, %rd76, 8192;
	// begin inline asm
	ld.global.nc.v2.u64 {%rd80, %rd81}, [%rd82];
	// end inline asm
	mov.b64 	{%r233, %r234}, %rd81;
	mov.b64 	{%r235, %r236}, %rd80;
	mov.b32 	%f246, %r236;
	mov.b32 	%f247, %r235;
	mov.b32 	%f248, %r234;
	mov.b32 	%f249, %r233;
	add.s64 	%rd85, %rd76, 12288;
	// begin inline asm
	ld.global.nc.v2.u64 {%rd83, %rd84}, [%rd85];
	// end inline asm
	mov.b64 	{%r237, %r238}, %rd84;
	mov.b64 	{%r239, %r240}, %rd83;
	mov.b32 	%f250, %r240;
	mov.b32 	%f251, %r239;
	mov.b32 	%f252, %r238;
	mov.b32 	%f253, %r237;
	setp.lt.f32 	%p127, %f239, %f238;
	selp.f32 	%f254, %f238, %f239, %p127;
	setp.lt.f32 	%p128, %f241, %f240;
	selp.f32 	%f255, %f240, %f241, %p128;
	setp.lt.f32 	%p129, %f243, %f242;
	selp.f32 	%f256, %f242, %f243, %p129;
	setp.lt.f32 	%p130, %f245, %f244;
	selp.f32 	%f257, %f244, %f245, %p130;
	setp.lt.f32 	%p131, %f247, %f246;
	selp.f32 	%f258, %f246, %f247, %p131;
	setp.lt.f32 	%p132, %f249, %f248;
	selp.f32 	%f259, %f248, %f249, %p132;
	setp.lt.f32 	%p133, %f251, %f250;
	selp.f32 	%f260, %f250, %f251, %p133;
	setp.lt.f32 	%p134, %f253, %f252;
	selp.f32 	%f261, %f252, %f253, %p134;
	setp.lt.f32 	%p135, %f254, %f255;
	selp.f32 	%f262, %f255, %f254, %p135;
	setp.lt.f32 	%p136, %f256, %f257;
	selp.f32 	%f263, %f257, %f256, %p136;
	setp.lt.f32 	%p137, %f258, %f259;
	selp.f32 	%f264, %f259, %f258, %p137;
	setp.lt.f32 	%p138, %f260, %f261;
	selp.f32 	%f265, %f261, %f260, %p138;
	setp.lt.f32 	%p139, %f262, %f263;
	selp.f32 	%f266, %f263, %f262, %p139;
	setp.lt.f32 	%p140, %f264, %f265;
	selp.f32 	%f267, %f265, %f264, %p140;
	setp.lt.f32 	%p141, %f266, %f267;
	selp.f32 	%f430, %f267, %f266, %p141;
	setp.lt.u32 	%p142, %r67, 8192;
	mov.b32 	%r387, 4096;
	@%p142 bra 	$L__BB26_26;
	add.s32 	%r14, %r67, -4096;
	mov.b32 	%r387, 4096;
$L__BB26_24:
	mul.wide.s32 	%rd99, %r387, 4;
	add.s64 	%rd89, %rd76, %rd99;
	// begin inline asm
	ld.global.nc.v2.u64 {%rd87, %rd88}, [%rd89];
	// end inline asm
	mov.b64 	{%r242, %r243}, %rd88;
	mov.b64 	{%r244, %r245}, %rd87;
	mov.b32 	%f268, %r245;
	mov.b32 	%f269, %r244;
	mov.b32 	%f270, %r243;
	mov.b32 	%f271, %r242;
	add.s64 	%rd92, %rd89, 4096;
	// begin inline asm
	ld.global.nc.v2.u64 {%rd90, %rd91}, [%rd92];
	// end inline asm
	mov.b64 	{%r246, %r247}, %rd91;
	mov.b64 	{%r248, %r249}, %rd90;
	mov.b32 	%f272, %r249;
	mov.b32 	%f273, %r248;
	mov.b32 	%f274, %r247;
	mov.b32 	%f275, %r246;
	add.s64 	%rd95, %rd89, 8192;
	// begin inline asm
	ld.global.nc.v2.u64 {%rd93, %rd94}, [%rd95];
	// end inline asm
	mov.b64 	{%r250, %r251}, %rd94;
	mov.b64 	{%r252, %r253}, %rd93;
	mov.b32 	%f276, %r253;
	mov.b32 	%f277, %r252;
	mov.b32 	%f278, %r251;
	mov.b32 	%f279, %r250;
	add.s64 	%rd98, %rd89, 12288;
	// begin inline asm
	ld.global.nc.v2.u64 {%rd96, %rd97}, [%rd98];
	// end inline asm
	mov.b64 	{%r254, %r255}, %rd97;
	mov.b64 	{%r256, %r257}, %rd96;
	mov.b32 	%f280, %r257;
	mov.b32 	%f281, %r256;
	mov.b32 	%f282, %r255;
	mov.b32 	%f283, %r254;
	setp.lt.f32 	%p143, %f430, %f269;
	selp.f32 	%f284, %f269, %f430, %p143;
	setp.lt.f32 	%p144, %f268, %f271;
	selp.f32 	%f285, %f271, %f268, %p144;
	setp.lt.f32 	%p145, %f270, %f273;
	selp.f32 	%f286, %f273, %f270, %p145;
	setp.lt.f32 	%p146, %f272, %f275;
	selp.f32 	%f287, %f275, %f272, %p146;
	setp.lt.f32 	%p147, %f274, %f277;
	selp.f32 	%f288, %f277, %f274, %p147;
	setp.lt.f32 	%p148, %f276, %f279;
	selp.f32 	%f289, %f279, %f276, %p148;
	setp.lt.f32 	%p149, %f278, %f281;
	selp.f32 	%f290, %f281, %f278, %p149;
	setp.lt.f32 	%p150, %f280, %f283;
	selp.f32 	%f291, %f283, %f280, %p150;
	setp.lt.f32 	%p151, %f284, %f285;
	selp.f32 	%f292, %f285, %f284, %p151;
	setp.lt.f32 	%p152, %f286, %f287;
	selp.f32 	%f293, %f287, %f286, %p152;
	setp.lt.f32 	%p153, %f288, %f289;
	selp.f32 	%f294, %f289, %f288, %p153;
	setp.lt.f32 	%p154, %f290, %f291;
	selp.f32 	%f295, %f291, %f290, %p154;
	setp.lt.f32 	%p155, %f292, %f293;
	selp.f32 	%f296, %f293, %f292, %p155;
	setp.lt.f32 	%p156, %f294, %f295;
	selp.f32 	%f297, %f295, %f294, %p156;
	setp.lt.f32 	%p157, %f296, %f297;
	selp.f32 	%f298, %f297, %f296, %p157;
	setp.lt.f32 	%p158, %f298, %f282;
	selp.f32 	%f430, %f282, %f298, %p158;
	sub.s32 	%r258, %r67, %r387;
	setp.lt.s32 	%p159, %r258, 4096;
	@%p159 bra 	$L__BB26_34;
	add.s32 	%r387, %r387, 4096;
	setp.le.s32 	%p160, %r387, %r14;
	@%p160 bra 	$L__BB26_24;
$L__BB26_26:
	setp.le.s32 	%p161, %r67, %r387;
	@%p161 bra 	$L__BB26_34;
	sub.s32 	%r18, %r67, %r387;
	setp.ge.s32 	%p162, %r13, %r18;
	@%p162 bra 	$L__BB26_34;
	not.b32 	%r259, %r13;
	add.s32 	%r260, %r67, %r259;
	sub.s32 	%r19, %r260, %r387;
	and.b32  	%r261, %r19, 768;
	setp.eq.s32 	%p163, %r261, 768;
	mov.u32 	%r391, %r13;
	@%p163 bra 	$L__BB26_31;
	add.s32 	%r389, %r13, %r387;
	shr.u32 	%r262, %r19, 8;
	add.s32 	%r263, %r262, 1;
	and.b32  	%r264, %r263, 3;
	neg.s32 	%r388, %r264;
	mov.u32 	%r391, %r13;
$L__BB26_30:
	.pragma "nounroll";
	mul.wide.u32 	%rd101, %r389, 4;
	add.s64 	%rd100, %rd16, %rd101;
	// begin inline asm
	ld.global.nc.u32 %r265, [%rd100];
	// end inline asm
	mov.b32 	%f300, %r265;
	setp.lt.f32 	%p164, %f430, %f300;
	selp.f32 	%f430, %f300, %f430, %p164;
	add.s32 	%r391, %r391, 256;
	add.s32 	%r389, %r389, 256;
	add.s32 	%r388, %r388, 1;
	setp.ne.s32 	%p165, %r388, 0;
	@%p165 bra 	$L__BB26_30;
$L__BB26_31:
	setp.lt.u32 	%p166, %r19, 768;
	@%p166 bra 	$L__BB26_34;
	cvt.u64.u32 	%rd102, %r391;
	cvt.u64.u32 	%rd103, %r387;
	add.s64 	%rd104, %rd102, %rd103;
	shl.b64 	%rd105, %rd104, 2;
	add.s64 	%rd106, %rd105, %rd16;
	add.s64 	%rd122, %rd106, 2048;
	add.s32 	%r392, %r391, %r387;
$L__BB26_33:
	mul.wide.u32 	%rd111, %r392, 4;
	add.s64 	%rd107, %rd16, %rd111;
	// begin inline asm
	ld.global.nc.u32 %r266, [%rd107];
	// end inline asm
	mov.b32 	%f301, %r266;
	setp.lt.f32 	%p167, %f430, %f301;
	selp.f32 	%f302, %f301, %f430, %p167;
	add.s64 	%rd108, %rd122, -1024;
	// begin inline asm
	ld.global.nc.u32 %r267, [%rd108];
	// end inline asm
	mov.b32 	%f303, %r267;
	setp.lt.f32 	%p168, %f302, %f303;
	selp.f32 	%f304, %f303, %f302, %p168;
	// begin inline asm
	ld.global.nc.u32 %r268, [%rd122];
	// end inline asm
	mov.b32 	%f305, %r268;
	setp.lt.f32 	%p169, %f304, %f305;
	selp.f32 	%f306, %f305, %f304, %p169;
	add.s64 	%rd110, %rd122, 1024;
	// begin inline asm
	ld.global.nc.u32 %r269, [%rd110];
	// end inline asm
	mov.b32 	%f307, %r269;
	setp.lt.f32 	%p170, %f306, %f307;
	selp.f32 	%f430, %f307, %f306, %p170;
	add.s32 	%r391, %r391, 1024;
	add.s64 	%rd122, %rd122, 4096;
	add.s32 	%r392, %r392, 1024;
	setp.lt.s32 	%p171, %r391, %r18;
	@%p171 bra 	$L__BB26_33;
$L__BB26_34:
	// begin inline asm
	mov.u32 %r270, %laneid;
	// end inline asm
	mov.b32 	%r272, %f430;
	mov.b32 	%r273, 1;
	mov.b32 	%r294, 31;
	mov.b32 	%r295, -1;
	// begin inline asm
	shfl.sync.down.b32 %r271, %r272, %r273, %r294, %r295;
	// end inline asm
	mov.b32 	%f308, %r271;
	setp.gt.s32 	%p172, %r270, 30;
	setp.lt.f32 	%p173, %f430, %f308;
	selp.f32 	%f309, %f308, %f430, %p173;
	selp.f32 	%f310, %f430, %f309, %p172;
	mov.b32 	%r277, %f310;
	mov.b32 	%r278, 2;
	// begin inline asm
	shfl.sync.down.b32 %r276, %r277, %r278, %r294, %r295;
	// end inline asm
	mov.b32 	%f311, %r276;
	setp.gt.s32 	%p174, %r270, 29;
	setp.lt.f32 	%p175, %f310, %f311;
	selp.f32 	%f312, %f311, %f310, %p175;
	selp.f32 	%f313, %f310, %f312, %p174;
	mov.b32 	%r282, %f313;
	mov.b32 	%r283, 4;
	// begin inline asm
	shfl.sync.down.b32 %r281, %r282, %r283, %r294, %r295;
	// end inline asm
	mov.b32 	%f314, %r281;
	setp.gt.s32 	%p176, %r270, 27;
	setp.lt.f32 	%p177, %f313, %f314;
	selp.f32 	%f315, %f314, %f313, %p177;
	selp.f32 	%f316, %f313, %f315, %p176;
	mov.b32 	%r287, %f316;
	mov.b32 	%r288, 8;
	// begin inline asm
	shfl.sync.down.b32 %r286, %r287, %r288, %r294, %r295;
	// end inline asm
	mov.b32 	%f317, %r286;
	setp.gt.s32 	%p178, %r270, 23;
	setp.lt.f32 	%p179, %f316, %f317;
	selp.f32 	%f318, %f317, %f316, %p179;
	selp.f32 	%f319, %f316, %f318, %p178;
	mov.b32 	%r292, %f319;
	mov.b32 	%r293, 16;
	// begin inline asm
	shfl.sync.down.b32 %r291, %r292, %r293, %r294, %r295;
	// end inline asm
	mov.b32 	%f320, %r291;
	setp.gt.s32 	%p180, %r270, 15;
	setp.lt.f32 	%p181, %f319, %f320;
	selp.f32 	%f26, %f320, %f319, %p181;
	selp.f32 	%f444, %f319, %f26, %p180;
	setp.ne.s32 	%p182, %r270, 0;
	@%p182 bra 	$L__BB26_36;
	shr.u32 	%r296, %r13, 3;
	and.b32  	%r297, %r296, 124;
	mov.u32 	%r298, _ZZN3cub18CUB_300001_SM_10006detail6reduce28DeviceReduceSingleTileKernelINS2_10policy_hubIfjN4cuda3__47maximumIfEEE10Policy1000EPfSB_iS8_ffNS5_3std3__410__identityEEEvT0_T1_T2_T3_T4_T6_E12temp_storage;
	add.s32 	%r299, %r298, %r297;
	st.shared.f32 	[%r299+8], %f26;
$L__BB26_36:
	bar.sync 	0;
	setp.ne.s32 	%p183, %r13, 0;
	@%p183 bra 	$L__BB26_72;
	ld.shared.f32 	%f321, [_ZZN3cub18CUB_300001_SM_10006detail6reduce28DeviceReduceSingleTileKernelINS2_10policy_hubIfjN4cuda3__47maximumIfEEE10Policy1000EPfSB_iS8_ffNS5_3std3__410__identityEEEvT0_T1_T2_T3_T4_T6_E12temp_storage+12];
	setp.lt.f32 	%p184, %f444, %f321;
	selp.f32 	%f322, %f321, %f444, %p184;
	ld.shared.f32 	%f323, [_ZZN3cub18CUB_300001_SM_10006detail6reduce28DeviceReduceSingleTileKernelINS2_10policy_hubIfjN4cuda3__47maximumIfEEE10Policy1000EPfSB_iS8_ffNS5_3std3__410__identityEEEvT0_T1_T2_T3_T4_T6_E12temp_storage+16];
	setp.lt.f32 	%p185, %f322, %f323;
	selp.f32 	%f324, %f323, %f322, %p185;
	ld.shared.f32 	%f325, [_ZZN3cub18CUB_300001_SM_10006detail6reduce28DeviceReduceSingleTileKernelINS2_10policy_hubIfjN4cuda3__47maximumIfEEE10Policy1000EPfSB_iS8_ffNS5_3std3__410__identityEEEvT0_T1_T2_T3_T4_T6_E12temp_storage+20];
	setp.lt.f32 	%p186, %f324, %f325;
	selp.f32 	%f326, %f325, %f324, %p186;
	ld.shared.f32 	%f327, [_ZZN3cub18CUB_300001_SM_10006detail6reduce28DeviceReduceSingleTileKernelINS2_10policy_hubIfjN4cuda3__47maximumIfEEE10Policy1000EPfSB_iS8_ffNS5_3std3__410__identityEEEvT0_T1_T2_T3_T4_T6_E12temp_storage+24];
	setp.lt.f32 	%p187, %f326, %f327;
	selp.f32 	%f328, %f327, %f326, %p187;
	ld.shared.f32 	%f329, [_ZZN3cub18CUB_300001_SM_10006detail6reduce28DeviceReduceSingleTileKernelINS2_10policy_hubIfjN4cuda3__47maximumIfEEE10Policy1000EPfSB_iS8_ffNS5_3std3__410__identityEEEvT0_T1_T2_T3_T4_T6_E12temp_storage+28];
	setp.lt.f32 	%p188, %f328, %f329;
	selp.f32 	%f330, %f329, %f328, %p188;
	ld.shared.f32 	%f331, [_ZZN3cub18CUB_300001_SM_10006detail6reduce28DeviceReduceSingleTileKernelINS2_10policy_hubIfjN4cuda3__47maximumIfEEE10Policy1000EPfSB_iS8_ffNS5_3std3__410__identityEEEvT0_T1_T2_T3_T4_T6_E12temp_storage+32];
	setp.lt.f32 	%p189, %f330, %f331;
	selp.f32 	%f332, %f331, %f330, %p189;
	ld.shared.f32 	%f333, [_ZZN3cub18CUB_300001_SM_10006detail6reduce28DeviceReduceSingleTileKernelINS2_10policy_hubIfjN4cuda3__47maximumIfEEE10Policy1000EPfSB_iS8_ffNS5_3std3__410__identityEEEvT0_T1_T2_T3_T4_T6_E12temp_storage+36];
	setp.lt.f32 	%p190, %f332, %f333;
	selp.f32 	%f444, %f333, %f332, %p190;
	bra.uni 	$L__BB26_72;
$L__BB26_38:
	setp.gt.s32 	%p3, %r67, 4095;
	@%p3 bra 	$L__BB26_56;
	mov.u32 	%r34, %tid.x;
	setp.ge.s32 	%p68, %r34, %r67;
	mov.f32 	%f436, 0f00000000;
	mov.u32 	%r397, %r34;
	@%p68 bra 	$L__BB26_41;
	mul.wide.u32 	%rd66, %r34, 4;
	add.s64 	%rd65, %rd16, %rd66;
	// begin inline asm
	ld.global.nc.u32 %r144, [%rd65];
	// end inline asm
	mov.b32 	%f436, %r144;
	add.s32 	%r397, %r34, 256;
$L__BB26_41:
	setp.ge.s32 	%p69, %r397, %r67;
	@%p69 bra 	$L__BB26_47;
	not.b32 	%r145, %r397;
	add.s32 	%r37, %r67, %r145;
	and.b32  	%r146, %r37, 768;
	setp.eq.s32 	%p70, %r146, 768;
	@%p70 bra 	$L__BB26_45;
	mul.wide.u32 	%rd67, %r397, 4;
	add.s64 	%rd123, %rd16, %rd67;
	shr.u32 	%r147, %r37, 8;
	add.s32 	%r148, %r147, 1;
	and.b32  	%r149, %r148, 3;
	neg.s32 	%r395, %r149;
$L__BB26_44:
	.pragma "nounroll";
	// begin inline asm
	ld.global.nc.u32 %r150, [%rd123];
	// end inline asm
	mov.b32 	%f157, %r150;
	setp.lt.f32 	%p71, %f436, %f157;
	selp.f32 	%f436, %f157, %f436, %p71;
	add.s32 	%r397, %r397, 256;
	add.s64 	%rd123, %rd123, 1024;
	add.s32 	%r395, %r395, 1;
	setp.ne.s32 	%p72, %r395, 0;
	@%p72 bra 	$L__BB26_44;
$L__BB26_45:
	setp.lt.u32 	%p73, %r37, 768;
	@%p73 bra 	$L__BB26_47;
$L__BB26_46:
	mul.wide.s32 	%rd73, %r397, 4;
	add.s64 	%rd69, %rd16, %rd73;
	// begin inline asm
	ld.global.nc.u32 %r151, [%rd69];
	// end inline asm
	mov.b32 	%f158, %r151;
	setp.lt.f32 	%p74, %f436, %f158;
	selp.f32 	%f159, %f158, %f436, %p74;
	add.s64 	%rd70, %rd69, 1024;
	// begin inline asm
	ld.global.nc.u32 %r152, [%rd70];
	// end inline asm
	mov.b32 	%f160, %r152;
	setp.lt.f32 	%p75, %f159, %f160;
	selp.f32 	%f161, %f160, %f159, %p75;
	add.s64 	%rd71, %rd69, 2048;
	// begin inline asm
	ld.global.nc.u32 %r153, [%rd71];
	// end inline asm
	mov.b32 	%f162, %r153;
	setp.lt.f32 	%p76, %f161, %f162;
	selp.f32 	%f163, %f162, %f161, %p76;
	add.s64 	%rd72, %rd69, 3072;
	// begin inline asm
	ld.global.nc.u32 %r154, [%rd72];
	// end inline asm
	mov.b32 	%f164, %r154;
	setp.lt.f32 	%p77, %f163, %f164;
	selp.f32 	%f436, %f164, %f163, %p77;
	add.s32 	%r397, %r397, 1024;
	setp.lt.s32 	%p78, %r397, %r67;
	@%p78 bra 	$L__BB26_46;
$L__BB26_47:
	setp.lt.s32 	%p79, %r67, 256;
	@%p79 bra 	$L__BB26_52;
	// begin inline asm
	mov.u32 %r193, %laneid;
	// end inline asm
	mov.b32 	%r195, %f436;
	mov.b32 	%r196, 1;
	mov.b32 	%r217, 31;
	mov.b32 	%r218, -1;
	// begin inline asm
	shfl.sync.down.b32 %r194, %r195, %r196, %r217, %r218;
	// end inline asm
	mov.b32 	%f212, %r194;
	setp.gt.s32 	%p107, %r193, 30;
	setp.lt.f32 	%p108, %f436, %f212;
	selp.f32 	%f213, %f212, %f436, %p108;
	selp.f32 	%f214, %f436, %f213, %p107;
	mov.b32 	%r200, %f214;
	mov.b32 	%r201, 2;
	// begin inline asm
	shfl.sync.down.b32 %r199, %r200, %r201, %r217, %r218;
	// end inline asm
	mov.b32 	%f215, %r199;
	setp.gt.s32 	%p109, %r193, 29;
	setp.lt.f32 	%p110, %f214, %f215;
	selp.f32 	%f216, %f215, %f214, %p110;
	selp.f32 	%f217, %f214, %f216, %p109;
	mov.b32 	%r205, %f217;
	mov.b32 	%r206, 4;
	// begin inline asm
	shfl.sync.down.b32 %r204, %r205, %r206, %r217, %r218;
	// end inline asm
	mov.b32 	%f218, %r204;
	setp.gt.s32 	%p111, %r193, 27;
	setp.lt.f32 	%p112, %f217, %f218;
	selp.f32 	%f219, %f218, %f217, %p112;
	selp.f32 	%f220, %f217, %f219, %p111;
	mov.b32 	%r210, %f220;
	mov.b32 	%r211, 8;
	// begin inline asm
	shfl.sync.down.b32 %r209, %r210, %r211, %r217, %r218;
	// end inline asm
	mov.b32 	%f221, %r209;
	setp.gt.s32 	%p113, %r193, 23;
	setp.lt.f32 	%p114, %f220, %f221;
	selp.f32 	%f222, %f221, %f220, %p114;
	selp.f32 	%f223, %f220, %f222, %p113;
	mov.b32 	%r215, %f223;
	mov.b32 	%r216, 16;
	// begin inline asm
	shfl.sync.down.b32 %r214, %r215, %r216, %r217, %r218;
	// end inline asm
	mov.b32 	%f224, %r214;
	setp.gt.s32 	%p115, %r193, 15;
	setp.lt.f32 	%p116, %f223, %f224;
	selp.f32 	%f38, %f224, %f223, %p116;
	selp.f32 	%f444, %f223, %f38, %p115;
	setp.ne.s32 	%p117, %r193, 0;
	@%p117 bra 	$L__BB26_50;
	shr.u32 	%r219, %r34, 3;
	and.b32  	%r220, %r219, 124;
	mov.u32 	%r221, _ZZN3cub18CUB_300001_SM_10006detail6reduce28DeviceReduceSingleTileKernelINS2_10policy_hubIfjN4cuda3__47maximumIfEEE10Policy1000EPfSB_iS8_ffNS5_3std3__410__identityEEEvT0_T1_T2_T3_T4_T6_E12temp_storage;
	add.s32 	%r222, %r221, %r220;
	st.shared.f32 	[%r222+8], %f38;
$L__BB26_50:
	bar.sync 	0;
	setp.ne.s32 	%p118, %r34, 0;
	@%p118 bra 	$L__BB26_72;
	ld.shared.f32 	%f225, [_ZZN3cub18CUB_300001_SM_10006detail6reduce28DeviceReduceSingleTileKernelINS2_10policy_hubIfjN4cuda3__47maximumIfEEE10Policy1000EPfSB_iS8_ffNS5_3std3__410__identityEEEvT0_T1_T2_T3_T4_T6_E12temp_storage+12];
	setp.lt.f32 	%p119, %f444, %f225;
	selp.f32 	%f226, %f225, %f444, %p119;
	ld.shared.f32 	%f227, [_ZZN3cub18CUB_300001_SM_10006detail6reduce28DeviceReduceSingleTileKernelINS2_10policy_hubIfjN4cuda3__47maximumIfEEE10Policy1000EPfSB_iS8_ffNS5_3std3__410__identityEEEvT0_T1_T2_T3_T4_T6_E12temp_storage+16];
	setp.lt.f32 	%p120, %f226, %f227;
	selp.f32 	%f228, %f227, %f226, %p120;
	ld.shared.f32 	%f229, [_ZZN3cub18CUB_300001_SM_10006detail6reduce28DeviceReduceSingleTileKernelINS2_10policy_hubIfjN4cuda3__47maximumIfEEE10Policy1000EPfSB_iS8_ffNS5_3std3__410__identityEEEvT0_T1_T2_T3_T4_T6_E12temp_storage+20];
	setp.lt.f32 	%p121, %f228, %f229;
	selp.f32 	%f230, %f229, %f228, %p121;
	ld.shared.f32 	%f231, [_ZZN3cub18CUB_300001_SM_10006detail6reduce28DeviceReduceSingleTileKernelINS2_10policy_hubIfjN4cuda3__47maximumIfEEE10Policy1000EPfSB_iS8_ffNS5_3std3__410__identityEEEvT0_T1_T2_T3_T4_T6_E12temp_storage+24];
	setp.lt.f32 	%p122, %f230, %f231;
	selp.f32 	%f232, %f231, %f230, %p122;
	ld.shared.f32 	%f233, [_ZZN3cub18CUB_300001_SM_10006detail6reduce28DeviceReduceSingleTileKernelINS2_10policy_hubIfjN4cuda3__47maximumIfEEE10Policy1000EPfSB_iS8_ffNS5_3std3__410__identityEEEvT0_T1_T2_T3_T4_T6_E12temp_storage+28];
	setp.lt.f32 	%p123, %f232, %f233;
	selp.f32 	%f234, %f233, %f232, %p123;
	ld.shared.f32 	%f235, [_ZZN3cub18CUB_300001_SM_10006detail6reduce28DeviceReduceSingleTileKernelINS2_10policy_hubIfjN4cuda3__47maximumIfEEE10Policy1000EPfSB_iS8_ffNS5_3std3__410__identityEEEvT0_T1_T2_T3_T4_T6_E12temp_storage+32];
	setp.lt.f32 	%p124, %f234, %f235;
	selp.f32 	%f236, %f235, %f234, %p124;
	ld.shared.f32 	%f237, [_ZZN3cub18CUB_300001_SM_10006detail6reduce28DeviceReduceSingleTileKernelINS2_10policy_hubIfjN4cuda3__47maximumIfEEE10Policy1000EPfSB_iS8_ffNS5_3std3__410__identityEEEvT0_T1_T2_T3_T4_T6_E12temp_storage+36];
	setp.lt.f32 	%p125, %f236, %f237;
	selp.f32 	%f444, %f237, %f236, %p125;
	bra.uni 	$L__BB26_72;
$L__BB26_52:
	// begin inline asm
	mov.u32 %r155, %laneid;
	// end inline asm
	and.b32  	%r181, %r34, 992;
	add.s32 	%r182, %r181, 32;
	setp.gt.s32 	%p80, %r182, %r67;
	not.b32 	%r183, %r181;
	add.s32 	%r184, %r67, %r183;
	selp.b32 	%r179, %r184, 31, %p80;
	mov.b32 	%r157, %f436;
	mov.b32 	%r158, 1;
	mov.b32 	%r180, -1;
	// begin inline asm
	shfl.sync.down.b32 %r156, %r157, %r158, %r179, %r180;
	// end inline asm
	mov.b32 	%f165, %r156;
	setp.lt.s32 	%p81, %r155, %r179;
	setp.lt.f32 	%p82, %f436, %f165;
	selp.f32 	%f166, %f165, %f436, %p82;
	selp.f32 	%f167, %f166, %f436, %p81;
	mov.b32 	%r162, %f167;
	mov.b32 	%r163, 2;
	// begin inline asm
	shfl.sync.down.b32 %r161, %r162, %r163, %r179, %r180;
	// end inline asm
	mov.b32 	%f168, %r161;
	add.s32 	%r185, %r155, 2;
	setp.gt.s32 	%p83, %r185, %r179;
	setp.lt.f32 	%p84, %f167, %f168;
	selp.f32 	%f169, %f168, %f167, %p84;
	selp.f32 	%f170, %f167, %f169, %p83;
	mov.b32 	%r167, %f170;
	mov.b32 	%r168, 4;
	// begin inline asm
	shfl.sync.down.b32 %r166, %r167, %r168, %r179, %r180;
	// end inline asm
	mov.b32 	%f171, %r166;
	add.s32 	%r186, %r155, 4;
	setp.gt.s32 	%p85, %r186, %r179;
	setp.lt.f32 	%p86, %f170, %f171;
	selp.f32 	%f172, %f171, %f170, %p86;
	selp.f32 	%f173, %f170, %f172, %p85;
	mov.b32 	%r172, %f173;
	mov.b32 	%r173, 8;
	// begin inline asm
	shfl.sync.down.b32 %r171, %r172, %r173, %r179, %r180;
	// end inline asm
	mov.b32 	%f174, %r171;
	add.s32 	%r187, %r155, 8;
	setp.gt.s32 	%p87, %r187, %r179;
	setp.lt.f32 	%p88, %f173, %f174;
	selp.f32 	%f175, %f174, %f173, %p88;
	selp.f32 	%f176, %f173, %f175, %p87;
	mov.b32 	%r177, %f176;
	mov.b32 	%r178, 16;
	// begin inline asm
	shfl.sync.down.b32 %r176, %r177, %r178, %r179, %r180;
	// end inline asm
	mov.b32 	%f177, %r176;
	add.s32 	%r188, %r155, 16;
	setp.gt.s32 	%p89, %r188, %r179;
	setp.lt.f32 	%p90, %f176, %f177;
	selp.f32 	%f178, %f177, %f176, %p90;
	selp.f32 	%f444, %f176, %f178, %p89;
	setp.ne.s32 	%p91, %r155, 0;
	@%p91 bra 	$L__BB26_54;
	shr.u32 	%r189, %r34, 3;
	and.b32  	%r190, %r189, 124;
	mov.u32 	%r191, _ZZN3cub18CUB_300001_SM_10006detail6reduce28DeviceReduceSingleTileKernelINS2_10policy_hubIfjN4cuda3__47maximumIfEEE10Policy1000EPfSB_iS8_ffNS5_3std3__410__identityEEEvT0_T1_T2_T3_T4_T6_E12temp_storage;
	add.s32 	%r192, %r191, %r190;
	st.shared.f32 	[%r192+8], %f444;
$L__BB26_54:
	bar.sync 	0;
	setp.ne.s32 	%p92, %r34, 0;
	@%p92 bra 	$L__BB26_72;
	setp.gt.s32 	%p93, %r67, 32;
	ld.shared.f32 	%f179, [_ZZN3cub18CUB_300001_SM_10006detail6reduce28DeviceReduceSingleTileKernelINS2_10policy_hubIfjN4cuda3__47maximumIfEEE10Policy1000EPfSB_iS8_ffNS5_3std3__410__identityEEEvT0_T1_T2_T3_T4_T6_E12temp_storage+12];
	setp.lt.f32 	%p94, %f444, %f179;
	selp.f32 	%f181, %f179, %f444, %p94;
	selp.f32 	%f182, %f181, %f444, %p93;
	setp.gt.s32 	%p95, %r67, 64;
	ld.shared.f32 	%f184, [_ZZN3cub18CUB_300001_SM_10006detail6reduce28DeviceReduceSingleTileKernelINS2_10policy_hubIfjN4cuda3__47maximumIfEEE10Policy1000EPfSB_iS8_ffNS5_3std3__410__identityEEEvT0_T1_T2_T3_T4_T6_E12temp_storage+16];
	setp.lt.f32 	%p96, %f182, %f184;
	selp.f32 	%f186, %f184, %f182, %p96;
	selp.f32 	%f187, %f186, %f182, %p95;
	setp.gt.s32 	%p97, %r67, 96;
	ld.shared.f32 	%f189, [_ZZN3cub18CUB_300001_SM_10006detail6reduce28DeviceReduceSingleTileKernelINS2_10policy_hubIfjN4cuda3__47maximumIfEEE10Policy1000EPfSB_iS8_ffNS5_3std3__410__identityEEEvT0_T1_T2_T3_T4_T6_E12temp_storage+20];
	setp.lt.f32 	%p98, %f187, %f189;
	selp.f32 	%f191, %f189, %f187, %p98;
	selp.f32 	%f192, %f191, %f187, %p97;
	setp.gt.s32 	%p99, %r67, 128;
	ld.shared.f32 	%f194, [_ZZN3cub18CUB_300001_SM_10006detail6reduce28DeviceReduceSingleTileKernelINS2_10policy_hubIfjN4cuda3__47maximumIfEEE10Policy1000EPfSB_iS8_ffNS5_3std3__410__identityEEEvT0_T1_T2_T3_T4_T6_E12temp_storage+24];
	setp.lt.f32 	%p100, %f192, %f194;
	selp.f32 	%f196, %f194, %f192, %p100;
	selp.f32 	%f197, %f196, %f192, %p99;
	setp.gt.s32 	%p101, %r67, 160;
	ld.shared.f32 	%f199, [_ZZN3cub18CUB_300001_SM_10006detail6reduce28DeviceReduceSingleTileKernelINS2_10policy_hubIfjN4cuda3__47maximumIfEEE10Policy1000EPfSB_iS8_ffNS5_3std3__410__identityEEEvT0_T1_T2_T3_T4_T6_E12temp_storage+28];
	setp.lt.f32 	%p102, %f197, %f199;
	selp.f32 	%f201, %f199, %f197, %p102;
	selp.f32 	%f202, %f201, %f197, %p101;
	setp.gt.s32 	%p103, %r67, 192;
	ld.shared.f32 	%f204, [_ZZN3cub18CUB_300001_SM_10006detail6reduce28DeviceReduceSingleTileKernelINS2_10policy_hubIfjN4cuda3__47maximumIfEEE10Policy1000EPfSB_iS8_ffNS5_3std3__410__identityEEEvT0_T1_T2_T3_T4_T6_E12temp_storage+32];
	setp.lt.f32 	%p104, %f202, %f204;
	selp.f32 	%f206, %f204, %f202, %p104;
	selp.f32 	%f207, %f206, %f202, %p103;
	setp.gt.s32 	%p105, %r67, 224;
	ld.shared.f32 	%f209, [_ZZN3cub18CUB_300001_SM_10006detail6reduce28DeviceReduceSingleTileKernelINS2_10policy_hubIfjN4cuda3__47maximumIfEEE10Policy1000EPfSB_iS8_ffNS5_3std3__410__identityEEEvT0_T1_T2_T3_T4_T6_E12temp_storage+36];
	setp.lt.f32 	%p106, %f207, %f209;
	selp.f32 	%f211, %f209, %f207, %p106;
	selp.f32 	%f444, %f211, %f207, %p105;
	bra.uni 	$L__BB26_72;
$L__BB26_56:
	mov.u32 	%r46, %tid.x;
	mul.wide.u32 	%rd35, %r46, 4;
	add.s64 	%rd19, %rd16, %rd35;
	// begin inline asm
	ld.global.nc.u32 %r68, [%rd19];
	// end inline asm
	mov.b32 	%f59, %r68;
	add.s64 	%rd20, %rd19, 1024;
	// begin inline asm
	ld.global.nc.u32 %r69, [%rd20];
	// end inline asm
	mov.b32 	%f60, %r69;
	add.s64 	%rd21, %rd19, 2048;
	// begin inline asm
	ld.global.nc.u32 %r70, [%rd21];
	// end inline asm
	mov.b32 	%f61, %r70;
	add.s64 	%rd22, %rd19, 3072;
	// begin inline asm
	ld.global.nc.u32 %r71, [%rd22];
	// end inline asm
	mov.b32 	%f62, %r71;
	add.s64 	%rd23, %rd19, 4096;
	// begin inline asm
	ld.global.nc.u32 %r72, [%rd23];
	// end inline asm
	mov.b32 	%f63, %r72;
	add.s64 	%rd24, %rd19, 5120;
	// begin inline asm
	ld.global.nc.u32 %r73, [%rd24];
	// end inline asm
	mov.b32 	%f64, %r73;
	add.s64 	%rd25, %rd19, 6144;
	// begin inline asm
	ld.global.nc.u32 %r74, [%rd25];
	// end inline asm
	mov.b32 	%f65, %r74;
	add.s64 	%rd26, %rd19, 7168;
	// begin inline asm
	ld.global.nc.u32 %r75, [%rd26];
	// end inline asm
	mov.b32 	%f66, %r75;
	add.s64 	%rd27, %rd19, 8192;
	// begin inline asm
	ld.global.nc.u32 %r76, [%rd27];
	// end inline asm
	mov.b32 	%f67, %r76;
	add.s64 	%rd28, %rd19, 9216;
	// begin inline asm
	ld.global.nc.u32 %r77, [%rd28];
	// end inline asm
	mov.b32 	%f68, %r77;
	add.s64 	%rd29, %rd19, 10240;
	// begin inline asm
	ld.global.nc.u32 %r78, [%rd29];
	// end inline asm
	mov.b32 	%f69, %r78;
	add.s64 	%rd30, %rd19, 11264;
	// begin inline asm
	ld.global.nc.u32 %r79, [%rd30];
	// end inline asm
	mov.b32 	%f70, %r79;
	add.s64 	%rd31, %rd19, 12288;
	// begin inline asm
	ld.global.nc.u32 %r80, [%rd31];
	// end inline asm
	mov.b32 	%f71, %r80;
	add.s64 	%rd32, %rd19, 13312;
	// begin inline asm
	ld.global.nc.u32 %r81, [%rd32];
	// end inline asm
	mov.b32 	%f72, %r81;
	add.s64 	%rd33, %rd19, 14336;
	// begin inline asm
	ld.global.nc.u32 %r82, [%rd33];
	// end inline asm
	mov.b32 	%f73, %r82;
	add.s64 	%rd34, %rd19, 15360;
	// begin inline asm
	ld.global.nc.u32 %r83, [%rd34];
	// end inline asm
	mov.b32 	%f74, %r83;
	setp.lt.f32 	%p4, %f59, %f60;
	selp.f32 	%f75, %f60, %f59, %p4;
	setp.lt.f32 	%p5, %f61, %f62;
	selp.f32 	%f76, %f62, %f61, %p5;
	setp.lt.f32 	%p6, %f63, %f64;
	selp.f32 	%f77, %f64, %f63, %p6;
	setp.lt.f32 	%p7, %f65, %f66;
	selp.f32 	%f78, %f66, %f65, %p7;
	setp.lt.f32 	%p8, %f67, %f68;
	selp.f32 	%f79, %f68, %f67, %p8;
	setp.lt.f32 	%p9, %f69, %f70;
	selp.f32 	%f80, %f70, %f69, %p9;
	setp.lt.f32 	%p10, %f71, %f72;
	selp.f32 	%f81, %f72, %f71, %p10;
	setp.lt.f32 	%p11, %f73, %f74;
	selp.f32 	%f82, %f74, %f73, %p11;
	setp.lt.f32 	%p12, %f75, %f76;
	selp.f32 	%f83, %f76, %f75, %p12;
	setp.lt.f32 	%p13, %f77, %f78;
	selp.f32 	%f84, %f78, %f77, %p13;
	setp.lt.f32 	%p14, %f79, %f80;
	selp.f32 	%f85, %f80, %f79, %p14;
	setp.lt.f32 	%p15, %f81, %f82;
	selp.f32 	%f86, %f82, %f81, %p15;
	setp.lt.f32 	%p16, %f83, %f84;
	selp.f32 	%f87, %f84, %f83, %p16;
	setp.lt.f32 	%p17, %f85, %f86;
	selp.f32 	%f88, %f86, %f85, %p17;
	setp.lt.f32 	%p18, %f87, %f88;
	selp.f32 	%f443, %f88, %f87, %p18;
	setp.lt.u32 	%p19, %r67, 8192;
	mov.b32 	%r400, 4096;
	@%p19 bra 	$L__BB26_60;
	add.s32 	%r47, %r67, -4096;
	mov.b32 	%r400, 4096;
$L__BB26_58:
	mul.wide.s32 	%rd52, %r400, 4;
	add.s64 	%rd36, %rd19, %rd52;
	// begin inline asm
	ld.global.nc.u32 %r86, [%rd36];
	// end inline asm
	mov.b32 	%f89, %r86;
	add.s64 	%rd37, %rd36, 1024;
	// begin inline asm
	ld.global.nc.u32 %r87, [%rd37];
	// end inline asm
	mov.b32 	%f90, %r87;
	add.s64 	%rd38, %rd36, 2048;
	// begin inline asm
	ld.global.nc.u32 %r88, [%rd38];
	// end inline asm
	mov.b32 	%f91, %r88;
	add.s64 	%rd39, %rd36, 3072;
	// begin inline asm
	ld.global.nc.u32 %r89, [%rd39];
	// end inline asm
	mov.b32 	%f92, %r89;
	add.s64 	%rd40, %rd36, 4096;
	// begin inline asm
	ld.global.nc.u32 %r90, [%rd40];
	// end inline asm
	mov.b32 	%f93, %r90;
	add.s64 	%rd41, %rd36, 5120;
	// begin inline asm
	ld.global.nc.u32 %r91, [%rd41];
	// end inline asm
	mov.b32 	%f94, %r91;
	add.s64 	%rd42, %rd36, 6144;
	// begin inline asm
	ld.global.nc.u32 %r92, [%rd42];
	// end inline asm
	mov.b32 	%f95, %r92;
	add.s64 	%rd43, %rd36, 7168;
	// begin inline asm
	ld.global.nc.u32 %r93, [%rd43];
	// end inline asm
	mov.b32 	%f96, %r93;
	add.s64 	%rd44, %rd36, 8192;
	// begin inline asm
	ld.global.nc.u32 %r94, [%rd44];
	// end inline asm
	mov.b32 	%f97, %r94;
	add.s64 	%rd45, %rd36, 9216;
	// begin inline asm
	ld.global.nc.u32 %r95, [%rd45];
	// end inline asm
	mov.b32 	%f98, %r95;
	add.s64 	%rd46, %rd36, 10240;
	// begin inline asm
	ld.global.nc.u32 %r96, [%rd46];
	// end inline asm
	mov.b32 	%f99, %r96;
	add.s64 	%rd47, %rd36, 11264;
	// begin inline asm
	ld.global.nc.u32 %r97, [%rd47];
	// end inline asm
	mov.b32 	%f100, %r97;
	add.s64 	%rd48, %rd36, 12288;
	// begin inline asm
	ld.global.nc.u32 %r98, [%rd48];
	// end inline asm
	mov.b32 	%f101, %r98;
	add.s64 	%rd49, %rd36, 13312;
	// begin inline asm
	ld.global.nc.u32 %r99, [%rd49];
	// end inline asm
	mov.b32 	%f102, %r99;
	add.s64 	%rd50, %rd36, 14336;
	// begin inline asm
	ld.global.nc.u32 %r100, [%rd50];
	// end inline asm
	mov.b32 	%f103, %r100;
	add.s64 	%rd51, %rd36, 15360;
	// begin inline asm
	ld.global.nc.u32 %r101, [%rd51];
	// end inline asm
	mov.b32 	%f104, %r101;
	setp.lt.f32 	%p20, %f443, %f89;
	selp.f32 	%f105, %f89, %f443, %p20;
	setp.lt.f32 	%p21, %f90, %f91;
	selp.f32 	%f106, %f91, %f90, %p21;
	setp.lt.f32 	%p22, %f92, %f93;
	selp.f32 	%f107, %f93, %f92, %p22;
	setp.lt.f32 	%p23, %f94, %f95;
	selp.f32 	%f108, %f95, %f94, %p23;
	setp.lt.f32 	%p24, %f96, %f97;
	selp.f32 	%f109, %f97, %f96, %p24;
	setp.lt.f32 	%p25, %f98, %f99;
	selp.f32 	%f110, %f99, %f98, %p25;
	setp.lt.f32 	%p26, %f100, %f101;
	selp.f32 	%f111, %f101, %f100, %p26;
	setp.lt.f32 	%p27, %f102, %f103;
	selp.f32 	%f112, %f103, %f102, %p27;
	setp.lt.f32 	%p28, %f105, %f106;
	selp.f32 	%f113, %f106, %f105, %p28;
	setp.lt.f32 	%p29, %f107, %f108;
	selp.f32 	%f114, %f108, %f107, %p29;
	setp.lt.f32 	%p30, %f109, %f110;
	selp.f32 	%f115, %f110, %f109, %p30;
	setp.lt.f32 	%p31, %f111, %f112;
	selp.f32 	%f116, %f112, %f111, %p31;
	setp.lt.f32 	%p32, %f113, %f114;
	selp.f32 	%f117, %f114, %f113, %p32;
	setp.lt.f32 	%p33, %f115, %f116;
	selp.f32 	%f118, %f116, %f115, %p33;
	setp.lt.f32 	%p34, %f117, %f118;
	selp.f32 	%f119, %f118, %f117, %p34;
	setp.lt.f32 	%p35, %f119, %f104;
	selp.f32 	%f443, %f104, %f119, %p35;
	sub.s32 	%r102, %r67, %r400;
	setp.lt.s32 	%p36, %r102, 4096;
	@%p36 bra 	$L__BB26_68;
	add.s32 	%r400, %r400, 4096;
	setp.le.s32 	%p37, %r400, %r47;
	@%p37 bra 	$L__BB26_58;
$L__BB26_60:
	setp.le.s32 	%p38, %r67, %r400;
	@%p38 bra 	$L__BB26_68;
	sub.s32 	%r51, %r67, %r400;
	setp.ge.s32 	%p39, %r46, %r51;
	@%p39 bra 	$L__BB26_68;
	not.b32 	%r103, %r46;
	add.s32 	%r104, %r67, %r103;
	sub.s32 	%r52, %r104, %r400;
	and.b32  	%r105, %r52, 768;
	setp.eq.s32 	%p40, %r105, 768;
	mov.u32 	%r404, %r46;
	@%p40 bra 	$L__BB26_65;
	add.s32 	%r402, %r46, %r400;
	shr.u32 	%r106, %r52, 8;
	add.s32 	%r107, %r106, 1;
	and.b32  	%r108, %r107, 3;
	neg.s32 	%r401, %r108;
	mov.u32 	%r404, %r46;
$L__BB26_64:
	.pragma "nounroll";
	mul.wide.u32 	%rd54, %r402, 4;
	add.s64 	%rd53, %rd16, %rd54;
	// begin inline asm
	ld.global.nc.u32 %r109, [%rd53];
	// end inline asm
	mov.b32 	%f121, %r109;
	setp.lt.f32 	%p41, %f443, %f121;
	selp.f32 	%f443, %f121, %f443, %p41;
	add.s32 	%r404, %r404, 256;
	add.s32 	%r402, %r402, 256;
	add.s32 	%r401, %r401, 1;
	setp.ne.s32 	%p42, %r401, 0;
	@%p42 bra 	$L__BB26_64;
$L__BB26_65:
	setp.lt.u32 	%p43, %r52, 768;
	@%p43 bra 	$L__BB26_68;
	cvt.u64.u32 	%rd55, %r404;
	cvt.u64.u32 	%rd56, %r400;
	add.s64 	%rd57, %rd55, %rd56;
	shl.b64 	%rd58, %rd57, 2;
	add.s64 	%rd59, %rd58, %rd16;
	add.s64 	%rd124, %rd59, 2048;
	add.s32 	%r405, %r404, %r400;
$L__BB26_67:
	mul.wide.u32 	%rd64, %r405, 4;
	add.s64 	%rd60, %rd16, %rd64;
	// begin inline asm
	ld.global.nc.u32 %r110, [%rd60];
	// end inline asm
	mov.b32 	%f122, %r110;
	setp.lt.f32 	%p44, %f443, %f122;
	selp.f32 	%f123, %f122, %f443, %p44;
	add.s64 	%rd61, %rd124, -1024;
	// begin inline asm
	ld.global.nc.u32 %r111, [%rd61];
	// end inline asm
	mov.b32 	%f124, %r111;
	setp.lt.f32 	%p45, %f123, %f124;
	selp.f32 	%f125, %f124, %f123, %p45;
	// begin inline asm
	ld.global.nc.u32 %r112, [%rd124];
	// end inline asm
	mov.b32 	%f126, %r112;
	setp.lt.f32 	%p46, %f125, %f126;
	selp.f32 	%f127, %f126, %f125, %p46;
	add.s64 	%rd63, %rd124, 1024;
	// begin inline asm
	ld.global.nc.u32 %r113, [%rd63];
	// end inline asm
	mov.b32 	%f128, %r113;
	setp.lt.f32 	%p47, %f127, %f128;
	selp.f32 	%f443, %f128, %f127, %p47;
	add.s32 	%r404, %r404, 1024;
	add.s64 	%rd124, %rd124, 4096;
	add.s32 	%r405, %r405, 1024;
	setp.lt.s32 	%p48, %r404, %r51;
	@%p48 bra 	$L__BB26_67;
$L__BB26_68:
	// begin inline asm
	mov.u32 %r114, %laneid;
	// end inline asm
	mov.b32 	%r116, %f443;
	mov.b32 	%r117, 1;
	mov.b32 	%r138, 31;
	mov.b32 	%r139, -1;
	// begin inline asm
	shfl.sync.down.b32 %r115, %r116, %r117, %r138, %r139;
	// end inline asm
	mov.b32 	%f129, %r115;
	setp.gt.s32 	%p49, %r114, 30;
	setp.lt.f32 	%p50, %f443, %f129;
	selp.f32 	%f130, %f129, %f443, %p50;
	selp.f32 	%f131, %f443, %f130, %p49;
	mov.b32 	%r121, %f131;
	mov.b32 	%r122, 2;
	// begin inline asm
	shfl.sync.down.b32 %r120, %r121, %r122, %r138, %r139;
	// end inline asm
	mov.b32 	%f132, %r120;
	setp.gt.s32 	%p51, %r114, 29;
	setp.lt.f32 	%p52, %f131, %f132;
	selp.f32 	%f133, %f132, %f131, %p52;
	selp.f32 	%f134, %f131, %f133, %p51;
	mov.b32 	%r126, %f134;
	mov.b32 	%r127, 4;
	// begin inline asm
	shfl.sync.down.b32 %r125, %r126, %r127, %r138, %r139;
	// end inline asm
	mov.b32 	%f135, %r125;
	setp.gt.s32 	%p53, %r114, 27;
	setp.lt.f32 	%p54, %f134, %f135;
	selp.f32 	%f136, %f135, %f134, %p54;
	selp.f32 	%f137, %f134, %f136, %p53;
	mov.b32 	%r131, %f137;
	mov.b32 	%r132, 8;
	// begin inline asm
	shfl.sync.down.b32 %r130, %r131, %r132, %r138, %r139;
	// end inline asm
	mov.b32 	%f138, %r130;
	setp.gt.s32 	%p55, %r114, 23;
	setp.lt.f32 	%p56, %f137, %f138;
	selp.f32 	%f139, %f138, %f137, %p56;
	selp.f32 	%f140, %f137, %f139, %p55;
	mov.b32 	%r136, %f140;
	mov.b32 	%r137, 16;
	// begin inline asm
	shfl.sync.down.b32 %r135, %r136, %r137, %r138, %r139;
	// end inline asm
	mov.b32 	%f141, %r135;
	setp.gt.s32 	%p57, %r114, 15;
	setp.lt.f32 	%p58, %f140, %f141;
	selp.f32 	%f54, %f141, %f140, %p58;
	selp.f32 	%f444, %f140, %f54, %p57;
	setp.ne.s32 	%p59, %r114, 0;
	@%p59 bra 	$L__BB26_70;
	shr.u32 	%r140, %r46, 3;
	and.b32  	%r141, %r140, 124;
	mov.u32 	%r142, _ZZN3cub18CUB_300001_SM_10006detail6reduce28DeviceReduceSingleTileKernelINS2_10policy_hubIfjN4cuda3__47maximumIfEEE10Policy1000EPfSB_iS8_ffNS5_3std3__410__identityEEEvT0_T1_T2_T3_T4_T6_E12temp_storage;
	add.s32 	%r143, %r142, %r141;
	st.shared.f32 	[%r143+8], %f54;
$L__BB26_70:
	bar.sync 	0;
	setp.ne.s32 	%p60, %r46, 0;
	@%p60 bra 	$L__BB26_72;
	ld.shared.f32 	%f142, [_ZZN3cub18CUB_300001_SM_10006detail6reduce28DeviceReduceSingleTileKernelINS2_10policy_hubIfjN4cuda3__47maximumIfEEE10Policy1000EPfSB_iS8_ffNS5_3std3__410__identityEEEvT0_T1_T2_T3_T4_T6_E12temp_storage+12];
	setp.lt.f32 	%p61, %f444, %f142;
	selp.f32 	%f143, %f142, %f444, %p61;
	ld.shared.f32 	%f144, [_ZZN3cub18CUB_300001_SM_10006detail6reduce28DeviceReduceSingleTileKernelINS2_10policy_hubIfjN4cuda3__47maximumIfEEE10Policy1000EPfSB_iS8_ffNS5_3std3__410__identityEEEvT0_T1_T2_T3_T4_T6_E12temp_storage+16];
	setp.lt.f32 	%p62, %f143, %f144;
	selp.f32 	%f145, %f144, %f143, %p62;
	ld.shared.f32 	%f146, [_ZZN3cub18CUB_300001_SM_10006detail6reduce28DeviceReduceSingleTileKernelINS2_10policy_hubIfjN4cuda3__47maximumIfEEE10Policy1000EPfSB_iS8_ffNS5_3std3__410__identityEEEvT0_T1_T2_T3_T4_T6_E12temp_storage+20];
	setp.lt.f32 	%p63, %f145, %f146;
	selp.f32 	%f147, %f146, %f145, %p63;
	ld.shared.f32 	%f148, [_ZZN3cub18CUB_300001_SM_10006detail6reduce28DeviceReduceSingleTileKernelINS2_10policy_hubIfjN4cuda3__47maximumIfEEE10Policy1000EPfSB_iS8_ffNS5_3std3__410__identityEEEvT0_T1_T2_T3_T4_T6_E12temp_storage+24];
	setp.lt.f32 	%p64, %f147, %f148;
	selp.f32 	%f149, %f148, %f147, %p64;
	ld.shared.f32 	%f150, [_ZZN3cub18CUB_300001_SM_10006detail6reduce28DeviceReduceSingleTileKernelINS2_10policy_hubIfjN4cuda3__47maximumIfEEE10Policy1000EPfSB_iS8_ffNS5_3std3__410__identityEEEvT0_T1_T2_T3_T4_T6_E12temp_storage+28];
	setp.lt.f32 	%p65, %f149, %f150;
	selp.f32 	%f151, %f150, %f149, %p65;
	ld.shared.f32 	%f152, [_ZZN3cub18CUB_300001_SM_10006detail6reduce28DeviceReduceSingleTileKernelINS2_10policy_hubIfjN4cuda3__47maximumIfEEE10Policy1000EPfSB_iS8_ffNS5_3std3__410__identityEEEvT0_T1_T2_T3_T4_T6_E12temp_storage+32];
	setp.lt.f32 	%p66, %f151, %f152;
	selp.f32 	%f153, %f152, %f151, %p66;
	ld.shared.f32 	%f154, [_ZZN3cub18CUB_300001_SM_10006detail6reduce28DeviceReduceSingleTileKernelINS2_10policy_hubIfjN4cuda3__47maximumIfEEE10Policy1000EPfSB_iS8_ffNS5_3std3__410__identityEEEvT0_T1_T2_T3_T4_T6_E12temp_storage+36];
	setp.lt.f32 	%p67, %f153, %f154;
	selp.f32 	%f444, %f154, %f153, %p67;
$L__BB26_72:
	mov.u32 	%r379, %tid.x;
	setp.ne.s32 	%p249, %r379, 0;
	@%p249 bra 	$L__BB26_74;
	setp.lt.f32 	%p250, %f58, %f444;
	selp.f32 	%f417, %f444, %f58, %p250;
	st.global.f32 	[%rd1], %f417;
$L__BB26_74:
	ret;

}
	// .globl	_ZN3cub18CUB_300001_SM_10006detail6reduce28DeviceReduceSingleTileKernelINS2_10policy_hubIfyN4cuda3__47maximumIfEEE10Policy1000EN6thrust24THRUST_300001_SM_1000_NS10device_ptrIfEEPfyS8_ffNS5_3std3__410__identityEEEvT0_T1_T2_T3_T4_T6_
.visible .entry _ZN3cub18CUB_300001_SM_10006detail6reduce28DeviceReduceSingleTileKernelINS2_10policy_hubIfyN4cuda3__47maximumIfEEE10Policy1000EN6thrust24THRUST_300001_SM_1000_NS10device_ptrIfEEPfyS8_ffNS5_3std3__410__identityEEEvT0_T1_T2_T3_T4_T6_(
	.param .align 8 .b8 _ZN3cub18CUB_300001_SM_10006detail6reduce28DeviceReduceSingleTileKernelINS2_10policy_hubIfyN4cuda3__47maximumIfEEE10Policy1000EN6thrust24THRUST_300001_SM_1000_NS10device_ptrIfEEPfyS8_ffNS5_3std3__410__identityEEEvT0_T1_T2_T3_T4_T6__param_0[8],
	.param .u64 .ptr .align 1 _ZN3cub18CUB_300001_SM_10006detail6reduce28DeviceReduceSingleTileKernelINS2_10policy_hubIfyN4cuda3__47maximumIfEEE10Policy1000EN6thrust24THRUST_300001_SM_1000_NS10device_ptrIfEEPfyS8_ffNS5_3std3__410__identityEEEvT0_T1_T2_T3_T4_T6__param_1,
	.param .u64 _ZN3cub18CUB_300001_SM_10006detail6reduce28DeviceReduceSingleTileKernelINS2_10policy_hubIfyN4cuda3__47maximumIfEEE10Policy1000EN6thrust24THRUST_300001_SM_1000_NS10device_ptrIfEEPfyS8_ffNS5_3std3__410__identityEEEvT0_T1_T2_T3_T4_T6__param_2,
	.param .align 1 .b8 _ZN3cub18CUB_300001_SM_10006detail6reduce28DeviceReduceSingleTileKernelINS2_10policy_hubIfyN4cuda3__47maximumIfEEE10Policy1000EN6thrust24THRUST_300001_SM_1000_NS10device_ptrIfEEPfyS8_ffNS5_3std3__410__identityEEEvT0_T1_T2_T3_T4_T6__param_3[1],
	.param .f32 _ZN3cub18CUB_300001_SM_10006detail6reduce28DeviceReduceSingleTileKernelINS2_10policy_hubIfyN4cuda3__47maximumIfEEE10Policy1000EN6thrust24THRUST_300001_SM_1000_NS10device_ptrIfEEPfyS8_ffNS5_3std3__410__identityEEEvT0_T1_T2_T3_T4_T6__param_4,
	.param .align 1 .b8 _ZN3cub18CUB_300001_SM_10006detail6reduce28DeviceReduceSingleTileKernelINS2_10policy_hubIfyN4cuda3__47maximumIfEEE10Policy1000EN6thrust24THRUST_300001_SM_1000_NS10device_ptrIfEEPfyS8_ffNS5_3std3__410__identityEEEvT0_T1_T2_T3_T4_T6__param_5[1]
)
.maxntid 256
.minnctapersm 1
{
	.reg .pred 	%p<185>;
	.reg .b32 	%r<171>;
	.reg .b32 	%f<341>;
	.reg .b64 	%rd<56>;
	// demoted variable
	.shared .align 4 .b8 _ZZN3cub18CUB_300001_SM_10006detail6reduce28DeviceReduceSingleTileKernelINS2_10policy_hubIfyN4cuda3__47maximumIfEEE10Policy1000EN6thrust24THRUST_300001_SM_1000_NS10device_ptrIfEEPfyS8_ffNS5_3std3__410__identityEEEvT0_T1_T2_T3_T4_T6_E12temp_storage[44];
	ld.param.u64 	%rd18, [_ZN3cub18CUB_300001_SM_10006detail6reduce28DeviceReduceSingleTileKernelINS2_10policy_hubIfyN4cuda3__47maximumIfEEE10Policy1000EN6thrust24THRUST_300001_SM_1000_NS10device_ptrIfEEPfyS8_ffNS5_3std3__410__identityEEEvT0_T1_T2_T3_T4_T6__param_0];
	ld.param.u64 	%rd20, [_ZN3cub18CUB_300001_SM_10006detail6reduce28DeviceReduceSingleTileKernelINS2_10policy_hubIfyN4cuda3__47maximumIfEEE10Policy1000EN6thrust24THRUST_300001_SM_1000_NS10device_ptrIfEEPfyS8_ffNS5_3std3__410__identityEEEvT0_T1_T2_T3_T4_T6__param_1];
	ld.param.u64 	%rd19, [_ZN3cub18CUB_300001_SM_10006detail6reduce28DeviceReduceSingleTileKernelINS2_10policy_hubIfyN4cuda3__47maximumIfEEE10Policy1000EN6thrust24THRUST_300001_SM_1000_NS10device_ptrIfEEPfyS8_ffNS5_3std3__410__identityEEEvT0_T1_T2_T3_T4_T6__param_2];
	ld.param.f32 	%f42, [_ZN3cub18CUB_300001_SM_10006detail6reduce28DeviceReduceSingleTileKernelINS2_10policy_hubIfyN4cuda3__47maximumIfEEE10Policy1000EN6thrust24THRUST_300001_SM_1000_NS10device_ptrIfEEPfyS8_ffNS5_3std3__410__identityEEEvT0_T1_T2_T3_T4_T6__param_4];
	cvta.to.global.u64 	%rd1, %rd20;
	setp.ne.s64 	%p1, %rd19, 0;
	@%p1 bra 	$L__BB27_3;
	mov.u32 	%r156, %tid.x;
	setp.ne.s32 	%p184, %r156, 0;
	@%p184 bra 	$L__BB27_51;
	st.global.f32 	[%rd1], %f42;
	bra.uni 	$L__BB27_51;
$L__BB27_3:
	cvta.to.global.u64 	%rd2, %rd18;
	setp.gt.u64 	%p2, %rd19, 4095;
	@%p2 bra 	$L__BB27_28;
	cvt.u32.u64 	%r1, %rd19;
	mov.u32 	%r2, %tid.x;
	setp.ge.u32 	%p96, %r2, %r1;
	mov.f32 	%f328, 0f00000000;
	mov.u32 	%r160, %r2;
	@%p96 bra 	$L__BB27_6;
	mul.wide.u32 	%rd41, %r2, 4;
	add.s64 	%rd42, %rd2, %rd41;
	ld.global.f32 	%f328, [%rd42];
	add.s32 	%r160, %r2, 256;
$L__BB27_6:
	setp.ge.u32 	%p97, %r160, %r1;
	@%p97 bra 	$L__BB27_19;
	not.b32 	%r83, %r160;
	add.s32 	%r84, %r83, %r1;
	shr.u32 	%r85, %r84, 8;
	add.s32 	%r5, %r85, 1;
	and.b32  	%r6, %r5, 15;
	setp.lt.u32 	%p98, %r84, 3840;
	@%p98 bra 	$L__BB27_10;
	and.b32  	%r86, %r5, 33554416;
	neg.s32 	%r158, %r86;
	mul.wide.u32 	%rd43, %r160, 4;
	add.s64 	%rd44, %rd43, %rd2;
	add.s64 	%rd51, %rd44, 8192;
$L__BB27_9:
	.pragma "nounroll";
	ld.global.f32 	%f189, [%rd51+-8192];
	setp.lt.f32 	%p99, %f328, %f189;
	selp.f32 	%f190, %f189, %f328, %p99;
	ld.global.f32 	%f191, [%rd51+-7168];
	setp.lt.f32 	%p100, %f190, %f191;
	selp.f32 	%f192, %f191, %f190, %p100;
	ld.global.f32 	%f193, [%rd51+-6144];
	setp.lt.f32 	%p101, %f192, %f193;
	selp.f32 	%f194, %f193, %f192, %p101;
	ld.global.f32 	%f195, [%rd51+-5120];
	setp.lt.f32 	%p102, %f194, %f195;
	selp.f32 	%f196, %f195, %f194, %p102;
	ld.global.f32 	%f197, [%rd51+-4096];
	setp.lt.f32 	%p103, %f196, %f197;
	selp.f32 	%f198, %f197, %f196, %p103;
	ld.global.f32 	%f199, [%rd51+-3072];
	setp.lt.f32 	%p104, %f198, %f199;
	selp.f32 	%f200, %f199, %f198, %p104;
	ld.global.f32 	%f201, [%rd51+-2048];
	setp.lt.f32 	%p105, %f200, %f201;
	selp.f32 	%f202, %f201, %f200, %p105;
	ld.global.f32 	%f203, [%rd51+-1024];
	setp.lt.f32 	%p106, %f202, %f203;
	selp.f32 	%f204, %f203, %f202, %p106;
	ld.global.f32 	%f205, [%rd51];
	setp.lt.f32 	%p107, %f204, %f205;
	selp.f32 	%f206, %f205, %f204, %p107;
	ld.global.f32 	%f207, [%rd51+1024];
	setp.lt.f32 	%p108, %f206, %f207;
	selp.f32 	%f208, %f207, %f206, %p108;
	ld.global.f32 	%f209, [%rd51+2048];
	setp.lt.f32 	%p109, %f208, %f209;
	selp.f32 	%f210, %f209, %f208, %p109;
	ld.global.f32 	%f211, [%rd51+3072];
	setp.lt.f32 	%p110, %f210, %f211;
	selp.f32 	%f212, %f211, %f210, %p110;
	ld.global.f32 	%f213, [%rd51+4096];
	setp.lt.f32 	%p111, %f212, %f213;
	selp.f32 	%f214, %f213, %f212, %p111;
	ld.global.f32 	%f215, [%rd51+5120];
	setp.lt.f32 	%p112, %f214, %f215;
	selp.f32 	%f216, %f215, %f214, %p112;
	ld.global.f32 	%f217, [%rd51+6144];
	setp.lt.f32 	%p113, %f216, %f217;
	selp.f32 	%f218, %f217, %f216, %p113;
	ld.global.f32 	%f219, [%rd51+7168];
	setp.lt.f32 	%p114, %f218, %f219;
	selp.f32 	%f328, %f219, %f218, %p114;
	add.s32 	%r160, %r160, 4096;
	add.s32 	%r158, %r158, 16;
	add.s64 	%rd51, %rd51, 16384;
	setp.ne.s32 	%p115, %r158, 0;
	@%p115 bra 	$L__BB27_9;
$L__BB27_10:
	setp.eq.s32 	%p116, %r6, 0;
	@%p116 bra 	$L__BB27_19;
	and.b32  	%r13, %r5, 7;
	setp.lt.u32 	%p117, %r6, 8;
	@%p117 bra 	$L__BB27_13;
	mul.wide.s32 	%rd45, %r160, 4;
	add.s64 	%rd46, %rd2, %rd45;
	ld.global.f32 	%f221, [%rd46];
	setp.lt.f32 	%p118, %f328, %f221;
	selp.f32 	%f222, %f221, %f328, %p118;
	ld.global.f32 	%f223, [%rd46+1024];
	setp.lt.f32 	%p119, %f222, %f223;
	selp.f32 	%f224, %f223, %f222, %p119;
	ld.global.f32 	%f225, [%rd46+2048];
	setp.lt.f32 	%p120, %f224, %f225;
	selp.f32 	%f226, %f225, %f224, %p120;
	ld.global.f32 	%f227, [%rd46+3072];
	setp.lt.f32 	%p121, %f226, %f227;
	selp.f32 	%f228, %f227, %f226, %p121;
	ld.global.f32 	%f229, [%rd46+4096];
	setp.lt.f32 	%p122, %f228, %f229;
	selp.f32 	%f230, %f229, %f228, %p122;
	ld.global.f32 	%f231, [%rd46+5120];
	setp.lt.f32 	%p123, %f230, %f231;
	selp.f32 	%f232, %f231, %f230, %p123;
	ld.global.f32 	%f233, [%rd46+6144];
	setp.lt.f32 	%p124, %f232, %f233;
	selp.f32 	%f234, %f233, %f232, %p124;
	ld.global.f32 	%f235, [%rd46+7168];
	setp.lt.f32 	%p125, %f234, %f235;
	selp.f32 	%f328, %f235, %f234, %p125;
	add.s32 	%r160, %r160, 2048;
$L__BB27_13:
	setp.eq.s32 	%p126, %r13, 0;
	@%p126 bra 	$L__BB27_19;
	and.b32  	%r16, %r5, 3;
	setp.lt.u32 	%p127, %r13, 4;
	@%p127 bra 	$L__BB27_16;
	mul.wide.s32 	%rd47, %r160, 4;
	add.s64 	%rd48, %rd2, %rd47;
	ld.global.f32 	%f237, [%rd48];
	setp.lt.f32 	%p128, %f328, %f237;
	selp.f32 	%f238, %f237, %f328, %p128;
	ld.global.f32 	%f239, [%rd48+1024];
	setp.lt.f32 	%p129, %f238, %f239;
	selp.f32 	%f240, %f239, %f238, %p129;
	ld.global.f32 	%f241, [%rd48+2048];
	setp.lt.f32 	%p130, %f240, %f241;
	selp.f32 	%f242, %f241, %f240, %p130;
	ld.global.f32 	%f243, [%rd48+3072];
	setp.lt.f32 	%p131, %f242, %f243;
	selp.f32 	%f328, %f243, %f242, %p131;
	add.s32 	%r160, %r160, 1024;
$L__BB27_16:
	setp.eq.s32 	%p132, %r16, 0;
	@%p132 bra 	$L__BB27_19;
	neg.s32 	%r163, %r16;
$L__BB27_18:
	.pragma "nounroll";
	mul.wide.s32 	%rd49, %r160, 4;
	add.s64 	%rd50, %rd2, %rd49;
	ld.global.f32 	%f244, [%rd50];
	setp.lt.f32 	%p133, %f328, %f244;
	selp.f32 	%f328, %f244, %f328, %p133;
	add.s32 	%r160, %r160, 256;
	add.s32 	%r163, %r163, 1;
	setp.ne.s32 	%p134, %r163, 0;
	@%p134 bra 	$L__BB27_18;
$L__BB27_19:
	setp.lt.u64 	%p135, %rd19, 256;
	@%p135 bra 	$L__BB27_24;
	// begin inline asm
	mov.u32 %r125, %laneid;
	// end inline asm
	mov.b32 	%r127, %f328;
	mov.b32 	%r128, 1;
	mov.b32 	%r149, 31;
	mov.b32 	%r150, -1;
	// begin inline asm
	shfl.sync.down.b32 %r126, %r127, %r128, %r149, %r150;
	// end inline asm
	mov.b32 	%f292, %r126;
	setp.gt.s32 	%p163, %r125, 30;
	setp.lt.f32 	%p164, %f328, %f292;
	selp.f32 	%f293, %f292, %f328, %p164;
	selp.f32 	%f294, %f328, %f293, %p163;
	mov.b32 	%r132, %f294;
	mov.b32 	%r133, 2;
	// begin inline asm
	shfl.sync.down.b32 %r131, %r132, %r133, %r149, %r150;
	// end inline asm
	mov.b32 	%f295, %r131;
	setp.gt.s32 	%p165, %r125, 29;
	setp.lt.f32 	%p166, %f294, %f295;
	selp.f32 	%f296, %f295, %f294, %p166;
	selp.f32 	%f297, %f294, %f296, %p165;
	mov.b32 	%r137, %f297;
	mov.b32 	%r138, 4;
	// begin inline asm
	shfl.sync.down.b32 %r136, %r137, %r138, %r149, %r150;
	// end inline asm
	mov.b32 	%f298, %r136;
	setp.gt.s32 	%p167, %r125, 27;
	setp.lt.f32 	%p168, %f297, %f298;
	selp.f32 	%f299, %f298, %f297, %p168;
	selp.f32 	%f300, %f297, %f299, %p167;
	mov.b32 	%r142, %f300;
	mov.b32 	%r143, 8;
	// begin inline asm
	shfl.sync.down.b32 %r141, %r142, %r143, %r149, %r150;
	// end inline asm
	mov.b32 	%f301, %r141;
	setp.gt.s32 	%p169, %r125, 23;
	setp.lt.f32 	%p170, %f300, %f301;
	selp.f32 	%f302, %f301, %f300, %p170;
	selp.f32 	%f303, %f300, %f302, %p169;
	mov.b32 	%r147, %f303;
	mov.b32 	%r148, 16;
	// begin inline asm
	shfl.sync.down.b32 %r146, %r147, %r148, %r149, %r150;
	// end inline asm
	mov.b32 	%f304, %r146;
	setp.gt.s32 	%p171, %r125, 15;
	setp.lt.f32 	%p172, %f303, %f304;
	selp.f32 	%f16, %f304, %f303, %p172;
	selp.f32 	%f340, %f303, %f16, %p171;
	setp.ne.s32 	%p173, %r125, 0;
	@%p173 bra 	$L__BB27_22;
	shr.u32 	%r151, %r2, 3;
	and.b32  	%r152, %r151, 124;
	mov.u32 	%r153, _ZZN3cub18CUB_300001_SM_10006detail6reduce28DeviceReduceSingleTileKernelINS2_10policy_hubIfyN4cuda3__47maximumIfEEE10Policy1000EN6thrust24THRUST_300001_SM_1000_NS10device_ptrIfEEPfyS8_ffNS5_3std3__410__identityEEEvT0_T1_T2_T3_T4_T6_E12temp_storage;
	add.s32 	%r154, %r153, %r152;
	st.shared.f32 	[%r154+8], %f16;
$L__BB27_22:
	bar.sync 	0;
	setp.ne.s32 	%p174, %r2, 0;
	@%p174 bra 	$L__BB27_49;
	ld.shared.f32 	%f305, [_ZZN3cub18CUB_300001_SM_10006detail6reduce28DeviceReduceSingleTileKernelINS2_10policy_hubIfyN4cuda3__47maximumIfEEE10Policy1000EN6thrust24THRUST_300001_SM_1000_NS10device_ptrIfEEPfyS8_ffNS5_3std3__410__identityEEEvT0_T1_T2_T3_T4_T6_E12temp_storage+12];
	setp.lt.f32 	%p175, %f340, %f305;
	selp.f32 	%f306, %f305, %f340, %p175;
	ld.shared.f32 	%f307, [_ZZN3cub18CUB_300001_SM_10006detail6reduce28DeviceReduceSingleTileKernelINS2_10policy_hubIfyN4cuda3__47maximumIfEEE10Policy1000EN6thrust24THRUST_300001_SM_1000_NS10device_ptrIfEEPfyS8_ffNS5_3std3__410__identityEEEvT0_T1_T2_T3_T4_T6_E12temp_storage+16];
	setp.lt.f32 	%p176, %f306, %f307;
	selp.f32 	%f308, %f307, %f306, %p176;
	ld.shared.f32 	%f309, [_ZZN3cub18CUB_300001_SM_10006detail6reduce28DeviceReduceSingleTileKernelINS2_10policy_hubIfyN4cuda3__47maximumIfEEE10Policy1000EN6thrust24THRUST_300001_SM_1000_NS10device_ptrIfEEPfyS8_ffNS5_3std3__410__identityEEEvT0_T1_T2_T3_T4_T6_E12temp_storage+20];
	setp.lt.f32 	%p177, %f308, %f309;
	selp.f32 	%f310, %f309, %f308, %p177;
	ld.shared.f32 	%f311, [_ZZN3cub18CUB_300001_SM_10006detail6reduce28DeviceReduceSingleTileKernelINS2_10policy_hubIfyN4cuda3__47maximumIfEEE10Policy1000EN6thrust24THRUST_300001_SM_1000_NS10device_ptrIfEEPfyS8_ffNS5_3std3__410__identityEEEvT0_T1_T2_T3_T4_T6_E12temp_storage+24];
	setp.lt.f32 	%p178, %f310, %f311;
	selp.f32 	%f312, %f311, %f310, %p178;
	ld.shared.f32 	%f313, [_ZZN3cub18CUB_300001_SM_10006detail6reduce28DeviceReduceSingleTileKernelINS2_10policy_hubIfyN4cuda3__47maximumIfEEE10Policy1000EN6thrust24THRUST_300001_SM_1000_NS10device_ptrIfEEPfyS8_ffNS5_3std3__410__identityEEEvT0_T1_T2_T3_T4_T6_E12temp_storage+28];
	setp.lt.f32 	%p179, %f312, %f313;
	selp.f32 	%f314, %f313, %f312, %p179;
	ld.shared.f32 	%f315, [_ZZN3cub18CUB_300001_SM_10006detail6reduce28DeviceReduceSingleTileKernelINS2_10policy_hubIfyN4cuda3__47maximumIfEEE10Policy1000EN6thrust24THRUST_300001_SM_1000_NS10device_ptrIfEEPfyS8_ffNS5_3std3__410__identityEEEvT0_T1_T2_T3_T4_T6_E12temp_storage+32];
	setp.lt.f32 	%p180, %f314, %f315;
	selp.f32 	%f316, %f315, %f314, %p180;
	ld.shared.f32 	%f317, [_ZZN3cub18CUB_300001_SM_10006detail6reduce28DeviceReduceSingleTileKernelINS2_10policy_hubIfyN4cuda3__47maximumIfEEE10Policy1000EN6thrust24THRUST_300001_SM_1000_NS10device_ptrIfEEPfyS8_ffNS5_3std3__410__identityEEEvT0_T1_T2_T3_T4_T6_E12temp_storage+36];
	setp.lt.f32 	%p181, %f316, %f317;
	selp.f32 	%f340, %f317, %f316, %p181;
	bra.uni 	$L__BB27_49;
$L__BB27_24:
	// begin inline asm
	mov.u32 %r87, %laneid;
	// end inline asm
	and.b32  	%r113, %r2, 992;
	add.s32 	%r114, %r113, 32;
	setp.gt.u32 	%p136, %r114, %r1;
	not.b32 	%r115, %r113;
	add.s32 	%r116, %r1, %r115;
	selp.b32 	%r111, %r116, 31, %p136;
	mov.b32 	%r89, %f328;
	mov.b32 	%r90, 1;
	mov.b32 	%r112, -1;
	// begin inline asm
	shfl.sync.down.b32 %r88, %r89, %r90, %r111, %r112;
	// end inline asm
	mov.b32 	%f245, %r88;
	setp.lt.s32 	%p137, %r87, %r111;
	setp.lt.f32 	%p138, %f328, %f245;
	selp.f32 	%f246, %f245, %f328, %p138;
	selp.f32 	%f247, %f246, %f328, %p137;
	mov.b32 	%r94, %f247;
	mov.b32 	%r95, 2;
	// begin inline asm
	shfl.sync.down.b32 %r93, %r94, %r95, %r111, %r112;
	// end inline asm
	mov.b32 	%f248, %r93;
	add.s32 	%r117, %r87, 2;
	setp.gt.s32 	%p139, %r117, %r111;
	setp.lt.f32 	%p140, %f247, %f248;
	selp.f32 	%f249, %f248, %f247, %p140;
	selp.f32 	%f250, %f247, %f249, %p139;
	mov.b32 	%r99, %f250;
	mov.b32 	%r100, 4;
	// begin inline asm
	shfl.sync.down.b32 %r98, %r99, %r100, %r111, %r112;
	// end inline asm
	mov.b32 	%f251, %r98;
	add.s32 	%r118, %r87, 4;
	setp.gt.s32 	%p141, %r118, %r111;
	setp.lt.f32 	%p142, %f250, %f251;
	selp.f32 	%f252, %f251, %f250, %p142;
	selp.f32 	%f253, %f250, %f252, %p141;
	mov.b32 	%r104, %f253;
	mov.b32 	%r105, 8;
	// begin inline asm
	shfl.sync.down.b32 %r103, %r104, %r105, %r111, %r112;
	// end inline asm
	mov.b32 	%f254, %r103;
	add.s32 	%r119, %r87, 8;
	setp.gt.s32 	%p143, %r119, %r111;
	setp.lt.f32 	%p144, %f253, %f254;
	selp.f32 	%f255, %f254, %f253, %p144;
	selp.f32 	%f256, %f253, %f255, %p143;
	mov.b32 	%r109, %f256;
	mov.b32 	%r110, 16;
	// begin inline asm
	shfl.sync.down.b32 %r108, %r109, %r110, %r111, %r112;
	// end inline asm
	mov.b32 	%f257, %r108;
	add.s32 	%r120, %r87, 16;
	setp.gt.s32 	%p145, %r120, %r111;
	setp.lt.f32 	%p146, %f256, %f257;
	selp.f32 	%f258, %f257, %f256, %p146;
	selp.f32 	%f340, %f256, %f258, %p145;
	setp.ne.s32 	%p147, %r87, 0;
	@%p147 bra 	$L__BB27_26;
	shr.u32 	%r121, %r2, 3;
	and.b32  	%r122, %r121, 124;
	mov.u32 	%r123, _ZZN3cub18CUB_300001_SM_10006detail6reduce28DeviceReduceSingleTileKernelINS2_10policy_hubIfyN4cuda3__47maximumIfEEE10Policy1000EN6thrust24THRUST_300001_SM_1000_NS10device_ptrIfEEPfyS8_ffNS5_3std3__410__identityEEEvT0_T1_T2_T3_T4_T6_E12temp_storage;
	add.s32 	%r124, %r123, %r122;
	st.shared.f32 	[%r124+8], %f340;
$L__BB27_26:
	bar.sync 	0;
	setp.ne.s32 	%p148, %r2, 0;
	@%p148 bra 	$L__BB27_49;
	setp.gt.u64 	%p149, %rd19, 32;
	ld.shared.f32 	%f259, [_ZZN3cub18CUB_300001_SM_10006detail6reduce28DeviceReduceSingleTileKernelINS2_10policy_hubIfyN4cuda3__47maximumIfEEE10Policy1000EN6thrust24THRUST_300001_SM_1000_NS10device_ptrIfEEPfyS8_ffNS5_3std3__410__identityEEEvT0_T1_T2_T3_T4_T6_E12temp_storage+12];
	setp.lt.f32 	%p150, %f340, %f259;
	selp.f32 	%f261, %f259, %f340, %p150;
	selp.f32 	%f262, %f261, %f340, %p149;
	setp.gt.u64 	%p151, %rd19, 64;
	ld.shared.f32 	%f264, [_ZZN3cub18CUB_300001_SM_10006detail6reduce28DeviceReduceSingleTileKernelINS2_10policy_hubIfyN4cuda3__47maximumIfEEE10Policy1000EN6thrust24THRUST_300001_SM_1000_NS10device_ptrIfEEPfyS8_ffNS5_3std3__410__identityEEEvT0_T1_T2_T3_T4_T6_E12temp_storage+16];
	setp.lt.f32 	%p152, %f262, %f264;
	selp.f32 	%f266, %f264, %f262, %p152;
	selp.f32 	%f267, %f266, %f262, %p151;
	setp.gt.u64 	%p153, %rd19, 96;
	ld.shared.f32 	%f269, [_ZZN3cub18CUB_300001_SM_10006detail6reduce28DeviceReduceSingleTileKernelINS2_10policy_hubIfyN4cuda3__47maximumIfEEE10Policy1000EN6thrust24THRUST_300001_SM_1000_NS10device_ptrIfEEPfyS8_ffNS5_3std3__410__identityEEEvT0_T1_T2_T3_T4_T6_E12temp_storage+20];
	setp.lt.f32 	%p154, %f267, %f269;
	selp.f32 	%f271, %f269, %f267, %p154;
	selp.f32 	%f272, %f271, %f267, %p153;
	setp.gt.u64 	%p155, %rd19, 128;
	ld.shared.f32 	%f274, [_ZZN3cub18CUB_300001_SM_10006detail6reduce28DeviceReduceSingleTileKernelINS2_10policy_hubIfyN4cuda3__47maximumIfEEE10Policy1000EN6thrust24THRUST_300001_SM_1000_NS10device_ptrIfEEPfyS8_ffNS5_3std3__410__identityEEEvT0_T1_T2_T3_T4_T6_E12temp_storage+24];
	setp.lt.f32 	%p156, %f272, %f274;
	selp.f32 	%f276, %f274, %f272, %p156;
	selp.f32 	%f277, %f276, %f272, %p155;
	setp.gt.u64 	%p157, %rd19, 160;
	ld.shared.f32 	%f279, [_ZZN3cub18CUB_300001_SM_10006detail6reduce28DeviceReduceSingleTileKernelINS2_10policy_hubIfyN4cuda3__47maximumIfEEE10Policy1000EN6thrust24THRUST_300001_SM_1000_NS10device_ptrIfEEPfyS8_ffNS5_3std3__410__identityEEEvT0_T1_T2_T3_T4_T6_E12temp_storage+28];
	setp.lt.f32 	%p158, %f277, %f279;
	selp.f32 	%f281, %f279, %f277, %p158;
	selp.f32 	%f282, %f281, %f277, %p157;
	setp.gt.u64 	%p159, %rd19, 192;
	ld.shared.f32 	%f284, [_ZZN3cub18CUB_300001_SM_10006detail6reduce28DeviceReduceSingleTileKernelINS2_10policy_hubIfyN4cuda3__47maximumIfEEE10Policy1000EN6thrust24THRUST_300001_SM_1000_NS10device_ptrIfEEPfyS8_ffNS5_3std3__410__identityEEEvT0_T1_T2_T3_T4_T6_E12temp_storage+32];
	setp.lt.f32 	%p160, %f282, %f284;
	selp.f32 	%f286, %f284, %f282, %p160;
	selp.f32 	%f287, %f286, %f282, %p159;
	setp.gt.u64 	%p161, %rd19, 224;
	ld.shared.f32 	%f289, [_ZZN3cub18CUB_300001_SM_10006detail6reduce28DeviceReduceSingleTileKernelINS2_10policy_hubIfyN4cuda3__47maximumIfEEE10Policy1000EN6thrust24THRUST_300001_SM_1000_NS10device_ptrIfEEPfyS8_ffNS5_3std3__410__identityEEEvT0_T1_T2_T3_T4_T6_E12temp_storage+36];
	setp.lt.f32 	%p162, %f287, %f289;
	selp.f32 	%f291, %f289, %f287, %p162;
	selp.f32 	%f340, %f291, %f287, %p161;
	bra.uni 	$L__BB27_49;
$L__BB27_28:
	mov.u32 	%r24, %tid.x;
	cvt.u64.u32 	%rd6, %r24;
	mul.wide.u32 	%rd22, %r24, 4;
	add.s64 	%rd7, %rd2, %rd22;
	ld.global.f32 	%f43, [%rd7];
	ld.global.f32 	%f44, [%rd7+1024];
	ld.global.f32 	%f45, [%rd7+2048];
	ld.global.f32 	%f46, [%rd7+3072];
	ld.global.f32 	%f47, [%rd7+4096];
	ld.global.f32 	%f48, [%rd7+5120];
	ld.global.f32 	%f49, [%rd7+6144];
	ld.global.f32 	%f50, [%rd7+7168];
	ld.global.f32 	%f51, [%rd7+8192];
	ld.global.f32 	%f52, [%rd7+9216];
	ld.global.f32 	%f53, [%rd7+10240];
	ld.global.f32 	%f54, [%rd7+11264];
	ld.global.f32 	%f55, [%rd7+12288];
	ld.global.f32 	%f56, [%rd7+13312];
	ld.global.f32 	%f57, [%rd7+14336];
	ld.global.f32 	%f58, [%rd7+15360];
	setp.lt.f32 	%p3, %f43, %f44;
	selp.f32 	%f59, %f44, %f43, %p3;
	setp.lt.f32 	%p4, %f45, %f46;
	selp.f32 	%f60, %f46, %f45, %p4;
	setp.lt.f32 	%p5, %f47, %f48;
	selp.f32 	%f61, %f48, %f47, %p5;
	setp.lt.f32 	%p6, %f49, %f50;
	selp.f32 	%f62, %f50, %f49, %p6;
	setp.lt.f32 	%p7, %f51, %f52;
	selp.f32 	%f63, %f52, %f51, %p7;
	setp.lt.f32 	%p8, %f53, %f54;
	selp.f32 	%f64, %f54, %f53, %p8;
	setp.lt.f32 	%p9, %f55, %f56;
	selp.f32 	%f65, %f56, %f55, %p9;
	setp.lt.f32 	%p10, %f57, %f58;
	selp.f32 	%f66, %f58, %f57, %p10;
	setp.lt.f32 	%p11, %f59, %f60;
	selp.f32 	%f67, %f60, %f59, %p11;
	setp.lt.f32 	%p12, %f61, %f62;
	selp.f32 	%f68, %f62, %f61, %p12;
	setp.lt.f32 	%p13, %f63, %f64;
	selp.f32 	%f69, %f64, %f63, %p13;
	setp.lt.f32 	%p14, %f65, %f66;
	selp.f32 	%f70, %f66, %f65, %p14;
	setp.lt.f32 	%p15, %f67, %f68;
	selp.f32 	%f71, %f68, %f67, %p15;
	setp.lt.f32 	%p16, %f69, %f70;
	selp.f32 	%f72, %f70, %f69, %p16;
	setp.lt.f32 	%p17, %f71, %f72;
	selp.f32 	%f339, %f72, %f71, %p17;
	add.s64 	%rd8, %rd19, -4096;
	setp.lt.u64 	%p18, %rd8, 4096;
	mov.b64 	%rd53, 4096;
	@%p18 bra 	$L__BB27_32;
	mov.b64 	%rd53, 4096;
$L__BB27_30:
	shl.b64 	%rd24, %rd53, 2;
	add.s64 	%rd25, %rd7, %rd24;
	ld.global.f32 	%f73, [%rd25];
	ld.global.f32 	%f74, [%rd25+1024];
	ld.global.f32 	%f75, [%rd25+2048];
	ld.global.f32 	%f76, [%rd25+3072];
	ld.global.f32 	%f77, [%rd25+4096];
	ld.global.f32 	%f78, [%rd25+5120];
	ld.global.f32 	%f79, [%rd25+6144];
	ld.global.f32 	%f80, [%rd25+7168];
	ld.global.f32 	%f81, [%rd25+8192];
	ld.global.f32 	%f82, [%rd25+9216];
	ld.global.f32 	%f83, [%rd25+10240];
	ld.global.f32 	%f84, [%rd25+11264];
	ld.global.f32 	%f85, [%rd25+12288];
	ld.global.f32 	%f86, [%rd25+13312];
	ld.global.f32 	%f87, [%rd25+14336];
	ld.global.f32 	%f88, [%rd25+15360];
	setp.lt.f32 	%p19, %f339, %f73;
	selp.f32 	%f89, %f73, %f339, %p19;
	setp.lt.f32 	%p20, %f74, %f75;
	selp.f32 	%f90, %f75, %f74, %p20;
	setp.lt.f32 	%p21, %f76, %f77;
	selp.f32 	%f91, %f77, %f76, %p21;
	setp.lt.f32 	%p22, %f78, %f79;
	selp.f32 	%f92, %f79, %f78, %p22;
	setp.lt.f32 	%p23, %f80, %f81;
	selp.f32 	%f93, %f81, %f80, %p23;
	setp.lt.f32 	%p24, %f82, %f83;
	selp.f32 	%f94, %f83, %f82, %p24;
	setp.lt.f32 	%p25, %f84, %f85;
	selp.f32 	%f95, %f85, %f84, %p25;
	setp.lt.f32 	%p26, %f86, %f87;
	selp.f32 	%f96, %f87, %f86, %p26;
	setp.lt.f32 	%p27, %f89, %f90;
	selp.f32 	%f97, %f90, %f89, %p27;
	setp.lt.f32 	%p28, %f91, %f92;
	selp.f32 	%f98, %f92, %f91, %p28;
	setp.lt.f32 	%p29, %f93, %f94;
	selp.f32 	%f99, %f94, %f93, %p29;
	setp.lt.f32 	%p30, %f95, %f96;
	selp.f32 	%f100, %f96, %f95, %p30;
	setp.lt.f32 	%p31, %f97, %f98;
	selp.f32 	%f101, %f98, %f97, %p31;
	setp.lt.f32 	%p32, %f99, %f100;
	selp.f32 	%f102, %f100, %f99, %p32;
	setp.lt.f32 	%p33, %f101, %f102;
	selp.f32 	%f103, %f102, %f101, %p33;
	setp.lt.f32 	%p34, %f103, %f88;
	selp.f32 	%f339, %f88, %f103, %p34;
	sub.s64 	%rd26, %rd19, %rd53;
	setp.lt.u64 	%p35, %rd26, 4096;
	@%p35 bra 	$L__BB27_45;
	add.s64 	%rd53, %rd53, 4096;
	setp.le.u64 	%p36, %rd53, %rd8;
	@%p36 bra 	$L__BB27_30;
$L__BB27_32:
	setp.le.u64 	%p37, %rd19, %rd53;
	cvt.u32.u64 	%r42, %rd53;
	cvt.u32.u64 	%r43, %rd19;
	sub.s32 	%r44, %r43, %r42;
	setp.ge.s32 	%p38, %r24, %r44;
	or.pred  	%p39, %p37, %p38;
	@%p39 bra 	$L__BB27_45;
	not.b32 	%r47, %r24;
	add.s32 	%r48, %r47, %r43;
	sub.s32 	%r50, %r48, %r42;
	shr.u32 	%r51, %r50, 8;
	add.s32 	%r25, %r51, 1;
	and.b32  	%r26, %r25, 15;
	setp.lt.u32 	%p40, %r50, 3840;
	mov.u32 	%r167, %r24;
	@%p40 bra 	$L__BB27_36;
	and.b32  	%r52, %r25, 33554416;
	neg.s32 	%r165, %r52;
	add.s64 	%rd27, %rd53, %rd6;
	shl.b64 	%rd28, %rd27, 2;
	add.s64 	%rd29, %rd28, %rd2;
	add.s64 	%rd54, %rd29, 8192;
	mov.u32 	%r167, %r24;
$L__BB27_35:
	.pragma "nounroll";
	ld.global.f32 	%f105, [%rd54+-8192];
	setp.lt.f32 	%p41, %f339, %f105;
	selp.f32 	%f106, %f105, %f339, %p41;
	ld.global.f32 	%f107, [%rd54+-7168];
	setp.lt.f32 	%p42, %f106, %f107;
	selp.f32 	%f108, %f107, %f106, %p42;
	ld.global.f32 	%f109, [%rd54+-6144];
	setp.lt.f32 	%p43, %f108, %f109;
	selp.f32 	%f110, %f109, %f108, %p43;
	ld.global.f32 	%f111, [%rd54+-5120];
	setp.lt.f32 	%p44, %f110, %f111;
	selp.f32 	%f112, %f111, %f110, %p44;
	ld.global.f32 	%f113, [%rd54+-4096];
	setp.lt.f32 	%p45, %f112, %f113;
	selp.f32 	%f114, %f113, %f112, %p45;
	ld.global.f32 	%f115, [%rd54+-3072];
	setp.lt.f32 	%p46, %f114, %f115;
	selp.f32 	%f116, %f115, %f114, %p46;
	ld.global.f32 	%f117, [%rd54+-2048];
	setp.lt.f32 	%p47, %f116, %f117;
	selp.f32 	%f118, %f117, %f116, %p47;
	ld.global.f32 	%f119, [%rd54+-1024];
	setp.lt.f32 	%p48, %f118, %f119;
	selp.f32 	%f120, %f119, %f118, %p48;
	ld.global.f32 	%f121, [%rd54];
	setp.lt.f32 	%p49, %f120, %f121;
	selp.f32 	%f122, %f121, %f120, %p49;
	ld.global.f32 	%f123, [%rd54+1024];
	setp.lt.f32 	%p50, %f122, %f123;
	selp.f32 	%f124, %f123, %f122, %p50;
	ld.global.f32 	%f125, [%rd54+2048];
	setp.lt.f32 	%p51, %f124, %f125;
	selp.f32 	%f126, %f125, %f124, %p51;
	ld.global.f32 	%f127, [%rd54+3072];
	setp.lt.f32 	%p52, %f126, %f127;
	selp.f32 	%f128, %f127, %f126, %p52;
	ld.global.f32 	%f129, [%rd54+4096];
	setp.lt.f32 	%p53, %f128, %f129;
	selp.f32 	%f130, %f129, %f128, %p53;
	ld.global.f32 	%f131, [%rd54+5120];
	setp.lt.f32 	%p54, %f130, %f131;
	selp.f32 	%f132, %f131, %f130, %p54;
	ld.global.f32 	%f133, [%rd54+6144];
	setp.lt.f32 	%p55, %f132, %f133;
	selp.f32 	%f134, %f133, %f132, %p55;
	ld.global.f32 	%f135, [%rd54+7168];
	setp.lt.f32 	%p56, %f134, %f135;
	selp.f32 	%f339, %f135, %f134, %p56;
	add.s32 	%r167, %r167, 4096;
	add.s32 	%r165, %r165, 16;
	add.s64 	%rd54, %rd54, 16384;
	setp.ne.s32 	%p57, %r165, 0;
	@%p57 bra 	$L__BB27_35;
$L__BB27_36:
	setp.eq.s32 	%p58, %r26, 0;
	@%p58 bra 	$L__BB27_45;
	and.b32  	%r33, %r25, 7;
	setp.lt.u32 	%p59, %r26, 8;
	@%p59 bra 	$L__BB27_39;
	cvt.u64.u32 	%rd30, %r167;
	add.s64 	%rd31, %rd53, %rd30;
	shl.b64 	%rd32, %rd31, 2;
	add.s64 	%rd33, %rd2, %rd32;
	ld.global.f32 	%f137, [%rd33];
	setp.lt.f32 	%p60, %f339, %f137;
	selp.f32 	%f138, %f137, %f339, %p60;
	ld.global.f32 	%f139, [%rd33+1024];
	setp.lt.f32 	%p61, %f138, %f139;
	selp.f32 	%f140, %f139, %f138, %p61;
	ld.global.f32 	%f141, [%rd33+2048];
	setp.lt.f32 	%p62, %f140, %f141;
	selp.f32 	%f142, %f141, %f140, %p62;
	ld.global.f32 	%f143, [%rd33+3072];
	setp.lt.f32 	%p63, %f142, %f143;
	selp.f32 	%f144, %f143, %f142, %p63;
	ld.global.f32 	%f145, [%rd33+4096];
	setp.lt.f32 	%p64, %f144, %f145;
	selp.f32 	%f146, %f145, %f144, %p64;
	ld.global.f32 	%f147, [%rd33+5120];
	setp.lt.f32 	%p65, %f146, %f147;
	selp.f32 	%f148, %f147, %f146, %p65;
	ld.global.f32 	%f149, [%rd33+6144];
	setp.lt.f32 	%p66, %f148, %f149;
	selp.f32 	%f150, %f149, %f148, %p66;
	ld.global.f32 	%f151, [%rd33+7168];
	setp.lt.f32 	%p67, %f150, %f151;
	selp.f32 	%f339, %f151, %f150, %p67;
	add.s32 	%r167, %r167, 2048;
$L__BB27_39:
	setp.eq.s32 	%p68, %r33, 0;
	@%p68 bra 	$L__BB27_45;
	and.b32  	%r36, %r25, 3;
	setp.lt.u32 	%p69, %r33, 4;
	@%p69 bra 	$L__BB27_42;
	cvt.u64.u32 	%rd34, %r167;
	add.s64 	%rd35, %rd53, %rd34;
	shl.b64 	%rd36, %rd35, 2;
	add.s64 	%rd37, %rd2, %rd36;
	ld.global.f32 	%f153, [%rd37];
	setp.lt.f32 	%p70, %f339, %f153;
	selp.f32 	%f154, %f153, %f339, %p70;
	ld.global.f32 	%f155, [%rd37+1024];
	setp.lt.f32 	%p71, %f154, %f155;
	selp.f32 	%f156, %f155, %f154, %p71;
	ld.global.f32 	%f157, [%rd37+2048];
	setp.lt.f32 	%p72, %f156, %f157;
	selp.f32 	%f158, %f157, %f156, %p72;
	ld.global.f32 	%f159, [%rd37+3072];
	setp.lt.f32 	%p73, %f158, %f159;
	selp.f32 	%f339, %f159, %f158, %p73;
	add.s32 	%r167, %r167, 1024;
$L__BB27_42:
	setp.eq.s32 	%p74, %r36, 0;
	@%p74 bra 	$L__BB27_45;
	cvt.u64.u32 	%rd38, %r167;
	add.s64 	%rd39, %rd53, %rd38;
	shl.b64 	%rd40, %rd39, 2;
	add.s64 	%rd55, %rd2, %rd40;
	neg.s32 	%r170, %r36;
$L__BB27_44:
	.pragma "nounroll";
	ld.global.f32 	%f160, [%rd55];
	setp.lt.f32 	%p75, %f339, %f160;
	selp.f32 	%f339, %f160, %f339, %p75;
	add.s64 	%rd55, %rd55, 1024;
	add.s32 	%r170, %r170, 1;
	setp.ne.s32 	%p76, %r170, 0;
	@%p76 bra 	$L__BB27_44;
$L__BB27_45:
	// begin inline asm
	mov.u32 %r53, %laneid;
	// end inline asm
	mov.b32 	%r55, %f339;
	mov.b32 	%r56, 1;
	mov.b32 	%r77, 31;
	mov.b32 	%r78, -1;
	// begin inline asm
	shfl.sync.down.b32 %r54, %r55, %r56, %r77, %r78;
	// end inline asm
	mov.b32 	%f161, %r54;
	setp.gt.s32 	%p77, %r53, 30;
	setp.lt.f32 	%p78, %f339, %f161;
	selp.f32 	%f162, %f161, %f339, %p78;
	selp.f32 	%f163, %f339, %f162, %p77;
	mov.b32 	%r60, %f163;
	mov.b32 	%r61, 2;
	// begin inline asm
	shfl.sync.down.b32 %r59, %r60, %r61, %r77, %r78;
	// end inline asm
	mov.b32 	%f164, %r59;
	setp.gt.s32 	%p79, %r53, 29;
	setp.lt.f32 	%p80, %f163, %f164;
	selp.f32 	%f165, %f164, %f163, %p80;
	selp.f32 	%f166, %f163, %f165, %p79;
	mov.b32 	%r65, %f166;
	mov.b32 	%r66, 4;
	// begin inline asm
	shfl.sync.down.b32 %r64, %r65, %r66, %r77, %r78;
	// end inline asm
	mov.b32 	%f167, %r64;
	setp.gt.s32 	%p81, %r53, 27;
	setp.lt.f32 	%p82, %f166, %f167;
	selp.f32 	%f168, %f167, %f166, %p82;
	selp.f32 	%f169, %f166, %f168, %p81;
	mov.b32 	%r70, %f169;
	mov.b32 	%r71, 8;
	// begin inline asm
	shfl.sync.down.b32 %r69, %r70, %r71, %r77, %r78;
	// end inline asm
	mov.b32 	%f170, %r69;
	setp.gt.s32 	%p83, %r53, 23;
	setp.lt.f32 	%p84, %f169, %f170;
	selp.f32 	%f171, %f170, %f169, %p84;
	selp.f32 	%f172, %f169, %f171, %p83;
	mov.b32 	%r75, %f172;
	mov.b32 	%r76, 16;
	// begin inline asm
	shfl.sync.down.b32 %r74, %r75, %r76, %r77, %r78;
	// end inline asm
	mov.b32 	%f173, %r74;
	setp.gt.s32 	%p85, %r53, 15;
	setp.lt.f32 	%p86, %f172, %f173;
	selp.f32 	%f38, %f173, %f172, %p86;
	selp.f32 	%f340, %f172, %f38, %p85;
	setp.ne.s32 	%p87, %r53, 0;
	@%p87 bra 	$L__BB27_47;
	shr.u32 	%r79, %r24, 3;
	and.b32  	%r80, %r79, 124;
	mov.u32 	%r81, _ZZN3cub18CUB_300001_SM_10006detail6reduce28DeviceReduceSingleTileKernelINS2_10policy_hubIfyN4cuda3__47maximumIfEEE10Policy1000EN6thrust24THRUST_300001_SM_1000_NS10device_ptrIfEEPfyS8_ffNS5_3std3__410__identityEEEvT0_T1_T2_T3_T4_T6_E12temp_storage;
	add.s32 	%r82, %r81, %r80;
	st.shared.f32 	[%r82+8], %f38;
$L__BB27_47:
	bar.sync 	0;
	setp.ne.s32 	%p88, %r24, 0;
	@%p88 bra 	$L__BB27_49;
	ld.shared.f32 	%f174, [_ZZN3cub18CUB_300001_SM_10006detail6reduce28DeviceReduceSingleTileKernelINS2_10policy_hubIfyN4cuda3__47maximumIfEEE10Policy1000EN6thrust24THRUST_300001_SM_1000_NS10device_ptrIfEEPfyS8_ffNS5_3std3__410__identityEEEvT0_T1_T2_T3_T4_T6_E12temp_storage+12];
	setp.lt.f32 	%p89, %f340, %f174;
	selp.f32 	%f175, %f174, %f340, %p89;
	ld.shared.f32 	%f176, [_ZZN3cub18CUB_300001_SM_10006detail6reduce28DeviceReduceSingleTileKernelINS2_10policy_hubIfyN4cuda3__47maximumIfEEE10Policy1000EN6thrust24THRUST_300001_SM_1000_NS10device_ptrIfEEPfyS8_ffNS5_3std3__410__identityEEEvT0_T1_T2_T3_T4_T6_E12temp_storage+16];
	setp.lt.f32 	%p90, %f175, %f176;
	selp.f32 	%f177, %f176, %f175, %p90;
	ld.shared.f32 	%f178, [_ZZN3cub18CUB_300001_SM_10006detail6reduce28DeviceReduceSingleTileKernelINS2_10policy_hubIfyN4cuda3__47maximumIfEEE10Policy1000EN6thrust24THRUST_300001_SM_1000_NS10device_ptrIfEEPfyS8_ffNS5_3std3__410__identityEEEvT0_T1_T2_T3_T4_T6_E12temp_storage+20];
	setp.lt.f32 	%p91, %f177, %f178;
	selp.f32 	%f179, %f178, %f177, %p91;
	ld.shared.f32 	%f180, [_ZZN3cub18CUB_300001_SM_10006detail6reduce28DeviceReduceSingleTileKernelINS2_10policy_hubIfyN4cuda3__47maximumIfEEE10Policy1000EN6thrust24THRUST_300001_SM_1000_NS10device_ptrIfEEPfyS8_ffNS5_3std3__410__identityEEEvT0_T1_T2_T3_T4_T6_E12temp_storage+24];
	setp.lt.f32 	%p92, %f179, %f180;
	selp.f32 	%f181, %f180, %f179, %p92;
	ld.shared.f32 	%f182, [_ZZN3cub18CUB_300001_SM_10006detail6reduce28DeviceReduceSingleTileKernelINS2_10policy_hubIfyN4cuda3__47maximumIfEEE10Policy1000EN6thrust24THRUST_300001_SM_1000_NS10device_ptrIfEEPfyS8_ffNS5_3std3__410__identityEEEvT0_T1_T2_T3_T4_T6_E12temp_storage+28];
	setp.lt.f32 	%p93, %f181, %f182;
	selp.f32 	%f183, %f182, %f181, %p93;
	ld.shared.f32 	%f184, [_ZZN3cub18CUB_300001_SM_10006detail6reduce28DeviceReduceSingleTileKernelINS2_10policy_hubIfyN4cuda3__47maximumIfEEE10Policy1000EN6thrust24THRUST_300001_SM_1000_NS10device_ptrIfEEPfyS8_ffNS5_3std3__410__identityEEEvT0_T1_T2_T3_T4_T6_E12temp_storage+32];
	setp.lt.f32 	%p94, %f183, %f184;
	selp.f32 	%f185, %f184, %f183, %p94;
	ld.shared.f32 	%f186, [_ZZN3cub18CUB_300001_SM_10006detail6reduce28DeviceReduceSingleTileKernelINS2_10policy_hubIfyN4cuda3__47maximumIfEEE10Policy1000EN6thrust24THRUST_300001_SM_1000_NS10device_ptrIfEEPfyS8_ffNS5_3std3__410__identityEEEvT0_T1_T2_T3_T4_T6_E12temp_storage+36];
	setp.lt.f32 	%p95, %f185, %f186;
	selp.f32 	%f340, %f186, %f185, %p95;
$L__BB27_49:
	mov.u32 	%r155, %tid.x;
	setp.ne.s32 	%p182, %r155, 0;
	@%p182 bra 	$L__BB27_51;
	setp.lt.f32 	%p183, %f42, %f340;
	selp.f32 	%f318, %f340, %f42, %p183;
	st.global.f32 	[%rd1], %f318;
$L__BB27_51:
	ret;

}
	// .globl	_ZN3cub18CUB_300001_SM_10006detail6reduce18DeviceReduceKernelINS2_10policy_hubIfyN4cuda3__47maximumIfEEE10Policy1000EN6thrust24THRUST_300001_SM_1000_NS10device_ptrIfEEyS8_fNS5_3std3__410__identityEEEvT0_PT3_T1_NS0_13GridEvenShareISL_EET2_T4_
.visible .entry _ZN3cub18CUB_300001_SM_10006detail6reduce18DeviceReduceKernelINS2_10policy_hubIfyN4cuda3__47maximumIfEEE10Policy1000EN6thrust24THRUST_300001_SM_1000_NS10device_ptrIfEEyS8_fNS5_3std3__410__identityEEEvT0_PT3_T1_NS0_13GridEvenShareISL_EET2_T4_(
	.param .align 8 .b8 _ZN3cub18CUB_300001_SM_10006detail6reduce18DeviceReduceKernelINS2_10policy_hubIfyN4cuda3__47maximumIfEEE10Policy1000EN6thrust24THRUST_300001_SM_1000_NS10device_ptrIfEEyS8_fNS5_3std3__410__identityEEEvT0_PT3_T1_NS0_13GridEvenShareISL_EET2_T4__param_0[8],
	.param .u64 .ptr .align 1 _ZN3cub18CUB_300001_SM_10006detail6reduce18DeviceReduceKernelINS2_10policy_hubIfyN4cuda3__47maximumIfEEE10Policy1000EN6thrust24THRUST_300001_SM_1000_NS10device_ptrIfEEyS8_fNS5_3std3__410__identityEEEvT0_PT3_T1_NS0_13GridEvenShareISL_EET2_T4__param_1,
	.param .u64 _ZN3cub18CUB_300001_SM_10006detail6reduce18DeviceReduceKernelINS2_10policy_hubIfyN4cuda3__47maximumIfEEE10Policy1000EN6thrust24THRUST_300001_SM_1000_NS10device_ptrIfEEyS8_fNS5_3std3__410__identityEEEvT0_PT3_T1_NS0_13GridEvenShareISL_EET2_T4__param_2,
	.param .align 8 .b8 _ZN3cub18CUB_300001_SM_10006detail6reduce18DeviceReduceKernelINS2_10policy_hubIfyN4cuda3__47maximumIfEEE10Policy1000EN6thrust24THRUST_300001_SM_1000_NS10device_ptrIfEEyS8_fNS5_3std3__410__identityEEEvT0_PT3_T1_NS0_13GridEvenShareISL_EET2_T4__param_3[72],
	.param .align 1 .b8 _ZN3cub18CUB_300001_SM_10006detail6reduce18DeviceReduceKernelINS2_10policy_hubIfyN4cuda3__47maximumIfEEE10Policy1000EN6thrust24THRUST_300001_SM_1000_NS10device_ptrIfEEyS8_fNS5_3std3__410__identityEEEvT0_PT3_T1_NS0_13GridEvenShareISL_EET2_T4__param_4[1],
	.param .align 1 .b8 _ZN3cub18CUB_300001_SM_10006detail6reduce18DeviceReduceKernelINS2_10policy_hubIfyN4cuda3__47maximumIfEEE10Policy1000EN6thrust24THRUST_300001_SM_1000_NS10device_ptrIfEEyS8_fNS5_3std3__410__identityEEEvT0_PT3_T1_NS0_13GridEvenShareISL_EET2_T4__param_5[1]
)
.maxntid 256
{
	.reg .pred 	%p<182>;
	.reg .b16 	%rs<4>;
	.reg .b32 	%r<206>;
	.reg .b32 	%f<337>;
	.reg .b64 	%rd<78>;
	// demoted variable
	.shared .align 4 .b8 _ZZN3cub18CUB_300001_SM_10006detail6reduce18DeviceReduceKernelINS2_10policy_hubIfyN4cuda3__47maximumIfEEE10Policy1000EN6thrust24THRUST_300001_SM_1000_NS10device_ptrIfEEyS8_fNS5_3std3__410__identityEEEvT0_PT3_T1_NS0_13GridEvenShareISL_EET2_T4_E12temp_storage[44];
	ld.param.u64 	%rd1, [_ZN3cub18CUB_300001_SM_10006detail6reduce18DeviceReduceKernelINS2_10policy_hubIfyN4cuda3__47maximumIfEEE10Policy1000EN6thrust24THRUST_300001_SM_1000_NS10device_ptrIfEEyS8_fNS5_3std3__410__identityEEEvT0_PT3_T1_NS0_13GridEvenShareISL_EET2_T4__param_3+32];
	ld.param.u32 	%r1, [_ZN3cub18CUB_300001_SM_10006detail6reduce18DeviceReduceKernelINS2_10policy_hubIfyN4cuda3__47maximumIfEEE10Policy1000EN6thrust24THRUST_300001_SM_1000_NS10device_ptrIfEEyS8_fNS5_3std3__410__identityEEEvT0_PT3_T1_NS0_13GridEvenShareISL_EET2_T4__param_3+40];
	ld.param.u64 	%rd25, [_ZN3cub18CUB_300001_SM_10006detail6reduce18DeviceReduceKernelINS2_10policy_hubIfyN4cuda3__47maximumIfEEE10Policy1000EN6thrust24THRUST_300001_SM_1000_NS10device_ptrIfEEyS8_fNS5_3std3__410__identityEEEvT0_PT3_T1_NS0_13GridEvenShareISL_EET2_T4__param_0];
	cvta.to.global.u64 	%rd2, %rd25;
	mov.u32 	%r2, %ctaid.x;
	shl.b32 	%r50, %r1, 12;
	cvt.s64.s32 	%rd3, %r50;
	shl.b32 	%r51, %r2, 12;
	cvt.u64.u32 	%rd4, %r51;
	sub.s64 	%rd5, %rd1, %rd4;
	setp.gt.u64 	%p1, %rd5, 4095;
	@%p1 bra 	$L__BB28_25;
	cvt.u32.u64 	%r112, %rd4;
	cvt.u32.u64 	%r3, %rd1;
	sub.s32 	%r4, %r3, %r112;
	mov.u32 	%r5, %tid.x;
	setp.ge.s32 	%p95, %r5, %r4;
	mov.f32 	%f325, 0f00000000;
	mov.u32 	%r193, %r5;
	@%p95 bra 	$L__BB28_3;
	add.s32 	%r114, %r112, %r5;
	mul.wide.u32 	%rd51, %r114, 4;
	add.s64 	%rd52, %rd2, %rd51;
	ld.global.f32 	%f325, [%rd52];
	add.s32 	%r193, %r5, 256;
$L__BB28_3:
	setp.ge.s32 	%p96, %r193, %r4;
	@%p96 bra 	$L__BB28_16;
	not.b32 	%r116, %r193;
	add.s32 	%r117, %r116, %r3;
	sub.s32 	%r118, %r117, %r112;
	shr.u32 	%r119, %r118, 8;
	add.s32 	%r8, %r119, 1;
	and.b32  	%r9, %r8, 15;
	setp.lt.u32 	%p97, %r118, 3840;
	@%p97 bra 	$L__BB28_7;
	and.b32  	%r120, %r8, 33554416;
	neg.s32 	%r191, %r120;
	mul.wide.u32 	%rd53, %r2, 16384;
	mul.wide.u32 	%rd54, %r193, 4;
	or.b64  	%rd55, %rd53, %rd54;
	add.s64 	%rd56, %rd55, %rd2;
	add.s64 	%rd72, %rd56, 8192;
$L__BB28_6:
	.pragma "nounroll";
	ld.global.f32 	%f187, [%rd72+-8192];
	setp.lt.f32 	%p98, %f325, %f187;
	selp.f32 	%f188, %f187, %f325, %p98;
	ld.global.f32 	%f189, [%rd72+-7168];
	setp.lt.f32 	%p99, %f188, %f189;
	selp.f32 	%f190, %f189, %f188, %p99;
	ld.global.f32 	%f191, [%rd72+-6144];
	setp.lt.f32 	%p100, %f190, %f191;
	selp.f32 	%f192, %f191, %f190, %p100;
	ld.global.f32 	%f193, [%rd72+-5120];
	setp.lt.f32 	%p101, %f192, %f193;
	selp.f32 	%f194, %f193, %f192, %p101;
	ld.global.f32 	%f195, [%rd72+-4096];
	setp.lt.f32 	%p102, %f194, %f195;
	selp.f32 	%f196, %f195, %f194, %p102;
	ld.global.f32 	%f197, [%rd72+-3072];
	setp.lt.f32 	%p103, %f196, %f197;
	selp.f32 	%f198, %f197, %f196, %p103;
	ld.global.f32 	%f199, [%rd72+-2048];
	setp.lt.f32 	%p104, %f198, %f199;
	selp.f32 	%f200, %f199, %f198, %p104;
	ld.global.f32 	%f201, [%rd72+-1024];
	setp.lt.f32 	%p105, %f200, %f201;
	selp.f32 	%f202, %f201, %f200, %p105;
	ld.global.f32 	%f203, [%rd72];
	setp.lt.f32 	%p106, %f202, %f203;
	selp.f32 	%f204, %f203, %f202, %p106;
	ld.global.f32 	%f205, [%rd72+1024];
	setp.lt.f32 	%p107, %f204, %f205;
	selp.f32 	%f206, %f205, %f204, %p107;
	ld.global.f32 	%f207, [%rd72+2048];
	setp.lt.f32 	%p108, %f206, %f207;
	selp.f32 	%f208, %f207, %f206, %p108;
	ld.global.f32 	%f209, [%rd72+3072];
	setp.lt.f32 	%p109, %f208, %f209;
	selp.f32 	%f210, %f209, %f208, %p109;
	ld.global.f32 	%f211, [%rd72+4096];
	setp.lt.f32 	%p110, %f210, %f211;
	selp.f32 	%f212, %f211, %f210, %p110;
	ld.global.f32 	%f213, [%rd72+5120];
	setp.lt.f32 	%p111, %f212, %f213;
	selp.f32 	%f214, %f213, %f212, %p111;
	ld.global.f32 	%f215, [%rd72+6144];
	setp.lt.f32 	%p112, %f214, %f215;
	selp.f32 	%f216, %f215, %f214, %p112;
	ld.global.f32 	%f217, [%rd72+7168];
	setp.lt.f32 	%p113, %f216, %f217;
	selp.f32 	%f325, %f217, %f216, %p113;
	add.s32 	%r193, %r193, 4096;
	add.s32 	%r191, %r191, 16;
	add.s64 	%rd72, %rd72, 16384;
	setp.ne.s32 	%p114, %r191, 0;
	@%p114 bra 	$L__BB28_6;
$L__BB28_7:
	setp.eq.s32 	%p115, %r9, 0;
	@%p115 bra 	$L__BB28_16;
	and.b32  	%r16, %r8, 7;
	setp.lt.u32 	%p116, %r9, 8;
	@%p116 bra 	$L__BB28_10;
	cvt.s64.s32 	%rd57, %r193;
	add.s64 	%rd58, %rd57, %rd4;
	shl.b64 	%rd59, %rd58, 2;
	add.s64 	%rd60, %rd2, %rd59;
	ld.global.f32 	%f219, [%rd60];
	setp.lt.f32 	%p117, %f325, %f219;
	selp.f32 	%f220, %f219, %f325, %p117;
	ld.global.f32 	%f221, [%rd60+1024];
	setp.lt.f32 	%p118, %f220, %f221;
	selp.f32 	%f222, %f221, %f220, %p118;
	ld.global.f32 	%f223, [%rd60+2048];
	setp.lt.f32 	%p119, %f222, %f223;
	selp.f32 	%f224, %f223, %f222, %p119;
	ld.global.f32 	%f225, [%rd60+3072];
	setp.lt.f32 	%p120, %f224, %f225;
	selp.f32 	%f226, %f225, %f224, %p120;
	ld.global.f32 	%f227, [%rd60+4096];
	setp.lt.f32 	%p121, %f226, %f227;
	selp.f32 	%f228, %f227, %f226, %p121;
	ld.global.f32 	%f229, [%rd60+5120];
	setp.lt.f32 	%p122, %f228, %f229;
	selp.f32 	%f230, %f229, %f228, %p122;
	ld.global.f32 	%f231, [%rd60+6144];
	setp.lt.f32 	%p123, %f230, %f231;
	selp.f32 	%f232, %f231, %f230, %p123;
	ld.global.f32 	%f233, [%rd60+7168];
	setp.lt.f32 	%p124, %f232, %f233;
	selp.f32 	%f325, %f233, %f232, %p124;
	add.s32 	%r193, %r193, 2048;
$L__BB28_10:
	setp.eq.s32 	%p125, %r16, 0;
	@%p125 bra 	$L__BB28_16;
	and.b32  	%r19, %r8, 3;
	setp.lt.u32 	%p126, %r16, 4;
	@%p126 bra 	$L__BB28_13;
	cvt.s64.s32 	%rd61, %r193;
	add.s64 	%rd62, %rd61, %rd4;
	shl.b64 	%rd63, %rd62, 2;
	add.s64 	%rd64, %rd2, %rd63;
	ld.global.f32 	%f235, [%rd64];
	setp.lt.f32 	%p127, %f325, %f235;
	selp.f32 	%f236, %f235, %f325, %p127;
	ld.global.f32 	%f237, [%rd64+1024];
	setp.lt.f32 	%p128, %f236, %f237;
	selp.f32 	%f238, %f237, %f236, %p128;
	ld.global.f32 	%f239, [%rd64+2048];
	setp.lt.f32 	%p129, %f238, %f239;
	selp.f32 	%f240, %f239, %f238, %p129;
	ld.global.f32 	%f241, [%rd64+3072];
	setp.lt.f32 	%p130, %f240, %f241;
	selp.f32 	%f325, %f241, %f240, %p130;
	add.s32 	%r193, %r193, 1024;
$L__BB28_13:
	setp.eq.s32 	%p131, %r19, 0;
	@%p131 bra 	$L__BB28_16;
	mul.wide.u32 	%rd65, %r2, 16384;
	add.s64 	%rd9, %rd2, %rd65;
	neg.s32 	%r196, %r19;
$L__BB28_15:
	.pragma "nounroll";
	mul.wide.s32 	%rd66, %r193, 4;
	add.s64 	%rd67, %rd9, %rd66;
	ld.global.f32 	%f242, [%rd67];
	setp.lt.f32 	%p132, %f325, %f242;
	selp.f32 	%f325, %f242, %f325, %p132;
	add.s32 	%r193, %r193, 256;
	add.s32 	%r196, %r196, 1;
	setp.ne.s32 	%p133, %r196, 0;
	@%p133 bra 	$L__BB28_15;
$L__BB28_16:
	setp.lt.s32 	%p134, %r4, 256;
	@%p134 bra 	$L__BB28_21;
	// begin inline asm
	mov.u32 %r159, %laneid;
	// end inline asm
	mov.b32 	%r161, %f325;
	mov.b32 	%r162, 1;
	mov.b32 	%r183, 31;
	mov.b32 	%r184, -1;
	// begin inline asm
	shfl.sync.down.b32 %r160, %r161, %r162, %r183, %r184;
	// end inline asm
	mov.b32 	%f290, %r160;
	setp.gt.s32 	%p162, %r159, 30;
	setp.lt.f32 	%p163, %f325, %f290;
	selp.f32 	%f291, %f290, %f325, %p163;
	selp.f32 	%f292, %f325, %f291, %p162;
	mov.b32 	%r166, %f292;
	mov.b32 	%r167, 2;
	// begin inline asm
	shfl.sync.down.b32 %r165, %r166, %r167, %r183, %r184;
	// end inline asm
	mov.b32 	%f293, %r165;
	setp.gt.s32 	%p164, %r159, 29;
	setp.lt.f32 	%p165, %f292, %f293;
	selp.f32 	%f294, %f293, %f292, %p165;
	selp.f32 	%f295, %f292, %f294, %p164;
	mov.b32 	%r171, %f295;
	mov.b32 	%r172, 4;
	// begin inline asm
	shfl.sync.down.b32 %r170, %r171, %r172, %r183, %r184;
	// end inline asm
	mov.b32 	%f296, %r170;
	setp.gt.s32 	%p166, %r159, 27;
	setp.lt.f32 	%p167, %f295, %f296;
	selp.f32 	%f297, %f296, %f295, %p167;
	selp.f32 	%f298, %f295, %f297, %p166;
	mov.b32 	%r176, %f298;
	mov.b32 	%r177, 8;
	// begin inline asm
	shfl.sync.down.b32 %r175, %r176, %r177, %r183, %r184;
	// end inline asm
	mov.b32 	%f299, %r175;
	setp.gt.s32 	%p168, %r159, 23;
	setp.lt.f32 	%p169, %f298, %f299;
	selp.f32 	%f300, %f299, %f298, %p169;
	selp.f32 	%f301, %f298, %f300, %p168;
	mov.b32 	%r181, %f301;
	mov.b32 	%r182, 16;
	// begin inline asm
	shfl.sync.down.b32 %r180, %r181, %r182, %r183, %r184;
	// end inline asm
	mov.b32 	%f302, %r180;
	setp.gt.s32 	%p170, %r159, 15;
	setp.lt.f32 	%p171, %f301, %f302;
	selp.f32 	%f16, %f302, %f301, %p171;
	selp.f32 	%f336, %f301, %f16, %p170;
	setp.ne.s32 	%p172, %r159, 0;
	@%p172 bra 	$L__BB28_19;
	shr.u32 	%r185, %r5, 3;
	and.b32  	%r186, %r185, 124;
	mov.u32 	%r187, _ZZN3cub18CUB_300001_SM_10006detail6reduce18DeviceReduceKernelINS2_10policy_hubIfyN4cuda3__47maximumIfEEE10Policy1000EN6thrust24THRUST_300001_SM_1000_NS10device_ptrIfEEyS8_fNS5_3std3__410__identityEEEvT0_PT3_T1_NS0_13GridEvenShareISL_EET2_T4_E12temp_storage;
	add.s32 	%r188, %r187, %r186;
	st.shared.f32 	[%r188+8], %f16;
$L__BB28_19:
	bar.sync 	0;
	setp.ne.s32 	%p173, %r5, 0;
	@%p173 bra 	$L__BB28_46;
	ld.shared.f32 	%f303, [_ZZN3cub18CUB_300001_SM_10006detail6reduce18DeviceReduceKernelINS2_10policy_hubIfyN4cuda3__47maximumIfEEE10Policy1000EN6thrust24THRUST_300001_SM_1000_NS10device_ptrIfEEyS8_fNS5_3std3__410__identityEEEvT0_PT3_T1_NS0_13GridEvenShareISL_EET2_T4_E12temp_storage+12];
	setp.lt.f32 	%p174, %f336, %f303;
	selp.f32 	%f304, %f303, %f336, %p174;
	ld.shared.f32 	%f305, [_ZZN3cub18CUB_300001_SM_10006detail6reduce18DeviceReduceKernelINS2_10policy_hubIfyN4cuda3__47maximumIfEEE10Policy1000EN6thrust24THRUST_300001_SM_1000_NS10device_ptrIfEEyS8_fNS5_3std3__410__identityEEEvT0_PT3_T1_NS0_13GridEvenShareISL_EET2_T4_E12temp_storage+16];
	setp.lt.f32 	%p175, %f304, %f305;
	selp.f32 	%f306, %f305, %f304, %p175;
	ld.shared.f32 	%f307, [_ZZN3cub18CUB_300001_SM_10006detail6reduce18DeviceReduceKernelINS2_10policy_hubIfyN4cuda3__47maximumIfEEE10Policy1000EN6thrust24THRUST_300001_SM_1000_NS10device_ptrIfEEyS8_fNS5_3std3__410__identityEEEvT0_PT3_T1_NS0_13GridEvenShareISL_EET2_T4_E12temp_storage+20];
	setp.lt.f32 	%p176, %f306, %f307;
	selp.f32 	%f308, %f307, %f306, %p176;
	ld.shared.f32 	%f309, [_ZZN3cub18CUB_300001_SM_10006detail6reduce18DeviceReduceKernelINS2_10policy_hubIfyN4cuda3__47maximumIfEEE10Policy1000EN6thrust24THRUST_300001_SM_1000_NS10device_ptrIfEEyS8_fNS5_3std3__410__identityEEEvT0_PT3_T1_NS0_13GridEvenShareISL_EET2_T4_E12temp_storage+24];
	setp.lt.f32 	%p177, %f308, %f309;
	selp.f32 	%f310, %f309, %f308, %p177;
	ld.shared.f32 	%f311, [_ZZN3cub18CUB_300001_SM_10006detail6reduce18DeviceReduceKernelINS2_10policy_hubIfyN4cuda3__47maximumIfEEE10Policy1000EN6thrust24THRUST_300001_SM_1000_NS10device_ptrIfEEyS8_fNS5_3std3__410__identityEEEvT0_PT3_T1_NS0_13GridEvenShareISL_EET2_T4_E12temp_storage+28];
	setp.lt.f32 	%p178, %f310, %f311;
	selp.f32 	%f312, %f311, %f310, %p178;
	ld.shared.f32 	%f313, [_ZZN3cub18CUB_300001_SM_10006detail6reduce18DeviceReduceKernelINS2_10policy_hubIfyN4cuda3__47maximumIfEEE10Policy1000EN6thrust24THRUST_300001_SM_1000_NS10device_ptrIfEEyS8_fNS5_3std3__410__identityEEEvT0_PT3_T1_NS0_13GridEvenShareISL_EET2_T4_E12temp_storage+32];
	setp.lt.f32 	%p179, %f312, %f313;
	selp.f32 	%f314, %f313, %f312, %p179;
	ld.shared.f32 	%f315, [_ZZN3cub18CUB_300001_SM_10006detail6reduce18DeviceReduceKernelINS2_10policy_hubIfyN4cuda3__47maximumIfEEE10Policy1000EN6thrust24THRUST_300001_SM_1000_NS10device_ptrIfEEyS8_fNS5_3std3__410__identityEEEvT0_PT3_T1_NS0_13GridEvenShareISL_EET2_T4_E12temp_storage+36];
	setp.lt.f32 	%p180, %f314, %f315;
	selp.f32 	%f336, %f315, %f314, %p180;
	bra.uni 	$L__BB28_46;
$L__BB28_21:
	// begin inline asm
	mov.u32 %r121, %laneid;
	// end inline asm
	and.b32  	%r147, %r5, 992;
	add.s32 	%r148, %r147, 32;
	setp.gt.s32 	%p135, %r148, %r4;
	not.b32 	%r149, %r147;
	add.s32 	%r150, %r4, %r149;
	selp.b32 	%r145, %r150, 31, %p135;
	mov.b32 	%r123, %f325;
	mov.b32 	%r124, 1;
	mov.b32 	%r146, -1;
	// begin inline asm
	shfl.sync.down.b32 %r122, %r123, %r124, %r145, %r146;
	// end inline asm
	mov.b32 	%f243, %r122;
	setp.lt.s32 	%p136, %r121, %r145;
	setp.lt.f32 	%p137, %f325, %f243;
	selp.f32 	%f244, %f243, %f325, %p137;
	selp.f32 	%f245, %f244, %f325, %p136;
	mov.b32 	%r128, %f245;
	mov.b32 	%r129, 2;
	// begin inline asm
	shfl.sync.down.b32 %r127, %r128, %r129, %r145, %r146;
	// end inline asm
	mov.b32 	%f246, %r127;
	add.s32 	%r151, %r121, 2;
	setp.gt.s32 	%p138, %r151, %r145;
	setp.lt.f32 	%p139, %f245, %f246;
	selp.f32 	%f247, %f246, %f245, %p139;
	selp.f32 	%f248, %f245, %f247, %p138;
	mov.b32 	%r133, %f248;
	mov.b32 	%r134, 4;
	// begin inline asm
	shfl.sync.down.b32 %r132, %r133, %r134, %r145, %r146;
	// end inline asm
	mov.b32 	%f249, %r132;
	add.s32 	%r152, %r121, 4;
	setp.gt.s32 	%p140, %r152, %r145;
	setp.lt.f32 	%p141, %f248, %f249;
	selp.f32 	%f250, %f249, %f248, %p141;
	selp.f32 	%f251, %f248, %f250, %p140;
	mov.b32 	%r138, %f251;
	mov.b32 	%r139, 8;
	// begin inline asm
	shfl.sync.down.b32 %r137, %r138, %r139, %r145, %r146;
	// end inline asm
	mov.b32 	%f252, %r137;
	add.s32 	%r153, %r121, 8;
	setp.gt.s32 	%p142, %r153, %r145;
	setp.lt.f32 	%p143, %f251, %f252;
	selp.f32 	%f253, %f252, %f251, %p143;
	selp.f32 	%f254, %f251, %f253, %p142;
	mov.b32 	%r143, %f254;
	mov.b32 	%r144, 16;
	// begin inline asm
	shfl.sync.down.b32 %r142, %r143, %r144, %r145, %r146;
	// end inline asm
	mov.b32 	%f255, %r142;
	add.s32 	%r154, %r121, 16;
	setp.gt.s32 	%p144, %r154, %r145;
	setp.lt.f32 	%p145, %f254, %f255;
	selp.f32 	%f256, %f255, %f254, %p145;
	selp.f32 	%f336, %f254, %f256, %p144;
	setp.ne.s32 	%p146, %r121, 0;
	@%p146 bra 	$L__BB28_23;
	shr.u32 	%r155, %r5, 3;
	and.b32  	%r156, %r155, 124;
	mov.u32 	%r157, _ZZN3cub18CUB_300001_SM_10006detail6reduce18DeviceReduceKernelINS2_10policy_hubIfyN4cuda3__47maximumIfEEE10Policy1000EN6thrust24THRUST_300001_SM_1000_NS10device_ptrIfEEyS8_fNS5_3std3__410__identityEEEvT0_PT3_T1_NS0_13GridEvenShareISL_EET2_T4_E12temp_storage;
	add.s32 	%r158, %r157, %r156;
	st.shared.f32 	[%r158+8], %f336;
$L__BB28_23:
	bar.sync 	0;
	setp.ne.s32 	%p147, %r5, 0;
	@%p147 bra 	$L__BB28_46;
	setp.gt.s32 	%p148, %r4, 32;
	ld.shared.f32 	%f257, [_ZZN3cub18CUB_300001_SM_10006detail6reduce18DeviceReduceKernelINS2_10policy_hubIfyN4cuda3__47maximumIfEEE10Policy1000EN6thrust24THRUST_300001_SM_1000_NS10device_ptrIfEEyS8_fNS5_3std3__410__identityEEEvT0_PT3_T1_NS0_13GridEvenShareISL_EET2_T4_E12temp_storage+12];
	setp.lt.f32 	%p149, %f336, %f257;
	selp.f32 	%f259, %f257, %f336, %p149;
	selp.f32 	%f260, %f259, %f336, %p148;
	setp.gt.s32 	%p150, %r4, 64;
	ld.shared.f32 	%f262, [_ZZN3cub18CUB_300001_SM_10006detail6reduce18DeviceReduceKernelINS2_10policy_hubIfyN4cuda3__47maximumIfEEE10Policy1000EN6thrust24THRUST_300001_SM_1000_NS10device_ptrIfEEyS8_fNS5_3std3__410__identityEEEvT0_PT3_T1_NS0_13GridEvenShareISL_EET2_T4_E12temp_storage+16];
	setp.lt.f32 	%p151, %f260, %f262;
	selp.f32 	%f264, %f262, %f260, %p151;
	selp.f32 	%f265, %f264, %f260, %p150;
	setp.gt.s32 	%p152, %r4, 96;
	ld.shared.f32 	%f267, [_ZZN3cub18CUB_300001_SM_10006detail6reduce18DeviceReduceKernelINS2_10policy_hubIfyN4cuda3__47maximumIfEEE10Policy1000EN6thrust24THRUST_300001_SM_1000_NS10device_ptrIfEEyS8_fNS5_3std3__410__identityEEEvT0_PT3_T1_NS0_13GridEvenShareISL_EET2_T4_E12temp_storage+20];
	setp.lt.f32 	%p153, %f265, %f267;
	selp.f32 	%f269, %f267, %f265, %p153;
	selp.f32 	%f270, %f269, %f265, %p152;
	setp.gt.s32 	%p154, %r4, 128;
	ld.shared.f32 	%f272, [_ZZN3cub18CUB_300001_SM_10006detail6reduce18DeviceReduceKernelINS2_10policy_hubIfyN4cuda3__47maximumIfEEE10Policy1000EN6thrust24THRUST_300001_SM_1000_NS10device_ptrIfEEyS8_fNS5_3std3__410__identityEEEvT0_PT3_T1_NS0_13GridEvenShareISL_EET2_T4_E12temp_storage+24];
	setp.lt.f32 	%p155, %f270, %f272;
	selp.f32 	%f274, %f272, %f270, %p155;
	selp.f32 	%f275, %f274, %f270, %p154;
	setp.gt.s32 	%p156, %r4, 160;
	ld.shared.f32 	%f277, [_ZZN3cub18CUB_300001_SM_10006detail6reduce18DeviceReduceKernelINS2_10policy_hubIfyN4cuda3__47maximumIfEEE10Policy1000EN6thrust24THRUST_300001_SM_1000_NS10device_ptrIfEEyS8_fNS5_3std3__410__identityEEEvT0_PT3_T1_NS0_13GridEvenShareISL_EET2_T4_E12temp_storage+28];
	setp.lt.f32 	%p157, %f275, %f277;
	selp.f32 	%f279, %f277, %f275, %p157;
	selp.f32 	%f280, %f279, %f275, %p156;
	setp.gt.s32 	%p158, %r4, 192;
	ld.shared.f32 	%f282, [_ZZN3cub18CUB_300001_SM_10006detail6reduce18DeviceReduceKernelINS2_10policy_hubIfyN4cuda3__47maximumIfEEE10Policy1000EN6thrust24THRUST_300001_SM_1000_NS10device_ptrIfEEyS8_fNS5_3std3__410__identityEEEvT0_PT3_T1_NS0_13GridEvenShareISL_EET2_T4_E12temp_storage+32];
	setp.lt.f32 	%p159, %f280, %f282;
	selp.f32 	%f284, %f282, %f280, %p159;
	selp.f32 	%f285, %f284, %f280, %p158;
	setp.gt.s32 	%p160, %r4, 224;
	ld.shared.f32 	%f287, [_ZZN3cub18CUB_300001_SM_10006detail6reduce18DeviceReduceKernelINS2_10policy_hubIfyN4cuda3__47maximumIfEEE10Policy1000EN6thrust24THRUST_300001_SM_1000_NS10device_ptrIfEEyS8_fNS5_3std3__410__identityEEEvT0_PT3_T1_NS0_13GridEvenShareISL_EET2_T4_E12temp_storage+36];
	setp.lt.f32 	%p161, %f285, %f287;
	selp.f32 	%f289, %f287, %f285, %p161;
	selp.f32 	%f336, %f289, %f285, %p160;
	bra.uni 	$L__BB28_46;
$L__BB28_25:
	cvt.u32.u64 	%r52, %rd4;
	mov.u32 	%r27, %tid.x;
	add.s32 	%r53, %r27, %r52;
	mul.wide.u32 	%rd26, %r53, 4;
	add.s64 	%rd27, %rd2, %rd26;
	ld.global.f32 	%f41, [%rd27];
	ld.global.f32 	%f42, [%rd27+1024];
	ld.global.f32 	%f43, [%rd27+2048];
	ld.global.f32 	%f44, [%rd27+3072];
	ld.global.f32 	%f45, [%rd27+4096];
	ld.global.f32 	%f46, [%rd27+5120];
	ld.global.f32 	%f47, [%rd27+6144];
	ld.global.f32 	%f48, [%rd27+7168];
	ld.global.f32 	%f49, [%rd27+8192];
	ld.global.f32 	%f50, [%rd27+9216];
	ld.global.f32 	%f51, [%rd27+10240];
	ld.global.f32 	%f52, [%rd27+11264];
	ld.global.f32 	%f53, [%rd27+12288];
	ld.global.f32 	%f54, [%rd27+13312];
	ld.global.f32 	%f55, [%rd27+14336];
	ld.global.f32 	%f56, [%rd27+15360];
	setp.lt.f32 	%p2, %f41, %f42;
	selp.f32 	%f57, %f42, %f41, %p2;
	setp.lt.f32 	%p3, %f43, %f44;
	selp.f32 	%f58, %f44, %f43, %p3;
	setp.lt.f32 	%p4, %f45, %f46;
	selp.f32 	%f59, %f46, %f45, %p4;
	setp.lt.f32 	%p5, %f47, %f48;
	selp.f32 	%f60, %f48, %f47, %p5;
	setp.lt.f32 	%p6, %f49, %f50;
	selp.f32 	%f61, %f50, %f49, %p6;
	setp.lt.f32 	%p7, %f51, %f52;
	selp.f32 	%f62, %f52, %f51, %p7;
	setp.lt.f32 	%p8, %f53, %f54;
	selp.f32 	%f63, %f54, %f53, %p8;
	setp.lt.f32 	%p9, %f55, %f56;
	selp.f32 	%f64, %f56, %f55, %p9;
	setp.lt.f32 	%p10, %f57, %f58;
	selp.f32 	%f65, %f58, %f57, %p10;
	setp.lt.f32 	%p11, %f59, %f60;
	selp.f32 	%f66, %f60, %f59, %p11;
	setp.lt.f32 	%p12, %f61, %f62;
	selp.f32 	%f67, %f62, %f61, %p12;
	setp.lt.f32 	%p13, %f63, %f64;
	selp.f32 	%f68, %f64, %f63, %p13;
	setp.lt.f32 	%p14, %f65, %f66;
	selp.f32 	%f69, %f66, %f65, %p14;
	setp.lt.f32 	%p15, %f67, %f68;
	selp.f32 	%f70, %f68, %f67, %p15;
	setp.lt.f32 	%p16, %f69, %f70;
	selp.f32 	%f335, %f70, %f69, %p16;
	setp.lt.u64 	%p17, %rd5, %rd3;
	@%p17 bra 	$L__BB28_42;
	cvt.u32.u64 	%r55, %rd3;
	cvt.u64.u32 	%rd28, %r27;
	add.s64 	%rd74, %rd4, %rd3;
	cvt.u32.u64 	%r28, %rd1;
	not.b32 	%r57, %r27;
	add.s32 	%r58, %r57, %r28;
	sub.s32 	%r59, %r58, %r55;
	sub.s32 	%r198, %r59, %r52;
	add.s64 	%rd29, %rd74, %rd28;
	shl.b64 	%rd30, %rd29, 2;
	add.s64 	%rd31, %rd30, %rd2;
	add.s64 	%rd73, %rd31, 8192;
	mov.b32 	%r199, 0;
	shl.b32 	%r60, %r1, 12;
	mov.u64 	%rd75, %rd4;
$L__BB28_27:
	cvt.s64.s32 	%rd15, %r60;
	add.s64 	%rd75, %rd75, %rd15;
	add.s64 	%rd32, %rd1, -4096;
	setp.gt.u64 	%p18, %rd75, %rd32;
	@%p18 bra 	$L__BB28_29;
	shl.b32 	%r61, %r1, 12;
	cvt.s64.s32 	%rd33, %r61;
	cvt.u64.u32 	%rd34, %r27;
	add.s64 	%rd35, %rd75, %rd34;
	shl.b64 	%rd36, %rd35, 2;
	add.s64 	%rd37, %rd2, %rd36;
	ld.global.f32 	%f71, [%rd37];
	ld.global.f32 	%f72, [%rd37+1024];
	ld.global.f32 	%f73, [%rd37+2048];
	ld.global.f32 	%f74, [%rd37+3072];
	ld.global.f32 	%f75, [%rd37+4096];
	ld.global.f32 	%f76, [%rd37+5120];
	ld.global.f32 	%f77, [%rd37+6144];
	ld.global.f32 	%f78, [%rd37+7168];
	ld.global.f32 	%f79, [%rd37+8192];
	ld.global.f32 	%f80, [%rd37+9216];
	ld.global.f32 	%f81, [%rd37+10240];
	ld.global.f32 	%f82, [%rd37+11264];
	ld.global.f32 	%f83, [%rd37+12288];
	ld.global.f32 	%f84, [%rd37+13312];
	ld.global.f32 	%f85, [%rd37+14336];
	ld.global.f32 	%f86, [%rd37+15360];
	setp.lt.f32 	%p19, %f335, %f71;
	selp.f32 	%f87, %f71, %f335, %p19;
	setp.lt.f32 	%p20, %f72, %f73;
	selp.f32 	%f88, %f73, %f72, %p20;
	setp.lt.f32 	%p21, %f74, %f75;
	selp.f32 	%f89, %f75, %f74, %p21;
	setp.lt.f32 	%p22, %f76, %f77;
	selp.f32 	%f90, %f77, %f76, %p22;
	setp.lt.f32 	%p23, %f78, %f79;
	selp.f32 	%f91, %f79, %f78, %p23;
	setp.lt.f32 	%p24, %f80, %f81;
	selp.f32 	%f92, %f81, %f80, %p24;
	setp.lt.f32 	%p25, %f82, %f83;
	selp.f32 	%f93, %f83, %f82, %p25;
	setp.lt.f32 	%p26, %f84, %f85;
	selp.f32 	%f94, %f85, %f84, %p26;
	setp.lt.f32 	%p27, %f87, %f88;
	selp.f32 	%f95, %f88, %f87, %p27;
	setp.lt.f32 	%p28, %f89, %f90;
	selp.f32 	%f96, %f90, %f89, %p28;
	setp.lt.f32 	%p29, %f91, %f92;
	selp.f32 	%f97, %f92, %f91, %p29;
	setp.lt.f32 	%p30, %f93, %f94;
	selp.f32 	%f98, %f94, %f93, %p30;
	setp.lt.f32 	%p31, %f95, %f96;
	selp.f32 	%f99, %f96, %f95, %p31;
	setp.lt.f32 	%p32, %f97, %f98;
	selp.f32 	%f100, %f98, %f97, %p32;
	setp.lt.f32 	%p33, %f99, %f100;
	selp.f32 	%f101, %f100, %f99, %p33;
	setp.lt.f32 	%p34, %f101, %f86;
	selp.f32 	%f335, %f86, %f101, %p34;
	sub.s64 	%rd38, %rd1, %rd75;
	setp.lt.u64 	%p35, %rd38, %rd33;
	add.s32 	%r199, %r199, 1;
	add.s64 	%rd74, %rd74, %rd33;
	sub.s32 	%r198, %r198, %r61;
	mul.wide.s32 	%rd39, %r61, 4;
	add.s64 	%rd73, %rd73, %rd39;
	@%p35 bra 	$L__BB28_42;
	bra.uni 	$L__BB28_27;
$L__BB28_29:
	setp.le.u64 	%p36, %rd1, %rd75;
	cvt.u32.u64 	%r62, %rd75;
	cvt.u32.u64 	%r63, %rd1;
	sub.s32 	%r64, %r63, %r62;
	setp.ge.s32 	%p37, %r27, %r64;
	or.pred  	%p38, %p36, %p37;
	@%p38 bra 	$L__BB28_42;
	cvt.u32.u64 	%r66, %rd15;
	cvt.u32.u64 	%r67, %rd4;
	not.b32 	%r68, %r27;
	add.s32 	%r69, %r68, %r28;
	add.s32 	%r70, %r66, %r67;
	sub.s32 	%r71, %r69, %r70;
	mul.lo.s32 	%r72, %r1, %r199;
	shl.b32 	%r73, %r72, 12;
	sub.s32 	%r74, %r71, %r73;
	shr.u32 	%r75, %r74, 8;
	add.s32 	%r34, %r75, 1;
	and.b32  	%r35, %r34, 15;
	setp.lt.u32 	%p39, %r74, 3840;
	mov.u32 	%r202, %r27;
	@%p39 bra 	$L__BB28_33;
	shr.u32 	%r76, %r198, 8;
	add.s32 	%r77, %r76, 1;
	and.b32  	%r78, %r77, 33554416;
	neg.s32 	%r200, %r78;
	mov.u32 	%r202, %r27;
$L__BB28_32:
	.pragma "nounroll";
	ld.global.f32 	%f103, [%rd73+-8192];
	setp.lt.f32 	%p40, %f335, %f103;
	selp.f32 	%f104, %f103, %f335, %p40;
	ld.global.f32 	%f105, [%rd73+-7168];
	setp.lt.f32 	%p41, %f104, %f105;
	selp.f32 	%f106, %f105, %f104, %p41;
	ld.global.f32 	%f107, [%rd73+-6144];
	setp.lt.f32 	%p42, %f106, %f107;
	selp.f32 	%f108, %f107, %f106, %p42;
	ld.global.f32 	%f109, [%rd73+-5120];
	setp.lt.f32 	%p43, %f108, %f109;
	selp.f32 	%f110, %f109, %f108, %p43;
	ld.global.f32 	%f111, [%rd73+-4096];
	setp.lt.f32 	%p44, %f110, %f111;
	selp.f32 	%f112, %f111, %f110, %p44;
	ld.global.f32 	%f113, [%rd73+-3072];
	setp.lt.f32 	%p45, %f112, %f113;
	selp.f32 	%f114, %f113, %f112, %p45;
	ld.global.f32 	%f115, [%rd73+-2048];
	setp.lt.f32 	%p46, %f114, %f115;
	selp.f32 	%f116, %f115, %f114, %p46;
	ld.global.f32 	%f117, [%rd73+-1024];
	setp.lt.f32 	%p47, %f116, %f117;
	selp.f32 	%f118, %f117, %f116, %p47;
	ld.global.f32 	%f119, [%rd73];
	setp.lt.f32 	%p48, %f118, %f119;
	selp.f32 	%f120, %f119, %f118, %p48;
	ld.global.f32 	%f121, [%rd73+1024];
	setp.lt.f32 	%p49, %f120, %f121;
	selp.f32 	%f122, %f121, %f120, %p49;
	ld.global.f32 	%f123, [%rd73+2048];
	setp.lt.f32 	%p50, %f122, %f123;
	selp.f32 	%f124, %f123, %f122, %p50;
	ld.global.f32 	%f125, [%rd73+3072];
	setp.lt.f32 	%p51, %f124, %f125;
	selp.f32 	%f126, %f125, %f124, %p51;
	ld.global.f32 	%f127, [%rd73+4096];
	setp.lt.f32 	%p52, %f126, %f127;
	selp.f32 	%f128, %f127, %f126, %p52;
	ld.global.f32 	%f129, [%rd73+5120];
	setp.lt.f32 	%p53, %f128, %f129;
	selp.f32 	%f130, %f129, %f128, %p53;
	ld.global.f32 	%f131, [%rd73+6144];
	setp.lt.f32 	%p54, %f130, %f131;
	selp.f32 	%f132, %f131, %f130, %p54;
	ld.global.f32 	%f133, [%rd73+7168];
	setp.lt.f32 	%p55, %f132, %f133;
	selp.f32 	%f335, %f133, %f132, %p55;
	add.s32 	%r202, %r202, 4096;
	add.s32 	%r200, %r200, 16;
	add.s64 	%rd73, %rd73, 16384;
	setp.ne.s32 	%p56, %r200, 0;
	@%p56 bra 	$L__BB28_32;
$L__BB28_33:
	setp.eq.s32 	%p57, %r35, 0;
	@%p57 bra 	$L__BB28_42;
	and.b32  	%r42, %r34, 7;
	setp.lt.u32 	%p58, %r35, 8;
	@%p58 bra 	$L__BB28_36;
	cvt.u64.u32 	%rd40, %r202;
	add.s64 	%rd41, %rd75, %rd40;
	shl.b64 	%rd42, %rd41, 2;
	add.s64 	%rd43, %rd2, %rd42;
	ld.global.f32 	%f135, [%rd43];
	setp.lt.f32 	%p59, %f335, %f135;
	selp.f32 	%f136, %f135, %f335, %p59;
	ld.global.f32 	%f137, [%rd43+1024];
	setp.lt.f32 	%p60, %f136, %f137;
	selp.f32 	%f138, %f137, %f136, %p60;
	ld.global.f32 	%f139, [%rd43+2048];
	setp.lt.f32 	%p61, %f138, %f139;
	selp.f32 	%f140, %f139, %f138, %p61;
	ld.global.f32 	%f141, [%rd43+3072];
	setp.lt.f32 	%p62, %f140, %f141;
	selp.f32 	%f142, %f141, %f140, %p62;
	ld.global.f32 	%f143, [%rd43+4096];
	setp.lt.f32 	%p63, %f142, %f143;
	selp.f32 	%f144, %f143, %f142, %p63;
	ld.global.f32 	%f145, [%rd43+5120];
	setp.lt.f32 	%p64, %f144, %f145;
	selp.f32 	%f146, %f145, %f144, %p64;
	ld.global.f32 	%f147, [%rd43+6144];
	setp.lt.f32 	%p65, %f146, %f147;
	selp.f32 	%f148, %f147, %f146, %p65;
	ld.global.f32 	%f149, [%rd43+7168];
	setp.lt.f32 	%p66, %f148, %f149;
	selp.f32 	%f335, %f149, %f148, %p66;
	add.s32 	%r202, %r202, 2048;
$L__BB28_36:
	setp.eq.s32 	%p67, %r42, 0;
	@%p67 bra 	$L__BB28_42;
	setp.lt.u32 	%p68, %r42, 4;
	@%p68 bra 	$L__BB28_39;
	cvt.u64.u32 	%rd44, %r202;
	add.s64 	%rd45, %rd75, %rd44;
	shl.b64 	%rd46, %rd45, 2;
	add.s64 	%rd47, %rd2, %rd46;
	ld.global.f32 	%f151, [%rd47];
	setp.lt.f32 	%p69, %f335, %f151;
	selp.f32 	%f152, %f151, %f335, %p69;
	ld.global.f32 	%f153, [%rd47+1024];
	setp.lt.f32 	%p70, %f152, %f153;
	selp.f32 	%f154, %f153, %f152, %p70;
	ld.global.f32 	%f155, [%rd47+2048];
	setp.lt.f32 	%p71, %f154, %f155;
	selp.f32 	%f156, %f155, %f154, %p71;
	ld.global.f32 	%f157, [%rd47+3072];
	setp.lt.f32 	%p72, %f156, %f157;
	selp.f32 	%f335, %f157, %f156, %p72;
	add.s32 	%r202, %r202, 1024;
$L__BB28_39:
	and.b32  	%r79, %r34, 3;
	setp.eq.s32 	%p73, %r79, 0;
	@%p73 bra 	$L__BB28_42;
	cvt.u64.u32 	%rd48, %r202;
	add.s64 	%rd49, %rd48, %rd74;
	shl.b64 	%rd50, %rd49, 2;
	add.s64 	%rd77, %rd2, %rd50;
	cvt.u16.u32 	%rs1, %r198;
	shr.u16 	%rs2, %rs1, 8;
	add.s16 	%rs3, %rs2, 1;
	cvt.u32.u16 	%r80, %rs3;
	and.b32  	%r81, %r80, 3;
	neg.s32 	%r205, %r81;
$L__BB28_41:
	.pragma "nounroll";
	ld.global.f32 	%f158, [%rd77];
	setp.lt.f32 	%p74, %f335, %f158;
	selp.f32 	%f335, %f158, %f335, %p74;
	add.s64 	%rd77, %rd77, 1024;
	add.s32 	%r205, %r205, 1;
	setp.ne.s32 	%p75, %r205, 0;
	@%p75 bra 	$L__BB28_41;
$L__BB28_42:
	// begin inline asm
	mov.u32 %r82, %laneid;
	// end inline asm
	mov.b32 	%r84, %f335;
	mov.b32 	%r85, 1;
	mov.b32 	%r106, 31;
	mov.b32 	%r107, -1;
	// begin inline asm
	shfl.sync.down.b32 %r83, %r84, %r85, %r106, %r107;
	// end inline asm
	mov.b32 	%f159, %r83;
	setp.gt.s32 	%p76, %r82, 30;
	setp.lt.f32 	%p77, %f335, %f159;
	selp.f32 	%f160, %f159, %f335, %p77;
	selp.f32 	%f161, %f335, %f160, %p76;
	mov.b32 	%r89, %f161;
	mov.b32 	%r90, 2;
	// begin inline asm
	shfl.sync.down.b32 %r88, %r89, %r90, %r106, %r107;
	// end inline asm
	mov.b32 	%f162, %r88;
	setp.gt.s32 	%p78, %r82, 29;
	setp.lt.f32 	%p79, %f161, %f162;
	selp.f32 	%f163, %f162, %f161, %p79;
	selp.f32 	%f164, %f161, %f163, %p78;
	mov.b32 	%r94, %f164;
	mov.b32 	%r95, 4;
	// begin inline asm
	shfl.sync.down.b32 %r93, %r94, %r95, %r106, %r107;
	// end inline asm
	mov.b32 	%f165, %r93;
	setp.gt.s32 	%p80, %r82, 27;
	setp.lt.f32 	%p81, %f164, %f165;
	selp.f32 	%f166, %f165, %f164, %p81;
	selp.f32 	%f167, %f164, %f166, %p80;
	mov.b32 	%r99, %f167;
	mov.b32 	%r100, 8;
	// begin inline asm
	shfl.sync.down.b32 %r98, %r99, %r100, %r106, %r107;
	// end inline asm
	mov.b32 	%f168, %r98;
	setp.gt.s32 	%p82, %r82, 23;
	setp.lt.f32 	%p83, %f167, %f168;
	selp.f32 	%f169, %f168, %f167, %p83;
	selp.f32 	%f170, %f167, %f169, %p82;
	mov.b32 	%r104, %f170;
	mov.b32 	%r105, 16;
	// begin inline asm
	shfl.sync.down.b32 %r103, %r104, %r105, %r106, %r107;
	// end inline asm
	mov.b32 	%f171, %r103;
	setp.gt.s32 	%p84, %r82, 15;
	setp.lt.f32 	%p85, %f170, %f171;
	selp.f32 	%f37, %f171, %f170, %p85;
	selp.f32 	%f336, %f170, %f37, %p84;
	setp.ne.s32 	%p86, %r82, 0;
	@%p86 bra 	$L__BB28_44;
	shr.u32 	%r108, %r27, 3;
	and.b32  	%r109, %r108, 124;
	mov.u32 	%r110, _ZZN3cub18CUB_300001_SM_10006detail6reduce18DeviceReduceKernelINS2_10policy_hubIfyN4cuda3__47maximumIfEEE10Policy1000EN6thrust24THRUST_300001_SM_1000_NS10device_ptrIfEEyS8_fNS5_3std3__410__identityEEEvT0_PT3_T1_NS0_13GridEvenShareISL_EET2_T4_E12temp_storage;
	add.s32 	%r111, %r110, %r109;
	st.shared.f32 	[%r111+8], %f37;
$L__BB28_44:
	bar.sync 	0;
	setp.ne.s32 	%p87, %r27, 0;
	@%p87 bra 	$L__BB28_46;
	ld.shared.f32 	%f172, [_ZZN3cub18CUB_300001_SM_10006detail6reduce18DeviceReduceKernelINS2_10policy_hubIfyN4cuda3__47maximumIfEEE10Policy1000EN6thrust24THRUST_300001_SM_1000_NS10device_ptrIfEEyS8_fNS5_3std3__410__identityEEEvT0_PT3_T1_NS0_13GridEvenShareISL_EET2_T4_E12temp_storage+12];
	setp.lt.f32 	%p88, %f336, %f172;
	selp.f32 	%f173, %f172, %f336, %p88;
	ld.shared.f32 	%f174, [_ZZN3cub18CUB_300001_SM_10006detail6reduce18DeviceReduceKernelINS2_10policy_hubIfyN4cuda3__47maximumIfEEE10Policy1000EN6thrust24THRUST_300001_SM_1000_NS10device_ptrIfEEyS8_fNS5_3std3__410__identityEEEvT0_PT3_T1_NS0_13GridEvenShareISL_EET2_T4_E12temp_storage+16];
	setp.lt.f32 	%p89, %f173, %f174;
	selp.f32 	%f175, %f174, %f173, %p89;
	ld.shared.f32 	%f176, [_ZZN3cub18CUB_300001_SM_10006detail6reduce18DeviceReduceKernelINS2_10policy_hubIfyN4cuda3__47maximumIfEEE10Policy1000EN6thrust24THRUST_300001_SM_1000_NS10device_ptrIfEEyS8_fNS5_3std3__410__identityEEEvT0_PT3_T1_NS0_13GridEvenShareISL_EET2_T4_E12temp_storage+20];
	setp.lt.f32 	%p90, %f175, %f176;
	selp.f32 	%f177, %f176, %f175, %p90;
	ld.shared.f32 	%f178, [_ZZN3cub18CUB_300001_SM_10006detail6reduce18DeviceReduceKernelINS2_10policy_hubIfyN4cuda3__47maximumIfEEE10Policy1000EN6thrust24THRUST_300001_SM_1000_NS10device_ptrIfEEyS8_fNS5_3std3__410__identityEEEvT0_PT3_T1_NS0_13GridEvenShareISL_EET2_T4_E12temp_storage+24];
	setp.lt.f32 	%p91, %f177, %f178;
	selp.f32 	%f179, %f178, %f177, %p91;
	ld.shared.f32 	%f180, [_ZZN3cub18CUB_300001_SM_10006detail6reduce18DeviceReduceKernelINS2_10policy_hubIfyN4cuda3__47maximumIfEEE10Policy1000EN6thrust24THRUST_300001_SM_1000_NS10device_ptrIfEEyS8_fNS5_3std3__410__identityEEEvT0_PT3_T1_NS0_13GridEvenShareISL_EET2_T4_E12temp_storage+28];
	setp.lt.f32 	%p92, %f179, %f180;
	selp.f32 	%f181, %f180, %f179, %p92;
	ld.shared.f32 	%f182, [_ZZN3cub18CUB_300001_SM_10006detail6reduce18DeviceReduceKernelINS2_10policy_hubIfyN4cuda3__47maximumIfEEE10Policy1000EN6thrust24THRUST_300001_SM_1000_NS10device_ptrIfEEyS8_fNS5_3std3__410__identityEEEvT0_PT3_T1_NS0_13GridEvenShareISL_EET2_T4_E12temp_storage+32];
	setp.lt.f32 	%p93, %f181, %f182;
	selp.f32 	%f183, %f182, %f181, %p93;
	ld.shared.f32 	%f184, [_ZZN3cub18CUB_300001_SM_10006detail6reduce18DeviceReduceKernelINS2_10policy_hubIfyN4cuda3__47maximumIfEEE10Policy1000EN6thrust24THRUST_300001_SM_1000_NS10device_ptrIfEEyS8_fNS5_3std3__410__identityEEEvT0_PT3_T1_NS0_13GridEvenShareISL_EET2_T4_E12temp_storage+36];
	setp.lt.f32 	%p94, %f183, %f184;
	selp.f32 	%f336, %f184, %f183, %p94;
$L__BB28_46:
	mov.u32 	%r189, %tid.x;
	setp.ne.s32 	%p181, %r189, 0;
	@%p181 bra 	$L__BB28_48;
	ld.param.u64 	%rd71, [_ZN3cub18CUB_300001_SM_10006detail6reduce18DeviceReduceKernelINS2_10policy_hubIfyN4cuda3__47maximumIfEEE10Policy1000EN6thrust24THRUST_300001_SM_1000_NS10device_ptrIfEEyS8_fNS5_3std3__410__identityEEEvT0_PT3_T1_NS0_13GridEvenShareISL_EET2_T4__param_1];
	cvta.to.global.u64 	%rd68, %rd71;
	mul.wide.u32 	%rd69, %r2, 4;
	add.s64 	%rd70, %rd68, %rd69;
	st.global.f32 	[%rd70], %f336;
$L__BB28_48:
	ret;

}
	// .globl	_ZN3cub18CUB_300001_SM_10006detail6reduce28DeviceReduceSingleTileKernelINS2_10policy_hubIfyN4cuda3__47maximumIfEEE10Policy1000EPfSB_iS8_ffNS5_3std3__410__identityEEEvT0_T1_T2_T3_T4_T6_
.visible .entry _ZN3cub18CUB_300001_SM_10006detail6reduce28DeviceReduceSingleTileKernelINS2_10policy_hubIfyN4cuda3__47maximumIfEEE10Policy1000EPfSB_iS8_ffNS5_3std3__410__identityEEEvT0_T1_T2_T3_T4_T6_(
	.param .u64 .ptr .align 1 _ZN3cub18CUB_300001_SM_10006detail6reduce28DeviceReduceSingleTileKernelINS2_10policy_hubIfyN4cuda3__47maximumIfEEE10Policy1000EPfSB_iS8_ffNS5_3std3__410__identityEEEvT0_T1_T2_T3_T4_T6__param_0,
	.param .u64 .ptr .align 1 _ZN3cub18CUB_300001_SM_10006detail6reduce28DeviceReduceSingleTileKernelINS2_10policy_hubIfyN4cuda3__47maximumIfEEE10Policy1000EPfSB_iS8_ffNS5_3std3__410__identityEEEvT0_T1_T2_T3_T4_T6__param_1,
	.param .u32 _ZN3cub18CUB_300001_SM_10006detail6reduce28DeviceReduceSingleTileKernelINS2_10policy_hubIfyN4cuda3__47maximumIfEEE10Policy1000EPfSB_iS8_ffNS5_3std3__410__identityEEEvT0_T1_T2_T3_T4_T6__param_2,
	.param .align 1 .b8 _ZN3cub18CUB_300001_SM_10006detail6reduce28DeviceReduceSingleTileKernelINS2_10policy_hubIfyN4cuda3__47maximumIfEEE10Policy1000EPfSB_iS8_ffNS5_3std3__410__identityEEEvT0_T1_T2_T3_T4_T6__param_3[1],
	.param .f32 _ZN3cub18CUB_300001_SM_10006detail6reduce28DeviceReduceSingleTileKernelINS2_10policy_hubIfyN4cuda3__47maximumIfEEE10Policy1000EPfSB_iS8_ffNS5_3std3__410__identityEEEvT0_T1_T2_T3_T4_T6__param_4,
	.param .align 1 .b8 _ZN3cub18CUB_300001_SM_10006detail6reduce28DeviceReduceSingleTileKernelINS2_10policy_hubIfyN4cuda3__47maximumIfEEE10Policy1000EPfSB_iS8_ffNS5_3std3__410__identityEEEvT0_T1_T2_T3_T4_T6__param_5[1]
)
.maxntid 256
.minnctapersm 1
{
	.reg .pred 	%p<252>;
	.reg .b32 	%r<407>;
	.reg .b32 	%f<445>;
	.reg .b64 	%rd<125>;
	// demoted variable
	.shared .align 4 .b8 _ZZN3cub18CUB_300001_SM_10006detail6reduce28DeviceReduceSingleTileKernelINS2_10policy_hubIfyN4cuda3__47maximumIfEEE10Policy1000EPfSB_iS8_ffNS5_3std3__410__identityEEEvT0_T1_T2_T3_T4_T6_E12temp_storage[44];
	ld.param.u64 	%rd16, [_ZN3cub18CUB_300001_SM_10006detail6reduce28DeviceReduceSingleTileKernelINS2_10policy_hubIfyN4cuda3__47maximumIfEEE10Policy1000EPfSB_iS8_ffNS5_3std3__410__identityEEEvT0_T1_T2_T3_T4_T6__param_0];
	ld.param.u64 	%rd17, [_ZN3cub18CUB_300001_SM_10006detail6reduce28DeviceReduceSingleTileKernelINS2_10policy_hubIfyN4cuda3__47maximumIfEEE10Policy1000EPfSB_iS8_ffNS5_3std3__410__identityEEEvT0_T1_T2_T3_T4_T6__param_1];
	ld.param.u32 	%r67, [_ZN3cub18CUB_300001_SM_10006detail6reduce28DeviceReduceSingleTileKernelINS2_10policy_hubIfyN4cuda3__47maximumIfEEE10Policy1000EPfSB_iS8_ffNS5_3std3__410__identityEEEvT0_T1_T2_T3_T4_T6__param_2];
	ld.param.f32 	%f58, [_ZN3cub18CUB_300001_SM_10006detail6reduce28DeviceReduceSingleTileKernelINS2_10policy_hubIfyN4cuda3__47maximumIfEEE10Policy1000EPfSB_iS8_ffNS5_3std3__410__identityEEEvT0_T1_T2_T3_T4_T6__param_4];
	cvta.to.global.u64 	%rd1, %rd17;
	setp.ne.s32 	%p1, %r67, 0;
	@%p1 bra 	$L__BB29_3;
	mov.u32 	%r380, %tid.x;
	setp.ne.s32 	%p251, %r380, 0;
	@%p251 bra 	$L__BB29_74;
	st.global.f32 	[%rd1], %f58;
	bra.uni 	$L__BB29_74;
$L__BB29_3:
	and.b64  	%rd18, %rd16, 15;
	setp.ne.s64 	%p2, %rd18, 0;
	@%p2 bra 	$L__BB29_38;
	setp.gt.s32 	%p126, %r67, 4095;
	@%p126 bra 	$L__BB29_22;
	mov.u32 	%r1, %tid.x;
	setp.ge.s32 	%p191, %r1, %r67;
	mov.f32 	%f423, 0f00000000;
	mov.u32 	%r384, %r1;
	@%p191 bra 	$L__BB29_7;
	mul.wide.u32 	%rd113, %r1, 4;
	add.s64 	%rd112, %rd16, %rd113;
	// begin inline asm
	ld.global.nc.u32 %r300, [%rd112];
	// end inline asm
	mov.b32 	%f423, %r300;
	add.s32 	%r384, %r1, 256;
$L__BB29_7:
	setp.ge.s32 	%p192, %r384, %r67;
	@%p192 bra 	$L__BB29_13;
	not.b32 	%r301, %r384;
	add.s32 	%r4, %r67, %r301;
	and.b32  	%r302, %r4, 768;
	setp.eq.s32 	%p193, %r302, 768;
	@%p193 bra 	$L__BB29_11;
	mul.wide.u32 	%rd114, %r384, 4;
	add.s64 	%rd121, %rd16, %rd114;
	shr.u32 	%r303, %r4, 8;
	add.s32 	%r304, %r303, 1;
	and.b32  	%r305, %r304, 3;
	neg.s32 	%r382, %r305;
$L__BB29_10:
	.pragma "nounroll";
	// begin inline asm
	ld.global.nc.u32 %r306, [%rd121];
	// end inline asm
	mov.b32 	%f336, %r306;
	setp.lt.f32 	%p194, %f423, %f336;
	selp.f32 	%f423, %f336, %f423, %p194;
	add.s32 	%r384, %r384, 256;
	add.s64 	%rd121, %rd121, 1024;
	add.s32 	%r382, %r382, 1;
	setp.ne.s32 	%p195, %r382, 0;
	@%p195 bra 	$L__BB29_10;
$L__BB29_11:
	setp.lt.u32 	%p196, %r4, 768;
	@%p196 bra 	$L__BB29_13;
$L__BB29_12:
	mul.wide.s32 	%rd120, %r384, 4;
	add.s64 	%rd116, %rd16, %rd120;
	// begin inline asm
	ld.global.nc.u32 %r307, [%rd116];
	// end inline asm
	mov.b32 	%f337, %r307;
	setp.lt.f32 	%p197, %f423, %f337;
	selp.f32 	%f338, %f337, %f423, %p197;
	add.s64 	%rd117, %rd116, 1024;
	// begin inline asm
	ld.global.nc.u32 %r308, [%rd117];
	// end inline asm
	mov.b32 	%f339, %r308;
	setp.lt.f32 	%p198, %f338, %f339;
	selp.f32 	%f340, %f339, %f338, %p198;
	add.s64 	%rd118, %rd116, 2048;
	// begin inline asm
	ld.global.nc.u32 %r309, [%rd118];
	// end inline asm
	mov.b32 	%f341, %r309;
	setp.lt.f32 	%p199, %f340, %f341;
	selp.f32 	%f342, %f341, %f340, %p199;
	add.s64 	%rd119, %rd116, 3072;
	// begin inline asm
	ld.global.nc.u32 %r310, [%rd119];
	// end inline asm
	mov.b32 	%f343, %r310;
	setp.lt.f32 	%p200, %f342, %f343;
	selp.f32 	%f423, %f343, %f342, %p200;
	add.s32 	%r384, %r384, 1024;
	setp.lt.s32 	%p201, %r384, %r67;
	@%p201 bra 	$L__BB29_12;
$L__BB29_13:
	setp.lt.s32 	%p202, %r67, 256;
	@%p202 bra 	$L__BB29_18;
	// begin inline asm
	mov.u32 %r349, %laneid;
	// end inline asm
	mov.b32 	%r351, %f423;
	mov.b32 	%r352, 1;
	mov.b32 	%r373, 31;
	mov.b32 	%r374, -1;
	// begin inline asm
	shfl.sync.down.b32 %r350, %r351, %r352, %r373, %r374;
	// end inline asm
	mov.b32 	%f391, %r350;
	setp.gt.s32 	%p230, %r349, 30;
	setp.lt.f32 	%p231, %f423, %f391;
	selp.f32 	%f392, %f391, %f423, %p231;
	selp.f32 	%f393, %f423, %f392, %p230;
	mov.b32 	%r356, %f393;
	mov.b32 	%r357, 2;
	// begin inline asm
	shfl.sync.down.b32 %r355, %r356, %r357, %r373, %r374;
	// end inline asm
	mov.b32 	%f394, %r355;
	setp.gt.s32 	%p232, %r349, 29;
	setp.lt.f32 	%p233, %f393, %f394;
	selp.f32 	%f395, %f394, %f393, %p233;
	selp.f32 	%f396, %f393, %f395, %p232;
	mov.b32 	%r361, %f396;
	mov.b32 	%r362, 4;
	// begin inline asm
	shfl.sync.down.b32 %r360, %r361, %r362, %r373, %r374;
	// end inline asm
	mov.b32 	%f397, %r360;
	setp.gt.s32 	%p234, %r349, 27;
	setp.lt.f32 	%p235, %f396, %f397;
	selp.f32 	%f398, %f397, %f396, %p235;
	selp.f32 	%f399, %f396, %f398, %p234;
	mov.b32 	%r366, %f399;
	mov.b32 	%r367, 8;
	// begin inline asm
	shfl.sync.down.b32 %r365, %r366, %r367, %r373, %r374;
	// end inline asm
	mov.b32 	%f400, %r365;
	setp.gt.s32 	%p236, %r349, 23;
	setp.lt.f32 	%p237, %f399, %f400;
	selp.f32 	%f401, %f400, %f399, %p237;
	selp.f32 	%f402, %f399, %f401, %p236;
	mov.b32 	%r371, %f402;
	mov.b32 	%r372, 16;
	// begin inline asm
	shfl.sync.down.b32 %r370, %r371, %r372, %r373, %r374;
	// end inline asm
	mov.b32 	%f403, %r370;
	setp.gt.s32 	%p238, %r349, 15;
	setp.lt.f32 	%p239, %f402, %f403;
	selp.f32 	%f10, %f403, %f402, %p239;
	selp.f32 	%f444, %f402, %f10, %p238;
	setp.ne.s32 	%p240, %r349, 0;
	@%p240 bra 	$L__BB29_16;
	shr.u32 	%r375, %r1, 3;
	and.b32  	%r376, %r375, 124;
	mov.u32 	%r377, _ZZN3cub18CUB_300001_SM_10006detail6reduce28DeviceReduceSingleTileKernelINS2_10policy_hubIfyN4cuda3__47maximumIfEEE10Policy1000EPfSB_iS8_ffNS5_3std3__410__identityEEEvT0_T1_T2_T3_T4_T6_E12temp_storage;
	add.s32 	%r378, %r377, %r376;
	st.shared.f32 	[%r378+8], %f10;
$L__BB29_16:
	bar.sync 	0;
	setp.ne.s32 	%p241, %r1, 0;
	@%p241 bra 	$L__BB29_72;
	ld.shared.f32 	%f404, [_ZZN3cub18CUB_300001_SM_10006detail6reduce28DeviceReduceSingleTileKernelINS2_10policy_hubIfyN4cuda3__47maximumIfEEE10Policy1000EPfSB_iS8_ffNS5_3std3__410__identityEEEvT0_T1_T2_T3_T4_T6_E12temp_storage+12];
	setp.lt.f32 	%p242, %f444, %f404;
	selp.f32 	%f405, %f404, %f444, %p242;
	ld.shared.f32 	%f406, [_ZZN3cub18CUB_300001_SM_10006detail6reduce28DeviceReduceSingleTileKernelINS2_10policy_hubIfyN4cuda3__47maximumIfEEE10Policy1000EPfSB_iS8_ffNS5_3std3__410__identityEEEvT0_T1_T2_T3_T4_T6_E12temp_storage+16];
	setp.lt.f32 	%p243, %f405, %f406;
	selp.f32 	%f407, %f406, %f405, %p243;
	ld.shared.f32 	%f408, [_ZZN3cub18CUB_300001_SM_10006detail6reduce28DeviceReduceSingleTileKernelINS2_10policy_hubIfyN4cuda3__47maximumIfEEE10Policy1000EPfSB_iS8_ffNS5_3std3__410__identityEEEvT0_T1_T2_T3_T4_T6_E12temp_storage+20];
	setp.lt.f32 	%p244, %f407, %f408;
	selp.f32 	%f409, %f408, %f407, %p244;
	ld.shared.f32 	%f410, [_ZZN3cub18CUB_300001_SM_10006detail6reduce28DeviceReduceSingleTileKernelINS2_10policy_hubIfyN4cuda3__47maximumIfEEE10Policy1000EPfSB_iS8_ffNS5_3std3__410__identityEEEvT0_T1_T2_T3_T4_T6_E12temp_storage+24];
	setp.lt.f32 	%p245, %f409, %f410;
	selp.f32 	%f411, %f410, %f409, %p245;
	ld.shared.f32 	%f412, [_ZZN3cub18CUB_300001_SM_10006detail6reduce28DeviceReduceSingleTileKernelINS2_10policy_hubIfyN4cuda3__47maximumIfEEE10Policy1000EPfSB_iS8_ffNS5_3std3__410__identityEEEvT0_T1_T2_T3_T4_T6_E12temp_storage+28];
	setp.lt.f32 	%p246, %f411, %f412;
	selp.f32 	%f413, %f412, %f411, %p246;
	ld.shared.f32 	%f414, [_ZZN3cub18CUB_300001_SM_10006detail6reduce28DeviceReduceSingleTileKernelINS2_10policy_hubIfyN4cuda3__47maximumIfEEE10Policy1000EPfSB_iS8_ffNS5_3std3__410__identityEEEvT0_T1_T2_T3_T4_T6_E12temp_storage+32];
	setp.lt.f32 	%p247, %f413, %f414;
	selp.f32 	%f415, %f414, %f413, %p247;
	ld.shared.f32 	%f416, [_ZZN3cub18CUB_300001_SM_10006detail6reduce28DeviceReduceSingleTileKernelINS2_10policy_hubIfyN4cuda3__47maximumIfEEE10Policy1000EPfSB_iS8_ffNS5_3std3__410__identityEEEvT0_T1_T2_T3_T4_T6_E12temp_storage+36];
	setp.lt.f32 	%p248, %f415, %f416;
	selp.f32 	%f444, %f416, %f415, %p248;
	bra.uni 	$L__BB29_72;
$L__BB29_18:
	// begin inline asm
	mov.u32 %r311, %laneid;
	// end inline asm
	and.b32  	%r337, %r1, 992;
	add.s32 	%r338, %r337, 32;
	setp.gt.s32 	%p203, %r338, %r67;
	not.b32 	%r339, %r337;
	add.s32 	%r340, %r67, %r339;
	selp.b32 	%r335, %r340, 31, %p203;
	mov.b32 	%r313, %f423;
	mov.b32 	%r314, 1;
	mov.b32 	%r336, -1;
	// begin inline asm
	shfl.sync.down.b32 %r312, %r313, %r314, %r335, %r336;
	// end inline asm
	mov.b32 	%f344, %r312;
	setp.lt.s32 	%p204, %r311, %r335;
	setp.lt.f32 	%p205, %f423, %f344;
	selp.f32 	%f345, %f344, %f423, %p205;
	selp.f32 	%f346, %f345, %f423, %p204;
	mov.b32 	%r318, %f346;
	mov.b32 	%r319, 2;
	// begin inline asm
	shfl.sync.down.b32 %r317, %r318, %r319, %r335, %r336;
	// end inline asm
	mov.b32 	%f347, %r317;
	add.s32 	%r341, %r311, 2;
	setp.gt.s32 	%p206, %r341, %r335;
	setp.lt.f32 	%p207, %f346, %f347;
	selp.f32 	%f348, %f347, %f346, %p207;
	selp.f32 	%f349, %f346, %f348, %p206;
	mov.b32 	%r323, %f349;
	mov.b32 	%r324, 4;
	// begin inline asm
	shfl.sync.down.b32 %r322, %r323, %r324, %r335, %r336;
	// end inline asm
	mov.b32 	%f350, %r322;
	add.s32 	%r342, %r311, 4;
	setp.gt.s32 	%p208, %r342, %r335;
	setp.lt.f32 	%p209, %f349, %f350;
	selp.f32 	%f351, %f350, %f349, %p209;
	selp.f32 	%f352, %f349, %f351, %p208;
	mov.b32 	%r328, %f352;
	mov.b32 	%r329, 8;
	// begin inline asm
	shfl.sync.down.b32 %r327, %r328, %r329, %r335, %r336;
	// end inline asm
	mov.b32 	%f353, %r327;
	add.s32 	%r343, %r311, 8;
	setp.gt.s32 	%p210, %r343, %r335;
	setp.lt.f32 	%p211, %f352, %f353;
	selp.f32 	%f354, %f353, %f352, %p211;
	selp.f32 	%f355, %f352, %f354, %p210;
	mov.b32 	%r333, %f355;
	mov.b32 	%r334, 16;
	// begin inline asm
	shfl.sync.down.b32 %r332, %r333, %r334, %r335, %r336;
	// end inline asm
	mov.b32 	%f356, %r332;
	add.s32 	%r344, %r311, 16;
	setp.gt.s32 	%p212, %r344, %r335;
	setp.lt.f32 	%p213, %f355, %f356;
	selp.f32 	%f357, %f356, %f355, %p213;
	selp.f32 	%f444, %f355, %f357, %p212;
	setp.ne.s32 	%p214, %r311, 0;
	@%p214 bra 	$L__BB29_20;
	shr.u32 	%r345, %r1, 3;
	and.b32  	%r346, %r345, 124;
	mov.u32 	%r347, _ZZN3cub18CUB_300001_SM_10006detail6reduce28DeviceReduceSingleTileKernelINS2_10policy_hubIfyN4cuda3__47maximumIfEEE10Policy1000EPfSB_iS8_ffNS5_3std3__410__identityEEEvT0_T1_T2_T3_T4_T6_E12temp_storage;
	add.s32 	%r348, %r347, %r346;
	st.shared.f32 	[%r348+8], %f444;
$L__BB29_20:
	bar.sync 	0;
	setp.ne.s32 	%p215, %r1, 0;
	@%p215 bra 	$L__BB29_72;
	setp.gt.s32 	%p216, %r67, 32;
	ld.shared.f32 	%f358, [_ZZN3cub18CUB_300001_SM_10006detail6reduce28DeviceReduceSingleTileKernelINS2_10policy_hubIfyN4cuda3__47maximumIfEEE10Policy1000EPfSB_iS8_ffNS5_3std3__410__identityEEEvT0_T1_T2_T3_T4_T6_E12temp_storage+12];
	setp.lt.f32 	%p217, %f444, %f358;
	selp.f32 	%f360, %f358, %f444, %p217;
	selp.f32 	%f361, %f360, %f444, %p216;
	setp.gt.s32 	%p218, %r67, 64;
	ld.shared.f32 	%f363, [_ZZN3cub18CUB_300001_SM_10006detail6reduce28DeviceReduceSingleTileKernelINS2_10policy_hubIfyN4cuda3__47maximumIfEEE10Policy1000EPfSB_iS8_ffNS5_3std3__410__identityEEEvT0_T1_T2_T3_T4_T6_E12temp_storage+16];
	setp.lt.f32 	%p219, %f361, %f363;
	selp.f32 	%f365, %f363, %f361, %p219;
	selp.f32 	%f366, %f365, %f361, %p218;
	setp.gt.s32 	%p220, %r67, 96;
	ld.shared.f32 	%f368, [_ZZN3cub18CUB_300001_SM_10006detail6reduce28DeviceReduceSingleTileKernelINS2_10policy_hubIfyN4cuda3__47maximumIfEEE10Policy1000EPfSB_iS8_ffNS5_3std3__410__identityEEEvT0_T1_T2_T3_T4_T6_E12temp_storage+20];
	setp.lt.f32 	%p221, %f366, %f368;
	selp.f32 	%f370, %f368, %f366, %p221;
	selp.f32 	%f371, %f370, %f366, %p220;
	setp.gt.s32 	%p222, %r67, 128;
	ld.shared.f32 	%f373, [_ZZN3cub18CUB_300001_SM_10006detail6reduce28DeviceReduceSingleTileKernelINS2_10policy_hubIfyN4cuda3__47maximumIfEEE10Policy1000EPfSB_iS8_ffNS5_3std3__410__identityEEEvT0_T1_T2_T3_T4_T6_E12temp_storage+24];
	setp.lt.f32 	%p223, %f371, %f373;
	selp.f32 	%f375, %f373, %f371, %p223;
	selp.f32 	%f376, %f375, %f371, %p222;
	setp.gt.s32 	%p224, %r67, 160;
	ld.shared.f32 	%f378, [_ZZN3cub18CUB_300001_SM_10006detail6reduce28DeviceReduceSingleTileKernelINS2_10policy_hubIfyN4cuda3__47maximumIfEEE10Policy1000EPfSB_iS8_ffNS5_3std3__410__identityEEEvT0_T1_T2_T3_T4_T6_E12temp_storage+28];
	setp.lt.f32 	%p225, %f376, %f378;
	selp.f32 	%f380, %f378, %f376, %p225;
	selp.f32 	%f381, %f380, %f376, %p224;
	setp.gt.s32 	%p226, %r67, 192;
	ld.shared.f32 	%f383, [_ZZN3cub18CUB_300001_SM_10006detail6reduce28DeviceReduceSingleTileKernelINS2_10policy_hubIfyN4cuda3__47maximumIfEEE10Policy1000EPfSB_iS8_ffNS5_3std3__410__identityEEEvT0_T1_T2_T3_T4_T6_E12temp_storage+32];
	setp.lt.f32 	%p227, %f381, %f383;
	selp.f32 	%f385, %f383, %f381, %p227;
	selp.f32 	%f386, %f385, %f381, %p226;
	setp.gt.s32 	%p228, %r67, 224;
	ld.shared.f32 	%f388, [_ZZN3cub18CUB_300001_SM_10006detail6reduce28DeviceReduceSingleTileKernelINS2_10policy_hubIfyN4cuda3__47maximumIfEEE10Policy1000EPfSB_iS8_ffNS5_3std3__410__identityEEEvT0_T1_T2_T3_T4_T6_E12temp_storage+36];
	setp.lt.f32 	%p229, %f386, %f388;
	selp.f32 	%f390, %f388, %f386, %p229;
	selp.f32 	%f444, %f390, %f386, %p228;
	bra.uni 	$L__BB29_72;
$L__BB29_22:
	mov.u32 	%r13, %tid.x;
	shl.b32 	%r224, %r13, 2;
	mul.wide.u32 	%rd86, %r224, 4;
	add.s64 	%rd76, %rd16, %rd86;
	// begin inline asm
	ld.global.nc.v2.u64 {%rd74, %rd75}, [%rd76];
	// end inline asm
	mov.b64 	{%r225, %r226}, %rd75;
	mov.b64 	{%r227, %r228}, %rd74;
	mov.b32 	%f238, %r228;
	mov.b32 	%f239, %r227;
	mov.b32 	%f240, %r226;
	mov.b32 	%f241, %r225;
	add.s64 	%rd79, %rd76, 4096;
	// begin inline asm
	ld.global.nc.v2.u64 {%rd77, %rd78}, [%rd79];
	// end inline asm
	mov.b64 	{%r229, %r230}, %rd78;
	mov.b64 	{%r231, %r232}, %rd77;
	mov.b32 	%f242, %r232;
	mov.b32 	%f243, %r231;
	mov.b32 	%f244, %r230;
	mov.b32 	%f245, %r229;
	add.s64 	%rd82, %rd76, 8192;
	// begin inline asm
	ld.global.nc.v2.u64 {%rd80, %rd81}, [%rd82];
	// end inline asm
	mov.b64 	{%r233, %r234}, %rd81;
	mov.b64 	{%r235, %r236}, %rd80;
	mov.b32 	%f246, %r236;
	mov.b32 	%f247, %r235;
	mov.b32 	%f248, %r234;
	mov.b32 	%f249, %r233;
	add.s64 	%rd85, %rd76, 12288;
	// begin inline asm
	ld.global.nc.v2.u64 {%rd83, %rd84}, [%rd85];
	// end inline asm
	mov.b64 	{%r237, %r238}, %rd84;
	mov.b64 	{%r239, %r240}, %rd83;
	mov.b32 	%f250, %r240;
	mov.b32 	%f251, %r239;
	mov.b32 	%f252, %r238;
	mov.b32 	%f253, %r237;
	setp.lt.f32 	%p127, %f239, %f238;
	selp.f32 	%f254, %f238, %f239, %p127;
	setp.lt.f32 	%p128, %f241, %f240;
	selp.f32 	%f255, %f240, %f241, %p128;
	setp.lt.f32 	%p129, %f243, %f242;
	selp.f32 	%f256, %f242, %f243, %p129;
	setp.lt.f32 	%p130, %f245, %f244;
	selp.f32 	%f257, %f244, %f245, %p130;
	setp.lt.f32 	%p131, %f247, %f246;
	selp.f32 	%f258, %f246, %f247, %p131;
	setp.lt.f32 	%p132, %f249, %f248;
	selp.f32 	%f259, %f248, %f249, %p132;
	setp.lt.f32 	%p133, %f251, %f250;
	selp.f32 	%f260, %f250, %f251, %p133;
	setp.lt.f32 	%p134, %f253, %f252;
	selp.f32 	%f261, %f252, %f253, %p134;
	setp.lt.f32 	%p135, %f254, %f255;
	selp.f32 	%f262, %f255, %f254, %p135;
	setp.lt.f32 	%p136, %f256, %f257;
	selp.f32 	%f263, %f257, %f256, %p136;
	setp.lt.f32 	%p137, %f258, %f259;
	selp.f32 	%f264, %f259, %f258, %p137;
	setp.lt.f32 	%p138, %f260, %f261;
	selp.f32 	%f265, %f261, %f260, %p138;
	setp.lt.f32 	%p139, %f262, %f263;
	selp.f32 	%f266, %f263, %f262, %p139;
	setp.lt.f32 	%p140, %f264, %f265;
	selp.f32 	%f267, %f265, %f264, %p140;
	setp.lt.f32 	%p141, %f266, %f267;
	selp.f32 	%f430, %f267, %f266, %p141;
	setp.lt.u32 	%p142, %r67, 8192;
	mov.b32 	%r387, 4096;
	@%p142 bra 	$L__BB29_26;
	add.s32 	%r14, %r67, -4096;
	mov.b32 	%r387, 4096;
$L__BB29_24:
	mul.wide.s32 	%rd99, %r387, 4;
	add.s64 	%rd89, %rd76, %rd99;
	// begin inline asm
	ld.global.nc.v2.u64 {%rd87, %rd88}, [%rd89];
	// end inline asm
	mov.b64 	{%r242, %r243}, %rd88;
	mov.b64 	{%r244, %r245}, %rd87;
	mov.b32 	%f268, %r245;
	mov.b32 	%f269, %r244;
	mov.b32 	%f270, %r243;
	mov.b32 	%f271, %r242;
	add.s64 	%rd92, %rd89, 4096;
	// begin inline asm
	ld.global.nc.v2.u64 {%rd90, %rd91}, [%rd92];
	// end inline asm
	mov.b64 	{%r246, %r247}, %rd91;
	mov.b64 	{%r248, %r249}, %rd90;
	mov.b32 	%f272, %r249;
	mov.b32 	%f273, %r248;
	mov.b32 	%f274, %r247;
	mov.b32 	%f275, %r246;
	add.s64 	%rd95, %rd89, 8192;
	// begin inline asm
	ld.global.nc.v2.u64 {%rd93, %rd94}, [%rd95];
	// end inline asm
	mov.b64 	{%r250, %r251}, %rd94;
	mov.b64 	{%r252, %r253}, %rd93;
	mov.b32 	%f276, %r253;
	mov.b32 	%f277, %r252;
	mov.b32 	%f278, %r251;
	mov.b32 	%f279, %r250;
	add.s64 	%rd98, %rd89, 12288;
	// begin inline asm
	ld.global.nc.v2.u64 {%rd96, %rd97}, [%rd98];
	// end inline asm
	mov.b64 	{%r254, %r255}, %rd97;
	mov.b64 	{%r256, %r257}, %rd96;
	mov.b32 	%f280, %r257;
	mov.b32 	%f281, %r256;
	mov.b32 	%f282, %r255;
	mov.b32 	%f283, %r254;
	setp.lt.f32 	%p143, %f430, %f269;
	selp.f32 	%f284, %f269, %f430, %p143;
	setp.lt.f32 	%p144, %f268, %f271;
	selp.f32 	%f285, %f271, %f268, %p144;
	setp.lt.f32 	%p145, %f270, %f273;
	selp.f32 	%f286, %f273, %f270, %p145;
	setp.lt.f32 	%p146, %f272, %f275;
	selp.f32 	%f287, %f275, %f272, %p146;
	setp.lt.f32 	%p147, %f274, %f277;
	selp.f32 	%f288, %f277, %f274, %p147;
	setp.lt.f32 	%p148, %f276, %f279;
	selp.f32 	%f289, %f279, %f276, %p148;
	setp.lt.f32 	%p149, %f278, %f281;
	selp.f32 	%f290, %f281, %f278, %p149;
	setp.lt.f32 	%p150, %f280, %f283;
	selp.f32 	%f291, %f283, %f280, %p150;
	setp.lt.f32 	%p151, %f284, %f285;
	selp.f32 	%f292, %f285, %f284, %p151;
	setp.lt.f32 	%p152, %f286, %f287;
	selp.f32 	%f293, %f287, %f286, %p152;
	setp.lt.f32 	%p153, %f288, %f289;
	selp.f32 	%f294, %f289, %f288, %p153;
	setp.lt.f32 	%p154, %f290, %f291;
	selp.f32 	%f295, %f291, %f290, %p154;
	setp.lt.f32 	%p155, %f292, %f293;
	selp.f32 	%f296, %f293, %f292, %p155;
	setp.lt.f32 	%p156, %f294, %f295;
	selp.f32 	%f297, %f295, %f294, %p156;
	setp.lt.f32 	%p157, %f296, %f297;
	selp.f32 	%f298, %f297, %f296, %p157;
	setp.lt.f32 	%p158, %f298, %f282;
	selp.f32 	%f430, %f282, %f298, %p158;
	sub.s32 	%r258, %r67, %r387;
	setp.lt.s32 	%p159, %r258, 4096;
	@%p159 bra 	$L__BB29_34;
	add.s32 	%r387, %r387, 4096;
	setp.le.s32 	%p160, %r387, %r14;
	@%p160 bra 	$L__BB29_24;
$L__BB29_26:
	setp.le.s32 	%p161, %r67, %r387;
	@%p161 bra 	$L__BB29_34;
	sub.s32 	%r18, %r67, %r387;
	setp.ge.s32 	%p162, %r13, %r18;
	@%p162 bra 	$L__BB29_34;
	not.b32 	%r259, %r13;
	add.s32 	%r260, %r67, %r259;
	sub.s32 	%r19, %r260, %r387;
	and.b32  	%r261, %r19, 768;
	setp.eq.s32 	%p163, %r261, 768;
	mov.u32 	%r391, %r13;
	@%p163 bra 	$L__BB29_31;
	add.s32 	%r389, %r13, %r387;
	shr.u32 	%r262, %r19, 8;
	add.s32 	%r263, %r262, 1;
	and.b32  	%r264, %r263, 3;
	neg.s32 	%r388, %r264;
	mov.u32 	%r391, %r13;
$L__BB29_30:
	.pragma "nounroll";
	mul.wide.u32 	%rd101, %r389, 4;
	add.s64 	%rd100, %rd16, %rd101;
	// begin inline asm
	ld.global.nc.u32 %r265, [%rd100];
	// end inline asm
	mov.b32 	%f300, %r265;
	setp.lt.f32 	%p164, %f430, %f300;
	selp.f32 	%f430, %f300, %f430, %p164;
	add.s32 	%r391, %r391, 256;
	add.s32 	%r389, %r389, 256;
	add.s32 	%r388, %r388, 1;
	setp.ne.s32 	%p165, %r388, 0;
	@%p165 bra 	$L__BB29_30;
$L__BB29_31:
	setp.lt.u32 	%p166, %r19, 768;
	@%p166 bra 	$L__BB29_34;
	cvt.u64.u32 	%rd102, %r391;
	cvt.u64.u32 	%rd103, %r387;
	add.s64 	%rd104, %rd102, %rd103;
	shl.b64 	%rd105, %rd104, 2;
	add.s64 	%rd106, %rd105, %rd16;
	add.s64 	%rd122, %rd106, 2048;
	add.s32 	%r392, %r391, %r387;
$L__BB29_33:
	mul.wide.u32 	%rd111, %r392, 4;
	add.s64 	%rd107, %rd16, %rd111;
	// begin inline asm
	ld.global.nc.u32 %r266, [%rd107];
	// end inline asm
	mov.b32 	%f301, %r266;
	setp.lt.f32 	%p167, %f430, %f301;
	selp.f32 	%f302, %f301, %f430, %p167;
	add.s64 	%rd108, %rd122, -1024;
	// begin inline asm
	ld.global.nc.u32 %r267, [%rd108];
	// end inline asm
	mov.b32 	%f303, %r267;
	setp.lt.f32 	%p168, %f302, %f303;
	selp.f32 	%f304, %f303, %f302, %p168;
	// begin inline asm
	ld.global.nc.u32 %r268, [%rd122];
	// end inline asm
	mov.b32 	%f305, %r268;
	setp.lt.f32 	%p169, %f304, %f305;
	selp.f32 	%f306, %f305, %f304, %p169;
	add.s64 	%rd110, %rd122, 1024;
	// begin inline asm
	ld.global.nc.u32 %r269, [%rd110];
	// end inline asm
	mov.b32 	%f307, %r269;
	setp.lt.f32 	%p170, %f306, %f307;
	selp.f32 	%f430, %f307, %f306, %p170;
	add.s32 	%r391, %r391, 1024;
	add.s64 	%rd122, %rd122, 4096;
	add.s32 	%r392, %r392, 1024;
	setp.lt.s32 	%p171, %r391, %r18;
	@%p171 bra 	$L__BB29_33;
$L__BB29_34:
	// begin inline asm
	mov.u32 %r270, %laneid;
	// end inline asm
	mov.b32 	%r272, %f430;
	mov.b32 	%r273, 1;
	mov.b32 	%r294, 31;
	mov.b32 	%r295, -1;
	// begin inline asm
	shfl.sync.down.b32 %r271, %r272, %r273, %r294, %r295;
	// end inline asm
	mov.b32 	%f308, %r271;
	setp.gt.s32 	%p172, %r270, 30;
	setp.lt.f32 	%p173, %f430, %f308;
	selp.f32 	%f309, %f308, %f430, %p173;
	selp.f32 	%f310, %f430, %f309, %p172;
	mov.b32 	%r277, %f310;
	mov.b32 	%r278, 2;
	// begin inline asm
	shfl.sync.down.b32 %r276, %r277, %r278, %r294, %r295;
	// end inline asm
	mov.b32 	%f311, %r276;
	setp.gt.s32 	%p174, %r270, 29;
	setp.lt.f32 	%p175, %f310, %f311;
	selp.f32 	%f312, %f311, %f310, %p175;
	selp.f32 	%f313, %f310, %f312, %p174;
	mov.b32 	%r282, %f313;
	mov.b32 	%r283, 4;
	// begin inline asm
	shfl.sync.down.b32 %r281, %r282, %r283, %r294, %r295;
	// end inline asm
	mov.b32 	%f314, %r281;
	setp.gt.s32 	%p176, %r270, 27;
	setp.lt.f32 	%p177, %f313, %f314;
	selp.f32 	%f315, %f314, %f313, %p177;
	selp.f32 	%f316, %f313, %f315, %p176;
	mov.b32 	%r287, %f316;
	mov.b32 	%r288, 8;
	// begin inline asm
	shfl.sync.down.b32 %r286, %r287, %r288, %r294, %r295;
	// end inline asm
	mov.b32 	%f317, %r286;
	setp.gt.s32 	%p178, %r270, 23;
	setp.lt.f32 	%p179, %f316, %f317;
	selp.f32 	%f318, %f317, %f316, %p179;
	selp.f32 	%f319, %f316, %f318, %p178;
	mov.b32 	%r292, %f319;
	mov.b32 	%r293, 16;
	// begin inline asm
	shfl.sync.down.b32 %r291, %r292, %r293, %r294, %r295;
	// end inline asm
	mov.b32 	%f320, %r291;
	setp.gt.s32 	%p180, %r270, 15;
	setp.lt.f32 	%p181, %f319, %f320;
	selp.f32 	%f26, %f320, %f319, %p181;
	selp.f32 	%f444, %f319, %f26, %p180;
	setp.ne.s32 	%p182, %r270, 0;
	@%p182 bra 	$L__BB29_36;
	shr.u32 	%r296, %r13, 3;
	and.b32  	%r297, %r296, 124;
	mov.u32 	%r298, _ZZN3cub18CUB_300001_SM_10006detail6reduce28DeviceReduceSingleTileKernelINS2_10policy_hubIfyN4cuda3__47maximumIfEEE10Policy1000EPfSB_iS8_ffNS5_3std3__410__identityEEEvT0_T1_T2_T3_T4_T6_E12temp_storage;
	add.s32 	%r299, %r298, %r297;
	st.shared.f32 	[%r299+8], %f26;
$L__BB29_36:
	bar.sync 	0;
	setp.ne.s32 	%p183, %r13, 0;
	@%p183 bra 	$L__BB29_72;
	ld.shared.f32 	%f321, [_ZZN3cub18CUB_300001_SM_10006detail6reduce28DeviceReduceSingleTileKernelINS2_10policy_hubIfyN4cuda3__47maximumIfEEE10Policy1000EPfSB_iS8_ffNS5_3std3__410__identityEEEvT0_T1_T2_T3_T4_T6_E12temp_storage+12];
	setp.lt.f32 	%p184, %f444, %f321;
	selp.f32 	%f322, %f321, %f444, %p184;
	ld.shared.f32 	%f323, [_ZZN3cub18CUB_300001_SM_10006detail6reduce28DeviceReduceSingleTileKernelINS2_10policy_hubIfyN4cuda3__47maximumIfEEE10Policy1000EPfSB_iS8_ffNS5_3std3__410__identityEEEvT0_T1_T2_T3_T4_T6_E12temp_storage+16];
	setp.lt.f32 	%p185, %f322, %f323;
	selp.f32 	%f324, %f323, %f322, %p185;
	ld.shared.f32 	%f325, [_ZZN3cub18CUB_300001_SM_10006detail6reduce28DeviceReduceSingleTileKernelINS2_10policy_hubIfyN4cuda3__47maximumIfEEE10Policy1000EPfSB_iS8_ffNS5_3std3__410__identityEEEvT0_T1_T2_T3_T4_T6_E12temp_storage+20];
	setp.lt.f32 	%p186, %f324, %f325;
	selp.f32 	%f326, %f325, %f324, %p186;
	ld.shared.f32 	%f327, [_ZZN3cub18CUB_300001_SM_10006detail6reduce28DeviceReduceSingleTileKernelINS2_10policy_hubIfyN4cuda3__47maximumIfEEE10Policy1000EPfSB_iS8_ffNS5_3std3__410__identityEEEvT0_T1_T2_T3_T4_T6_E12temp_storage+24];
	setp.lt.f32 	%p187, %f326, %f327;
	selp.f32 	%f328, %f327, %f326, %p187;
	ld.shared.f32 	%f329, [_ZZN3cub18CUB_300001_SM_10006detail6reduce28DeviceReduceSingleTileKernelINS2_10policy_hubIfyN4cuda3__47maximumIfEEE10Policy1000EPfSB_iS8_ffNS5_3std3__410__identityEEEvT0_T1_T2_T3_T4_T6_E12temp_storage+28];
	setp.lt.f32 	%p188, %f328, %f329;
	selp.f32 	%f330, %f329, %f328, %p188;
	ld.shared.f32 	%f331, [_ZZN3cub18CUB_300001_SM_10006detail6reduce28DeviceReduceSingleTileKernelINS2_10policy_hubIfyN4cuda3__47maximumIfEEE10Policy1000EPfSB_iS8_ffNS5_3std3__410__identityEEEvT0_T1_T2_T3_T4_T6_E12temp_storage+32];
	setp.lt.f32 	%p189, %f330, %f331;
	selp.f32 	%f332, %f331, %f330, %p189;
	ld.shared.f32 	%f333, [_ZZN3cub18CUB_300001_SM_10006detail6reduce28DeviceReduceSingleTileKernelINS2_10policy_hubIfyN4cuda3__47maximumIfEEE10Policy1000EPfSB_iS8_ffNS5_3std3__410__identityEEEvT0_T1_T2_T3_T4_T6_E12temp_storage+36];
	setp.lt.f32 	%p190, %f332, %f333;
	selp.f32 	%f444, %f333, %f332, %p190;
	bra.uni 	$L__BB29_72;
$L__BB29_38:
	setp.gt.s32 	%p3, %r67, 4095;
	@%p3 bra 	$L__BB29_56;
	mov.u32 	%r34, %tid.x;
	setp.ge.s32 	%p68, %r34, %r67;
	mov.f32 	%f436, 0f00000000;
	mov.u32 	%r397, %r34;
	@%p68 bra 	$L__BB29_41;
	mul.wide.u32 	%rd66, %r34, 4;
	add.s64 	%rd65, %rd16, %rd66;
	// begin inline asm
	ld.global.nc.u32 %r144, [%rd65];
	// end inline asm
	mov.b32 	%f436, %r144;
	add.s32 	%r397, %r34, 256;
$L__BB29_41:
	setp.ge.s32 	%p69, %r397, %r67;
	@%p69 bra 	$L__BB29_47;
	not.b32 	%r145, %r397;
	add.s32 	%r37, %r67, %r145;
	and.b32  	%r146, %r37, 768;
	setp.eq.s32 	%p70, %r146, 768;
	@%p70 bra 	$L__BB29_45;
	mul.wide.u32 	%rd67, %r397, 4;
	add.s64 	%rd123, %rd16, %rd67;
	shr.u32 	%r147, %r37, 8;
	add.s32 	%r148, %r147, 1;
	and.b32  	%r149, %r148, 3;
	neg.s32 	%r395, %r149;
$L__BB29_44:
	.pragma "nounroll";
	// begin inline asm
	ld.global.nc.u32 %r150, [%rd123];
	// end inline asm
	mov.b32 	%f157, %r150;
	setp.lt.f32 	%p71, %f436, %f157;
	selp.f32 	%f436, %f157, %f436, %p71;
	add.s32 	%r397, %r397, 256;
	add.s64 	%rd123, %rd123, 1024;
	add.s32 	%r395, %r395, 1;
	setp.ne.s32 	%p72, %r395, 0;
	@%p72 bra 	$L__BB29_44;
$L__BB29_45:
	setp.lt.u32 	%p73, %r37, 768;
	@%p73 bra 	$L__BB29_47;
$L__BB29_46:
	mul.wide.s32 	%rd73, %r397, 4;
	add.s64 	%rd69, %rd16, %rd73;
	// begin inline asm
	ld.global.nc.u32 %r151, [%rd69];
	// end inline asm
	mov.b32 	%f158, %r151;
	setp.lt.f32 	%p74, %f436, %f158;
	selp.f32 	%f159, %f158, %f436, %p74;
	add.s64 	%rd70, %rd69, 1024;
	// begin inline asm
	ld.global.nc.u32 %r152, [%rd70];
	// end inline asm
	mov.b32 	%f160, %r152;
	setp.lt.f32 	%p75, %f159, %f160;
	selp.f32 	%f161, %f160, %f159, %p75;
	add.s64 	%rd71, %rd69, 2048;
	// begin inline asm
	ld.global.nc.u32 %r153, [%rd71];
	// end inline asm
	mov.b32 	%f162, %r153;
	setp.lt.f32 	%p76, %f161, %f162;
	selp.f32 	%f163, %f162, %f161, %p76;
	add.s64 	%rd72, %rd69, 3072;
	// begin inline asm
	ld.global.nc.u32 %r154, [%rd72];
	// end inline asm
	mov.b32 	%f164, %r154;
	setp.lt.f32 	%p77, %f163, %f164;
	selp.f32 	%f436, %f164, %f163, %p77;
	add.s32 	%r397, %r397, 1024;
	setp.lt.s32 	%p78, %r397, %r67;
	@%p78 bra 	$L__BB29_46;
$L__BB29_47:
	setp.lt.s32 	%p79, %r67, 256;
	@%p79 bra 	$L__BB29_52;
	// begin inline asm
	mov.u32 %r193, %laneid;
	// end inline asm
	mov.b32 	%r195, %f436;
	mov.b32 	%r196, 1;
	mov.b32 	%r217, 31;
	mov.b32 	%r218, -1;
	// begin inline asm
	shfl.sync.down.b32 %r194, %r195, %r196, %r217, %r218;
	// end inline asm
	mov.b32 	%f212, %r194;
	setp.gt.s32 	%p107, %r193, 30;
	setp.lt.f32 	%p108, %f436, %f212;
	selp.f32 	%f213, %f212, %f436, %p108;
	selp.f32 	%f214, %f436, %f213, %p107;
	mov.b32 	%r200, %f214;
	mov.b32 	%r201, 2;
	// begin inline asm
	shfl.sync.down.b32 %r199, %r200, %r201, %r217, %r218;
	// end inline asm
	mov.b32 	%f215, %r199;
	setp.gt.s32 	%p109, %r193, 29;
	setp.lt.f32 	%p110, %f214, %f215;
	selp.f32 	%f216, %f215, %f214, %p110;
	selp.f32 	%f217, %f214, %f216, %p109;
	mov.b32 	%r205, %f217;
	mov.b32 	%r206, 4;
	// begin inline asm
	shfl.sync.down.b32 %r204, %r205, %r206, %r217, %r218;
	// end inline asm
	mov.b32 	%f218, %r204;
	setp.gt.s32 	%p111, %r193, 27;
	setp.lt.f32 	%p112, %f217, %f218;
	selp.f32 	%f219, %f218, %f217, %p112;
	selp.f32 	%f220, %f217, %f219, %p111;
	mov.b32 	%r210, %f220;
	mov.b32 	%r211, 8;
	// begin inline asm
	shfl.sync.down.b32 %r209, %r210, %r211, %r217, %r218;
	// end inline asm
	mov.b32 	%f221, %r209;
	setp.gt.s32 	%p113, %r193, 23;
	setp.lt.f32 	%p114, %f220, %f221;
	selp.f32 	%f222, %f221, %f220, %p114;
	selp.f32 	%f223, %f220, %f222, %p113;
	mov.b32 	%r215, %f223;
	mov.b32 	%r216, 16;
	// begin inline asm
	shfl.sync.down.b32 %r214, %r215, %r216, %r217, %r218;
	// end inline asm
	mov.b32 	%f224, %r214;
	setp.gt.s32 	%p115, %r193, 15;
	setp.lt.f32 	%p116, %f223, %f224;
	selp.f32 	%f38, %f224, %f223, %p116;
	selp.f32 	%f444, %f223, %f38, %p115;
	setp.ne.s32 	%p117, %r193, 0;
	@%p117 bra 	$L__BB29_50;
	shr.u32 	%r219, %r34, 3;
	and.b32  	%r220, %r219, 124;
	mov.u32 	%r221, _ZZN3cub18CUB_300001_SM_10006detail6reduce28DeviceReduceSingleTileKernelINS2_10policy_hubIfyN4cuda3__47maximumIfEEE10Policy1000EPfSB_iS8_ffNS5_3std3__410__identityEEEvT0_T1_T2_T3_T4_T6_E12temp_storage;
	add.s32 	%r222, %r221, %r220;
	st.shared.f32 	[%r222+8], %f38;
$L__BB29_50:
	bar.sync 	0;
	setp.ne.s32 	%p118, %r34, 0;
	@%p118 bra 	$L__BB29_72;
	ld.shared.f32 	%f225, [_ZZN3cub18CUB_300001_SM_10006detail6reduce28DeviceReduceSingleTileKernelINS2_10policy_hubIfyN4cuda3__47maximumIfEEE10Policy1000EPfSB_iS8_ffNS5_3std3__410__identityEEEvT0_T1_T2_T3_T4_T6_E12temp_storage+12];
	setp.lt.f32 	%p119, %f444, %f225;
	selp.f32 	%f226, %f225, %f444, %p119;
	ld.shared.f32 	%f227, [_ZZN3cub18CUB_300001_SM_10006detail6reduce28DeviceReduceSingleTileKernelINS2_10policy_hubIfyN4cuda3__47maximumIfEEE10Policy1000EPfSB_iS8_ffNS5_3std3__410__identityEEEvT0_T1_T2_T3_T4_T6_E12temp_storage+16];
	setp.lt.f32 	%p120, %f226, %f227;
	selp.f32 	%f228, %f227, %f226, %p120;
	ld.shared.f32 	%f229, [_ZZN3cub18CUB_300001_SM_10006detail6reduce28DeviceReduceSingleTileKernelINS2_10policy_hubIfyN4cuda3__47maximumIfEEE10Policy1000EPfSB_iS8_ffNS5_3std3__410__identityEEEvT0_T1_T2_T3_T4_T6_E12temp_storage+20];
	setp.lt.f32 	%p121, %f228, %f229;
	selp.f32 	%f230, %f229, %f228, %p121;
	ld.shared.f32 	%f231, [_ZZN3cub18CUB_300001_SM_10006detail6reduce28DeviceReduceSingleTileKernelINS2_10policy_hubIfyN4cuda3__47maximumIfEEE10Policy1000EPfSB_iS8_ffNS5_3std3__410__identityEEEvT0_T1_T2_T3_T4_T6_E12temp_storage+24];
	setp.lt.f32 	%p122, %f230, %f231;
	selp.f32 	%f232, %f231, %f230, %p122;
	ld.shared.f32 	%f233, [_ZZN3cub18CUB_300001_SM_10006detail6reduce28DeviceReduceSingleTileKernelINS2_10policy_hubIfyN4cuda3__47maximumIfEEE10Policy1000EPfSB_iS8_ffNS5_3std3__410__identityEEEvT0_T1_T2_T3_T4_T6_E12temp_storage+28];
	setp.lt.f32 	%p123, %f232, %f233;
	selp.f32 	%f234, %f233, %f232, %p123;
	ld.shared.f32 	%f235, [_ZZN3cub18CUB_300001_SM_10006detail6reduce28DeviceReduceSingleTileKernelINS2_10policy_hubIfyN4cuda3__47maximumIfEEE10Policy1000EPfSB_iS8_ffNS5_3std3__410__identityEEEvT0_T1_T2_T3_T4_T6_E12temp_storage+32];
	setp.lt.f32 	%p124, %f234, %f235;
	selp.f32 	%f236, %f235, %f234, %p124;
	ld.shared.f32 	%f237, [_ZZN3cub18CUB_300001_SM_10006detail6reduce28DeviceReduceSingleTileKernelINS2_10policy_hubIfyN4cuda3__47maximumIfEEE10Policy1000EPfSB_iS8_ffNS5_3std3__410__identityEEEvT0_T1_T2_T3_T4_T6_E12temp_storage+36];
	setp.lt.f32 	%p125, %f236, %f237;
	selp.f32 	%f444, %f237, %f236, %p125;
	bra.uni 	$L__BB29_72;
$L__BB29_52:
	// begin inline asm
	mov.u32 %r155, %laneid;
	// end inline asm
	and.b32  	%r181, %r34, 992;
	add.s32 	%r182, %r181, 32;
	setp.gt.s32 	%p80, %r182, %r67;
	not.b32 	%r183, %r181;
	add.s32 	%r184, %r67, %r183;
	selp.b32 	%r179, %r184, 31, %p80;
	mov.b32 	%r157, %f436;
	mov.b32 	%r158, 1;
	mov.b32 	%r180, -1;
	// begin inline asm
	shfl.sync.down.b32 %r156, %r157, %r158, %r179, %r180;
	// end inline asm
	mov.b32 	%f165, %r156;
	setp.lt.s32 	%p81, %r155, %r179;
	setp.lt.f32 	%p82, %f436, %f165;
	selp.f32 	%f166, %f165, %f436, %p82;
	selp.f32 	%f167, %f166, %f436, %p81;
	mov.b32 	%r162, %f167;
	mov.b32 	%r163, 2;
	// begin inline asm
	shfl.sync.down.b32 %r161, %r162, %r163, %r179, %r180;
	// end inline asm
	mov.b32 	%f168, %r161;
	add.s32 	%r185, %r155, 2;
	setp.gt.s32 	%p83, %r185, %r179;
	setp.lt.f32 	%p84, %f167, %f168;
	selp.f32 	%f169, %f168, %f167, %p84;
	selp.f32 	%f170, %f167, %f169, %p83;
	mov.b32 	%r167, %f170;
	mov.b32 	%r168, 4;
	// begin inline asm
	shfl.sync.down.b32 %r166, %r167, %r168, %r179, %r180;
	// end inline asm
	mov.b32 	%f171, %r166;
	add.s32 	%r186, %r155, 4;
	setp.gt.s32 	%p85, %r186, %r179;
	setp.lt.f32 	%p86, %f170, %f171;
	selp.f32 	%f172, %f171, %f170, %p86;
	selp.f32 	%f173, %f170, %f172, %p85;
	mov.b32 	%r172, %f173;
	mov.b32 	%r173, 8;
	// begin inline asm
	shfl.sync.down.b32 %r171, %r172, %r173, %r179, %r180;
	// end inline asm
	mov.b32 	%f174, %r171;
	add.s32 	%r187, %r155, 8;
	setp.gt.s32 	%p87, %r187, %r179;
	setp.lt.f32 	%p88, %f173, %f174;
	selp.f32 	%f175, %f174, %f173, %p88;
	selp.f32 	%f176, %f173, %f175, %p87;
	mov.b32 	%r177, %f176;
	mov.b32 	%r178, 16;
	// begin inline asm
	shfl.sync.down.b32 %r176, %r177, %r178, %r179, %r180;
	// end inline asm
	mov.b32 	%f177, %r176;
	add.s32 	%r188, %r155, 16;
	setp.gt.s32 	%p89, %r188, %r179;
	setp.lt.f32 	%p90, %f176, %f177;
	selp.f32 	%f178, %f177, %f176, %p90;
	selp.f32 	%f444, %f176, %f178, %p89;
	setp.ne.s32 	%p91, %r155, 0;
	@%p91 bra 	$L__BB29_54;
	shr.u32 	%r189, %r34, 3;
	and.b32  	%r190, %r189, 124;
	mov.u32 	%r191, _ZZN3cub18CUB_300001_SM_10006detail6reduce28DeviceReduceSingleTileKernelINS2_10policy_hubIfyN4cuda3__47maximumIfEEE10Policy1000EPfSB_iS8_ffNS5_3std3__410__identityEEEvT0_T1_T2_T3_T4_T6_E12temp_storage;
	add.s32 	%r192, %r191, %r190;
	st.shared.f32 	[%r192+8], %f444;
$L__BB29_54:
	bar.sync 	0;
	setp.ne.s32 	%p92, %r34, 0;
	@%p92 bra 	$L__BB29_72;
	setp.gt.s32 	%p93, %r67, 32;
	ld.shared.f32 	%f179, [_ZZN3cub18CUB_300001_SM_10006detail6reduce28DeviceReduceSingleTileKernelINS2_10policy_hubIfyN4cuda3__47maximumIfEEE10Policy1000EPfSB_iS8_ffNS5_3std3__410__identityEEEvT0_T1_T2_T3_T4_T6_E12temp_storage+12];
	setp.lt.f32 	%p94, %f444, %f179;
	selp.f32 	%f181, %f179, %f444, %p94;
	selp.f32 	%f182, %f181, %f444, %p93;
	setp.gt.s32 	%p95, %r67, 64;
	ld.shared.f32 	%f184, [_ZZN3cub18CUB_300001_SM_10006detail6reduce28DeviceReduceSingleTileKernelINS2_10policy_hubIfyN4cuda3__47maximumIfEEE10Policy1000EPfSB_iS8_ffNS5_3std3__410__identityEEEvT0_T1_T2_T3_T4_T6_E12temp_storage+16];
	setp.lt.f32 	%p96, %f182, %f184;
	selp.f32 	%f186, %f184, %f182, %p96;
	selp.f32 	%f187, %f186, %f182, %p95;
	setp.gt.s32 	%p97, %r67, 96;
	ld.shared.f32 	%f189, [_ZZN3cub18CUB_300001_SM_10006detail6reduce28DeviceReduceSingleTileKernelINS2_10policy_hubIfyN4cuda3__47maximumIfEEE10Policy1000EPfSB_iS8_ffNS5_3std3__410__identityEEEvT0_T1_T2_T3_T4_T6_E12temp_storage+20];
	setp.lt.f32 	%p98, %f187, %f189;
	selp.f32 	%f191, %f189, %f187, %p98;
	selp.f32 	%f192, %f191, %f187, %p97;
	setp.gt.s32 	%p99, %r67, 128;
	ld.shared.f32 	%f194, [_ZZN3cub18CUB_300001_SM_10006detail6reduce28DeviceReduceSingleTileKernelINS2_10policy_hubIfyN4cuda3__47maximumIfEEE10Policy1000EPfSB_iS8_ffNS5_3std3__410__identityEEEvT0_T1_T2_T3_T4_T6_E12temp_storage+24];
	setp.lt.f32 	%p100, %f192, %f194;
	selp.f32 	%f196, %f194, %f192, %p100;
	selp.f32 	%f197, %f196, %f192, %p99;
	setp.gt.s32 	%p101, %r67, 160;
	ld.shared.f32 	%f199, [_ZZN3cub18CUB_300001_SM_10006detail6reduce28DeviceReduceSingleTileKernelINS2_10policy_hubIfyN4cuda3__47maximumIfEEE10Policy1000EPfSB_iS8_ffNS5_3std3__410__identityEEEvT0_T1_T2_T3_T4_T6_E12temp_storage+28];
	setp.lt.f32 	%p102, %f197, %f199;
	selp.f32 	%f201, %f199, %f197, %p102;
	selp.f32 	%f202, %f201, %f197, %p101;
	setp.gt.s32 	%p103, %r67, 192;
	ld.shared.f32 	%f204, [_ZZN3cub18CUB_300001_SM_10006detail6reduce28DeviceReduceSingleTileKernelINS2_10policy_hubIfyN4cuda3__47maximumIfEEE10Policy1000EPfSB_iS8_ffNS5_3std3__410__identityEEEvT0_T1_T2_T3_T4_T6_E12temp_storage+32];
	setp.lt.f32 	%p104, %f202, %f204;
	selp.f32 	%f206, %f204, %f202, %p104;
	selp.f32 	%f207, %f206, %f202, %p103;
	setp.gt.s32 	%p105, %r67, 224;
	ld.shared.f32 	%f209, [_ZZN3cub18CUB_300001_SM_10006detail6reduce28DeviceReduceSingleTileKernelINS2_10policy_hubIfyN4cuda3__47maximumIfEEE10Policy1000EPfSB_iS8_ffNS5_3std3__410__identityEEEvT0_T1_T2_T3_T4_T6_E12temp_storage+36];
	setp.lt.f32 	%p106, %f207, %f209;
	selp.f32 	%f211, %f209, %f207, %p106;
	selp.f32 	%f444, %f211, %f207, %p105;
	bra.uni 	$L__BB29_72;
$L__BB29_56:
	mov.u32 	%r46, %tid.x;
	mul.wide.u32 	%rd35, %r46, 4;
	add.s64 	%rd19, %rd16, %rd35;
	// begin inline asm
	ld.global.nc.u32 %r68, [%rd19];
	// end inline asm
	mov.b32 	%f59, %r68;
	add.s64 	%rd20, %rd19, 1024;
	// begin inline asm
	ld.global.nc.u32 %r69, [%rd20];
	// end inline asm
	mov.b32 	%f60, %r69;
	add.s64 	%rd21, %rd19, 2048;
	// begin inline asm
	ld.global.nc.u32 %r70, [%rd21];
	// end inline asm
	mov.b32 	%f61, %r70;
	add.s64 	%rd22, %rd19, 3072;
	// begin inline asm
	ld.global.nc.u32 %r71, [%rd22];
	// end inline asm
	mov.b32 	%f62, %r71;
	add.s64 	%rd23, %rd19, 4096;
	// begin inline asm
	ld.global.nc.u32 %r72, [%rd23];
	// end inline asm
	mov.b32 	%f63, %r72;
	add.s64 	%rd24, %rd19, 5120;
	// begin inline asm
	ld.global.nc.u32 %r73, [%rd24];
	// end inline asm
	mov.b32 	%f64, %r73;
	add.s64 	%rd25, %rd19, 6144;
	// begin inline asm
	ld.global.nc.u32 %r74, [%rd25];
	// end inline asm
	mov.b32 	%f65, %r74;
	add.s64 	%rd26, %rd19, 7168;
	// begin inline asm
	ld.global.nc.u32 %r75, [%rd26];
	// end inline asm
	mov.b32 	%f66, %r75;
	add.s64 	%rd27, %rd19, 8192;
	// begin inline asm
	ld.global.nc.u32 %r76, [%rd27];
	// end inline asm
	mov.b32 	%f67, %r76;
	add.s64 	%rd28, %rd19, 9216;
	// begin inline asm
	ld.global.nc.u32 %r77, [%rd28];
	// end inline asm
	mov.b32 	%f68, %r77;
	add.s64 	%rd29, %rd19, 10240;
	// begin inline asm
	ld.global.nc.u32 %r78, [%rd29];
	// end inline asm
	mov.b32 	%f69, %r78;
	add.s64 	%rd30, %rd19, 11264;
	// begin inline asm
	ld.global.nc.u32 %r79, [%rd30];
	// end inline asm
	mov.b32 	%f70, %r79;
	add.s64 	%rd31, %rd19, 12288;
	// begin inline asm
	ld.global.nc.u32 %r80, [%rd31];
	// end inline asm
	mov.b32 	%f71, %r80;
	add.s64 	%rd32, %rd19, 13312;
	// begin inline asm
	ld.global.nc.u32 %r81, [%rd32];
	// end inline asm
	mov.b32 	%f72, %r81;
	add.s64 	%rd33, %rd19, 14336;
	// begin inline asm
	ld.global.nc.u32 %r82, [%rd33];
	// end inline asm
	mov.b32 	%f73, %r82;
	add.s64 	%rd34, %rd19, 15360;
	// begin inline asm
	ld.global.nc.u32 %r83, [%rd34];
	// end inline asm
	mov.b32 	%f74, %r83;
	setp.lt.f32 	%p4, %f59, %f60;
	selp.f32 	%f75, %f60, %f59, %p4;
	setp.lt.f32 	%p5, %f61, %f62;
	selp.f32 	%f76, %f62, %f61, %p5;
	setp.lt.f32 	%p6, %f63, %f64;
	selp.f32 	%f77, %f64, %f63, %p6;
	setp.lt.f32 	%p7, %f65, %f66;
	selp.f32 	%f78, %f66, %f65, %p7;
	setp.lt.f32 	%p8, %f67, %f68;
	selp.f32 	%f79, %f68, %f67, %p8;
	setp.lt.f32 	%p9, %f69, %f70;
	selp.f32 	%f80, %f70, %f69, %p9;
	setp.lt.f32 	%p10, %f71, %f72;
	selp.f32 	%f81, %f72, %f71, %p10;
	setp.lt.f32 	%p11, %f73, %f74;
	selp.f32 	%f82, %f74, %f73, %p11;
	setp.lt.f32 	%p12, %f75, %f76;
	selp.f32 	%f83, %f76, %f75, %p12;
	setp.lt.f32 	%p13, %f77, %f78;
	selp.f32 	%f84, %f78, %f77, %p13;
	setp.lt.f32 	%p14, %f79, %f80;
	selp.f32 	%f85, %f80, %f79, %p14;
	setp.lt.f32 	%p15, %f81, %f82;
	selp.f32 	%f86, %f82, %f81, %p15;
	setp.lt.f32 	%p16, %f83, %f84;
	selp.f32 	%f87, %f84, %f83, %p16;
	setp.lt.f32 	%p17, %f85, %f86;
	selp.f32 	%f88, %f86, %f85, %p17;
	setp.lt.f32 	%p18, %f87, %f88;
	selp.f32 	%f443, %f88, %f87, %p18;
	setp.lt.u32 	%p19, %r67, 8192;
	mov.b32 	%r400, 4096;
	@%p19 bra 	$L__BB29_60;
	add.s32 	%r47, %r67, -4096;
	mov.b32 	%r400, 4096;
$L__BB29_58:
	mul.wide.s32 	%rd52, %r400, 4;
	add.s64 	%rd36, %rd19, %rd52;
	// begin inline asm
	ld.global.nc.u32 %r86, [%rd36];
	// end inline asm
	mov.b32 	%f89, %r86;
	add.s64 	%rd37, %rd36, 1024;
	// begin inline asm
	ld.global.nc.u32 %r87, [%rd37];
	// end inline asm
	mov.b32 	%f90, %r87;
	add.s64 	%rd38, %rd36, 2048;
	// begin inline asm
	ld.global.nc.u32 %r88, [%rd38];
	// end inline asm
	mov.b32 	%f91, %r88;
	add.s64 	%rd39, %rd36, 3072;
	// begin inline asm
	ld.global.nc.u32 %r89, [%rd39];
	// end inline asm
	mov.b32 	%f92, %r89;
	add.s64 	%rd40, %rd36, 4096;
	// begin inline asm
	ld.global.nc.u32 %r90, [%rd40];
	// end inline asm
	mov.b32 	%f93, %r90;
	add.s64 	%rd41, %rd36, 5120;
	// begin inline asm
	ld.global.nc.u32 %r91, [%rd41];
	// end inline asm
	mov.b32 	%f94, %r91;
	add.s64 	%rd42, %rd36, 6144;
	// begin inline asm
	ld.global.nc.u32 %r92, [%rd42];
	// end inline asm
	mov.b32 	%f95, %r92;
	add.s64 	%rd43, %rd36, 7168;
	// begin inline asm
	ld.global.nc.u32 %r93, [%rd43];
	// end inline asm
	mov.b32 	%f96, %r93;
	add.s64 	%rd44, %rd36, 8192;
	// begin inline asm
	ld.global.nc.u32 %r94, [%rd44];
	// end inline asm
	mov.b32 	%f97, %r94;
	add.s64 	%rd45, %rd36, 9216;
	// begin inline asm
	ld.global.nc.u32 %r95, [%rd45];
	// end inline asm
	mov.b32 	%f98, %r95;
	add.s64 	%rd46, %rd36, 10240;
	// begin inline asm
	ld.global.nc.u32 %r96, [%rd46];
	// end inline asm
	mov.b32 	%f99, %r96;
	add.s64 	%rd47, %rd36, 11264;
	// begin inline asm
	ld.global.nc.u32 %r97, [%rd47];
	// end inline asm
	mov.b32 	%f100, %r97;
	add.s64 	%rd48, %rd36, 12288;
	// begin inline asm
	ld.global.nc.u32 %r98, [%rd48];
	// end inline asm
	mov.b32 	%f101, %r98;
	add.s64 	%rd49, %rd36, 13312;
	// begin inline asm
	ld.global.nc.u32 %r99, [%rd49];
	// end inline asm
	mov.b32 	%f102, %r99;
	add.s64 	%rd50, %rd36, 14336;
	// begin inline asm
	ld.global.nc.u32 %r100, [%rd50];
	// end inline asm
	mov.b32 	%f103, %r100;
	add.s64 	%rd51, %rd36, 15360;
	// begin inline asm
	ld.global.nc.u32 %r101, [%rd51];
	// end inline asm
	mov.b32 	%f104, %r101;
	setp.lt.f32 	%p20, %f443, %f89;
	selp.f32 	%f105, %f89, %f443, %p20;
	setp.lt.f32 	%p21, %f90, %f91;
	selp.f32 	%f106, %f91, %f90, %p21;
	setp.lt.f32 	%p22, %f92, %f93;
	selp.f32 	%f107, %f93, %f92, %p22;
	setp.lt.f32 	%p23, %f94, %f95;
	selp.f32 	%f108, %f95, %f94, %p23;
	setp.lt.f32 	%p24, %f96, %f97;
	selp.f32 	%f109, %f97, %f96, %p24;
	setp.lt.f32 	%p25, %f98, %f99;
	selp.f32 	%f110, %f99, %f98, %p25;
	setp.lt.f32 	%p26, %f100, %f101;
	selp.f32 	%f111, %f101, %f100, %p26;
	setp.lt.f32 	%p27, %f102, %f103;
	selp.f32 	%f112, %f103, %f102, %p27;
	setp.lt.f32 	%p28, %f105, %f106;
	selp.f32 	%f113, %f106, %f105, %p28;
	setp.lt.f32 	%p29, %f107, %f108;
	selp.f32 	%f114, %f108, %f107, %p29;
	setp.lt.f32 	%p30, %f109, %f110;
	selp.f32 	%f115, %f110, %f109, %p30;
	setp.lt.f32 	%p31, %f111, %f112;
	selp.f32 	%f116, %f112, %f111, %p31;
	setp.lt.f32 	%p32, %f113, %f114;
	selp.f32 	%f117, %f114, %f113, %p32;
	setp.lt.f32 	%p33, %f115, %f116;
	selp.f32 	%f118, %f116, %f115, %p33;
	setp.lt.f32 	%p34, %f117, %f118;
	selp.f32 	%f119, %f118, %f117, %p34;
	setp.lt.f32 	%p35, %f119, %f104;
	selp.f32 	%f443, %f104, %f119, %p35;
	sub.s32 	%r102, %r67, %r400;
	setp.lt.s32 	%p36, %r102, 4096;
	@%p36 bra 	$L__BB29_68;
	add.s32 	%r400, %r400, 4096;
	setp.le.s32 	%p37, %r400, %r47;
	@%p37 bra 	$L__BB29_58;
$L__BB29_60:
	setp.le.s32 	%p38, %r67, %r400;
	@%p38 bra 	$L__BB29_68;
	sub.s32 	%r51, %r67, %r400;
	setp.ge.s32 	%p39, %r46, %r51;
	@%p39 bra 	$L__BB29_68;
	not.b32 	%r103, %r46;
	add.s32 	%r104, %r67, %r103;
	sub.s32 	%r52, %r104, %r400;
	and.b32  	%r105, %r52, 768;
	setp.eq.s32 	%p40, %r105, 768;
	mov.u32 	%r404, %r46;
	@%p40 bra 	$L__BB29_65;
	add.s32 	%r402, %r46, %r400;
	shr.u32 	%r106, %r52, 8;
	add.s32 	%r107, %r106, 1;
	and.b32  	%r108, %r107, 3;
	neg.s32 	%r401, %r108;
	mov.u32 	%r404, %r46;
$L__BB29_64:
	.pragma "nounroll";
	mul.wide.u32 	%rd54, %r402, 4;
	add.s64 	%rd53, %rd16, %rd54;
	// begin inline asm
	ld.global.nc.u32 %r109, [%rd53];
	// end inline asm
	mov.b32 	%f121, %r109;
	setp.lt.f32 	%p41, %f443, %f121;
	selp.f32 	%f443, %f121, %f443, %p41;
	add.s32 	%r404, %r404, 256;
	add.s32 	%r402, %r402, 256;
	add.s32 	%r401, %r401, 1;
	setp.ne.s32 	%p42, %r401, 0;
	@%p42 bra 	$L__BB29_64;
$L__BB29_65:
	setp.lt.u32 	%p43, %r52, 768;
	@%p43 bra 	$L__BB29_68;
	cvt.u64.u32 	%rd55, %r404;
	cvt.u64.u32 	%rd56, %r400;
	add.s64 	%rd57, %rd55, %rd56;
	shl.b64 	%rd58, %rd57, 2;
	add.s64 	%rd59, %rd58, %rd16;
	add.s64 	%rd124, %rd59, 2048;
	add.s32 	%r405, %r404, %r400;
$L__BB29_67:
	mul.wide.u32 	%rd64, %r405, 4;
	add.s64 	%rd60, %rd16, %rd64;
	// begin inline asm
	ld.global.nc.u32 %r110, [%rd60];
	// end inline asm
	mov.b32 	%f122, %r110;
	setp.lt.f32 	%p44, %f443, %f122;
	selp.f32 	%f123, %f122, %f443, %p44;
	add.s64 	%rd61, %rd124, -1024;
	// begin inline asm
	ld.global.nc.u32 %r111, [%rd61];
	// end inline asm
	mov.b32 	%f124, %r111;
	setp.lt.f32 	%p45, %f123, %f124;
	selp.f32 	%f125, %f124, %f123, %p45;
	// begin inline asm
	ld.global.nc.u32 %r112, [%rd124];
	// end inline asm
	mov.b32 	%f126, %r112;
	setp.lt.f32 	%p46, %f125, %f126;
	selp.f32 	%f127, %f126, %f125, %p46;
	add.s64 	%rd63, %rd124, 1024;
	// begin inline asm
	ld.global.nc.u32 %r113, [%rd63];
	// end inline asm
	mov.b32 	%f128, %r113;
	setp.lt.f32 	%p47, %f127, %f128;
	selp.f32 	%f443, %f128, %f127, %p47;
	add.s32 	%r404, %r404, 1024;
	add.s64 	%rd124, %rd124, 4096;
	add.s32 	%r405, %r405, 1024;
	setp.lt.s32 	%p48, %r404, %r51;
	@%p48 bra 	$L__BB29_67;
$L__BB29_68:
	// begin inline asm
	mov.u32 %r114, %laneid;
	// end inline asm
	mov.b32 	%r116, %f443;
	mov.b32 	%r117, 1;
	mov.b32 	%r138, 31;
	mov.b32 	%r139, -1;
	// begin inline asm
	shfl.sync.down.b32 %r115, %r116, %r117, %r138, %r139;
	// end inline asm
	mov.b32 	%f129, %r115;
	setp.gt.s32 	%p49, %r114, 30;
	setp.lt.f32 	%p50, %f443, %f129;
	selp.f32 	%f130, %f129, %f443, %p50;
	selp.f32 	%f131, %f443, %f130, %p49;
	mov.b32 	%r121, %f131;
	mov.b32 	%r122, 2;
	// begin inline asm
	shfl.sync.down.b32 %r120, %r121, %r122, %r138, %r139;
	// end inline asm
	mov.b32 	%f132, %r120;
	setp.gt.s32 	%p51, %r114, 29;
	setp.lt.f32 	%p52, %f131, %f132;
	selp.f32 	%f133, %f132, %f131, %p52;
	selp.f32 	%f134, %f131, %f133, %p51;
	mov.b32 	%r126, %f134;
	mov.b32 	%r127, 4;
	// begin inline asm
	shfl.sync.down.b32 %r125, %r126, %r127, %r138, %r139;
	// end inline asm
	mov.b32 	%f135, %r125;
	setp.gt.s32 	%p53, %r114, 27;
	setp.lt.f32 	%p54, %f134, %f135;
	selp.f32 	%f136, %f135, %f134, %p54;
	selp.f32 	%f137, %f134, %f136, %p53;
	mov.b32 	%r131, %f137;
	mov.b32 	%r132, 8;
	// begin inline asm
	shfl.sync.down.b32 %r130, %r131, %r132, %r138, %r139;
	// end inline asm
	mov.b32 	%f138, %r130;
	setp.gt.s32 	%p55, %r114, 23;
	setp.lt.f32 	%p56, %f137, %f138;
	selp.f32 	%f139, %f138, %f137, %p56;
	selp.f32 	%f140, %f137, %f139, %p55;
	mov.b32 	%r136, %f140;
	mov.b32 	%r137, 16;
	// begin inline asm
	shfl.sync.down.b32 %r135, %r136, %r137, %r138, %r139;
	// end inline asm
	mov.b32 	%f141, %r135;
	setp.gt.s32 	%p57, %r114, 15;
	setp.lt.f32 	%p58, %f140, %f141;
	selp.f32 	%f54, %f141, %f140, %p58;
	selp.f32 	%f444, %f140, %f54, %p57;
	setp.ne.s32 	%p59, %r114, 0;
	@%p59 bra 	$L__BB29_70;
	shr.u32 	%r140, %r46, 3;
	and.b32  	%r141, %r140, 124;
	mov.u32 	%r142, _ZZN3cub18CUB_300001_SM_10006detail6reduce28DeviceReduceSingleTileKernelINS2_10policy_hubIfyN4cuda3__47maximumIfEEE10Policy1000EPfSB_iS8_ffNS5_3std3__410__identityEEEvT0_T1_T2_T3_T4_T6_E12temp_storage;
	add.s32 	%r143, %r142, %r141;
	st.shared.f32 	[%r143+8], %f54;
$L__BB29_70:
	bar.sync 	0;
	setp.ne.s32 	%p60, %r46, 0;
	@%p60 bra 	$L__BB29_72;
	ld.shared.f32 	%f142, [_ZZN3cub18CUB_300001_SM_10006detail6reduce28DeviceReduceSingleTileKernelINS2_10policy_hubIfyN4cuda3__47maximumIfEEE10Policy1000EPfSB_iS8_ffNS5_3std3__410__identityEEEvT0_T1_T2_T3_T4_T6_E12temp_storage+12];
	setp.lt.f32 	%p61, %f444, %f142;
	selp.f32 	%f143, %f142, %f444, %p61;
	ld.shared.f32 	%f144, [_ZZN3cub18CUB_300001_SM_10006detail6reduce28DeviceReduceSingleTileKernelINS2_10policy_hubIfyN4cuda3__47maximumIfEEE10Policy1000EPfSB_iS8_ffNS5_3std3__410__identityEEEvT0_T1_T2_T3_T4_T6_E12temp_storage+16];
	setp.lt.f32 	%p62, %f143, %f144;
	selp.f32 	%f145, %f144, %f143, %p62;
	ld.shared.f32 	%f146, [_ZZN3cub18CUB_300001_SM_10006detail6reduce28DeviceReduceSingleTileKernelINS2_10policy_hubIfyN4cuda3__47maximumIfEEE10Policy1000EPfSB_iS8_ffNS5_3std3__410__identityEEEvT0_T1_T2_T3_T4_T6_E12temp_storage+20];
	setp.lt.f32 	%p63, %f145, %f146;
	selp.f32 	%f147, %f146, %f145, %p63;
	ld.shared.f32 	%f148, [_ZZN3cub18CUB_300001_SM_10006detail6reduce28DeviceReduceSingleTileKernelINS2_10policy_hubIfyN4cuda3__47maximumIfEEE10Policy1000EPfSB_iS8_ffNS5_3std3__410__identityEEEvT0_T1_T2_T3_T4_T6_E12temp_storage+24];
	setp.lt.f32 	%p64, %f147, %f148;
	selp.f32 	%f149, %f148, %f147, %p64;
	ld.shared.f32 	%f150, [_ZZN3cub18CUB_300001_SM_10006detail6reduce28DeviceReduceSingleTileKernelINS2_10policy_hubIfyN4cuda3__47maximumIfEEE10Policy1000EPfSB_iS8_ffNS5_3std3__410__identityEEEvT0_T1_T2_T3_T4_T6_E12temp_storage+28];
	setp.lt.f32 	%p65, %f149, %f150;
	selp.f32 	%f151, %f150, %f149, %p65;
	ld.shared.f32 	%f152, [_ZZN3cub18CUB_300001_SM_10006detail6reduce28DeviceReduceSingleTileKernelINS2_10policy_hubIfyN4cuda3__47maximumIfEEE10Policy1000EPfSB_iS8_ffNS5_3std3__410__identityEEEvT0_T1_T2_T3_T4_T6_E12temp_storage+32];
	setp.lt.f32 	%p66, %f151, %f152;
	selp.f32 	%f153, %f152, %f151, %p66;
	ld.shared.f32 	%f154, [_ZZN3cub18CUB_300001_SM_10006detail6reduce28DeviceReduceSingleTileKernelINS2_10policy_hubIfyN4cuda3__47maximumIfEEE10Policy1000EPfSB_iS8_ffNS5_3std3__410__identityEEEvT0_T1_T2_T3_T4_T6_E12temp_storage+36];
	setp.lt.f32 	%p67, %f153, %f154;
	selp.f32 	%f444, %f154, %f153, %p67;
$L__BB29_72:
	mov.u32 	%r379, %tid.x;
	setp.ne.s32 	%p249, %r379, 0;
	@%p249 bra 	$L__BB29_74;
	setp.lt.f32 	%p250, %f58, %f444;
	selp.f32 	%f417, %f444, %f58, %p250;
	st.global.f32 	[%rd1], %f417;
$L__BB29_74:
	ret;

}
	// .globl	_ZN3cub18CUB_300001_SM_10006detail6reduce28DeviceReduceSingleTileKernelINS2_10policy_hubIfjN4cuda3std3__44plusIfEEE10Policy1000EN6thrust24THRUST_300001_SM_1000_NS6detail15normal_iteratorINSD_10device_ptrIfEEEEPfjS9_ffNS7_10__identityEEEvT0_T1_T2_T3_T4_T6_
.visible .entry _ZN3cub18CUB_300001_SM_10006detail6reduce28DeviceReduceSingleTileKernelINS2_10policy_hubIfjN4cuda3std3__44plusIfEEE10Policy1000EN6thrust24THRUST_300001_SM_1000_NS6detail15normal_iteratorINSD_10device_ptrIfEEEEPfjS9_ffNS7_10__identityEEEvT0_T1_T2_T3_T4_T6_(
	.param .align 8 .b8 _ZN3cub18CUB_300001_SM_10006detail6reduce28DeviceReduceSingleTileKernelINS2_10policy_hubIfjN4cuda3std3__44plusIfEEE10Policy1000EN6thrust24THRUST_300001_SM_1000_NS6detail15normal_iteratorINSD_10device_ptrIfEEEEPfjS9_ffNS7_10__identityEEEvT0_T1_T2_T3_T4_T6__param_0[8],
	.param .u64 .ptr .align 1 _ZN3cub18CUB_300001_SM_10006detail6reduce28DeviceReduceSingleTileKernelINS2_10policy_hubIfjN4cuda3std3__44plusIfEEE10Policy1000EN6thrust24THRUST_300001_SM_1000_NS6detail15normal_iteratorINSD_10device_ptrIfEEEEPfjS9_ffNS7_10__identityEEEvT0_T1_T2_T3_T4_T6__param_1,
	.param .u32 _ZN3cub18CUB_300001_SM_10006detail6reduce28DeviceReduceSingleTileKernelINS2_10policy_hubIfjN4cuda3std3__44plusIfEEE10Policy1000EN6thrust24THRUST_300001_SM_1000_NS6detail15normal_iteratorINSD_10device_ptrIfEEEEPfjS9_ffNS7_10__identityEEEvT0_T1_T2_T3_T4_T6__param_2,
	.param .align 1 .b8 _ZN3cub18CUB_300001_SM_10006detail6reduce28DeviceReduceSingleTileKernelINS2_10policy_hubIfjN4cuda3std3__44plusIfEEE10Policy1000EN6thrust24THRUST_300001_SM_1000_NS6detail15normal_iteratorINSD_10device_ptrIfEEEEPfjS9_ffNS7_10__identityEEEvT0_T1_T2_T3_T4_T6__param_3[1],
	.param .f32 _ZN3cub18CUB_300001_SM_10006detail6reduce28DeviceReduceSingleTileKernelINS2_10policy_hubIfjN4cuda3std3__44plusIfEEE10Policy1000EN6thrust24THRUST_300001_SM_1000_NS6detail15normal_iteratorINSD_10device_ptrIfEEEEPfjS9_ffNS7_10__identityEEEvT0_T1_T2_T3_T4_T6__param_4,
	.param .align 1 .b8 _ZN3cub18CUB_300001_SM_10006detail6reduce28DeviceReduceSingleTileKernelINS2_10policy_hubIfjN4cuda3std3__44plusIfEEE10Policy1000EN6thrust24THRUST_300001_SM_1000_NS6detail15normal_iteratorINSD_10device_ptrIfEEEEPfjS9_ffNS7_10__identityEEEvT0_T1_T2_T3_T4_T6__param_5[1]
)
.maxntid 512
.minnctapersm 1
{
	.reg .pred 	%p<67>;
	.reg .b32 	%r<211>;
	.reg .b32 	%f<384>;
	.reg .b64 	%rd<84>;
	// demoted variable
	.shared .align 4 .b8 _ZZN3cub18CUB_300001_SM_10006detail6reduce28DeviceReduceSingleTileKernelINS2_10policy_hubIfjN4cuda3std3__44plusIfEEE10Policy1000EN6thrust24THRUST_300001_SM_1000_NS6detail15normal_iteratorINSD_10device_ptrIfEEEEPfjS9_ffNS7_10__identityEEEvT0_T1_T2_T3_T4_T6_E12temp_storage[84];
	ld.param.u64 	%rd9, [_ZN3cub18CUB_300001_SM_10006detail6reduce28DeviceReduceSingleTileKernelINS2_10policy_hubIfjN4cuda3std3__44plusIfEEE10Policy1000EN6thrust24THRUST_300001_SM_1000_NS6detail15normal_iteratorINSD_10device_ptrIfEEEEPfjS9_ffNS7_10__identityEEEvT0_T1_T2_T3_T4_T6__param_0];
	ld.param.u64 	%rd10, [_ZN3cub18CUB_300001_SM_10006detail6reduce28DeviceReduceSingleTileKernelINS2_10policy_hubIfjN4cuda3std3__44plusIfEEE10Policy1000EN6thrust24THRUST_300001_SM_1000_NS6detail15normal_iteratorINSD_10device_ptrIfEEEEPfjS9_ffNS7_10__identityEEEvT0_T1_T2_T3_T4_T6__param_1];
	ld.param.u32 	%r51, [_ZN3cub18CUB_300001_SM_10006detail6reduce28DeviceReduceSingleTileKernelINS2_10policy_hubIfjN4cuda3std3__44plusIfEEE10Policy1000EN6thrust24THRUST_300001_SM_1000_NS6detail15normal_iteratorINSD_10device_ptrIfEEEEPfjS9_ffNS7_10__identityEEEvT0_T1_T2_T3_T4_T6__param_2];
	ld.param.f32 	%f42, [_ZN3cub18CUB_300001_SM_10006detail6reduce28DeviceReduceSingleTileKernelINS2_10policy_hubIfjN4cuda3std3__44plusIfEEE10Policy1000EN6thrust24THRUST_300001_SM_1000_NS6detail15normal_iteratorINSD_10device_ptrIfEEEEPfjS9_ffNS7_10__identityEEEvT0_T1_T2_T3_T4_T6__param_4];
	cvta.to.global.u64 	%rd1, %rd10;
	setp.ne.s32 	%p1, %r51, 0;
	@%p1 bra 	$L__BB30_3;
	mov.u32 	%r193, %tid.x;
	setp.ne.s32 	%p66, %r193, 0;
	@%p66 bra 	$L__BB30_52;
	st.global.f32 	[%rd1], %f42;
	bra.uni 	$L__BB30_52;
$L__BB30_3:
	cvta.to.global.u64 	%rd2, %rd9;
	setp.gt.u32 	%p2, %r51, 8191;
	@%p2 bra 	$L__BB30_28;
	mov.u32 	%r1, %tid.x;
	setp.ge.u32 	%p24, %r1, %r51;
	mov.f32 	%f371, 0f00000000;
	mov.u32 	%r197, %r1;
	@%p24 bra 	$L__BB30_6;
	mul.wide.u32 	%rd73, %r1, 4;
	add.s64 	%rd74, %rd2, %rd73;
	ld.global.f32 	%f371, [%rd74];
	add.s32 	%r197, %r1, 512;
$L__BB30_6:
	setp.ge.u32 	%p25, %r197, %r51;
	@%p25 bra 	$L__BB30_19;
	not.b32 	%r120, %r197;
	add.s32 	%r121, %r51, %r120;
	shr.u32 	%r122, %r121, 9;
	add.s32 	%r4, %r122, 1;
	and.b32  	%r5, %r4, 15;
	setp.lt.u32 	%p26, %r121, 7680;
	@%p26 bra 	$L__BB30_10;
	and.b32  	%r123, %r4, 16777200;
	neg.s32 	%r195, %r123;
	mul.wide.u32 	%rd75, %r197, 4;
	add.s64 	%rd76, %rd75, %rd2;
	add.s64 	%rd82, %rd76, 16384;
$L__BB30_9:
	.pragma "nounroll";
	ld.global.f32 	%f205, [%rd82+-16384];
	add.f32 	%f206, %f371, %f205;
	ld.global.f32 	%f207, [%rd82+-14336];
	add.f32 	%f208, %f206, %f207;
	ld.global.f32 	%f209, [%rd82+-12288];
	add.f32 	%f210, %f208, %f209;
	ld.global.f32 	%f211, [%rd82+-10240];
	add.f32 	%f212, %f210, %f211;
	ld.global.f32 	%f213, [%rd82+-8192];
	add.f32 	%f214, %f212, %f213;
	ld.global.f32 	%f215, [%rd82+-6144];
	add.f32 	%f216, %f214, %f215;
	ld.global.f32 	%f217, [%rd82+-4096];
	add.f32 	%f218, %f216, %f217;
	ld.global.f32 	%f219, [%rd82+-2048];
	add.f32 	%f220, %f218, %f219;
	ld.global.f32 	%f221, [%rd82];
	add.f32 	%f222, %f220, %f221;
	ld.global.f32 	%f223, [%rd82+2048];
	add.f32 	%f224, %f222, %f223;
	ld.global.f32 	%f225, [%rd82+4096];
	add.f32 	%f226, %f224, %f225;
	ld.global.f32 	%f227, [%rd82+6144];
	add.f32 	%f228, %f226, %f227;
	ld.global.f32 	%f229, [%rd82+8192];
	add.f32 	%f230, %f228, %f229;
	ld.global.f32 	%f231, [%rd82+10240];
	add.f32 	%f232, %f230, %f231;
	ld.global.f32 	%f233, [%rd82+12288];
	add.f32 	%f234, %f232, %f233;
	ld.global.f32 	%f235, [%rd82+14336];
	add.f32 	%f371, %f234, %f235;
	add.s32 	%r197, %r197, 8192;
	add.s32 	%r195, %r195, 16;
	add.s64 	%rd82, %rd82, 32768;
	setp.ne.s32 	%p27, %r195, 0;
	@%p27 bra 	$L__BB30_9;
$L__BB30_10:
	setp.eq.s32 	%p28, %r5, 0;
	@%p28 bra 	$L__BB30_19;
	and.b32  	%r12, %r4, 7;
	setp.lt.u32 	%p29, %r5, 8;
	@%p29 bra 	$L__BB30_13;
	mul.wide.u32 	%rd77, %r197, 4;
	add.s64 	%rd78, %rd2, %rd77;
	ld.global.f32 	%f237, [%rd78];
	add.f32 	%f238, %f371, %f237;
	ld.global.f32 	%f239, [%rd78+2048];
	add.f32 	%f240, %f238, %f239;
	ld.global.f32 	%f241, [%rd78+4096];
	add.f32 	%f242, %f240, %f241;
	ld.global.f32 	%f243, [%rd78+6144];
	add.f32 	%f244, %f242, %f243;
	ld.global.f32 	%f245, [%rd78+8192];
	add.f32 	%f246, %f244, %f245;
	ld.global.f32 	%f247, [%rd78+10240];
	add.f32 	%f248, %f246, %f247;
	ld.global.f32 	%f249, [%rd78+12288];
	add.f32 	%f250, %f248, %f249;
	ld.global.f32 	%f251, [%rd78+14336];
	add.f32 	%f371, %f250, %f251;
	add.s32 	%r197, %r197, 4096;
$L__BB30_13:
	setp.eq.s32 	%p30, %r12, 0;
	@%p30 bra 	$L__BB30_19;
	and.b32  	%r15, %r4, 3;
	setp.lt.u32 	%p31, %r12, 4;
	@%p31 bra 	$L__BB30_16;
	mul.wide.u32 	%rd79, %r197, 4;
	add.s64 	%rd80, %rd2, %rd79;
	ld.global.f32 	%f253, [%rd80];
	add.f32 	%f254, %f371, %f253;
	ld.global.f32 	%f255, [%rd80+2048];
	add.f32 	%f256, %f254, %f255;
	ld.global.f32 	%f257, [%rd80+4096];
	add.f32 	%f258, %f256, %f257;
	ld.global.f32 	%f259, [%rd80+6144];
	add.f32 	%f371, %f258, %f259;
	add.s32 	%r197, %r197, 2048;
$L__BB30_16:
	setp.eq.s32 	%p32, %r15, 0;
	@%p32 bra 	$L__BB30_19;
	mul.wide.u32 	%rd81, %r197, 4;
	add.s64 	%rd83, %rd2, %rd81;
	neg.s32 	%r200, %r15;
$L__BB30_18:
	.pragma "nounroll";
	ld.global.f32 	%f260, [%rd83];
	add.f32 	%f371, %f371, %f260;
	add.s64 	%rd83, %rd83, 2048;
	add.s32 	%r200, %r200, 1;
	setp.ne.s32 	%p33, %r200, 0;
	@%p33 bra 	$L__BB30_18;
$L__BB30_19:
	setp.lt.u32 	%p34, %r51, 512;
	@%p34 bra 	$L__BB30_24;
	// begin inline asm
	mov.u32 %r162, %laneid;
	// end inline asm
	mov.b32 	%r164, %f371;
	mov.b32 	%r165, 1;
	mov.b32 	%r186, 31;
	mov.b32 	%r187, -1;
	// begin inline asm
	shfl.sync.down.b32 %r163, %r164, %r165, %r186, %r187;
	// end inline asm
	setp.gt.s32 	%p58, %r162, 30;
	mov.b32 	%f319, %r163;
	add.f32 	%f320, %f371, %f319;
	selp.f32 	%f321, %f371, %f320, %p58;
	mov.b32 	%r169, %f321;
	mov.b32 	%r170, 2;
	// begin inline asm
	shfl.sync.down.b32 %r168, %r169, %r170, %r186, %r187;
	// end inline asm
	setp.gt.s32 	%p59, %r162, 29;
	mov.b32 	%f322, %r168;
	add.f32 	%f323, %f321, %f322;
	selp.f32 	%f324, %f321, %f323, %p59;
	mov.b32 	%r174, %f324;
	mov.b32 	%r175, 4;
	// begin inline asm
	shfl.sync.down.b32 %r173, %r174, %r175, %r186, %r187;
	// end inline asm
	setp.gt.s32 	%p60, %r162, 27;
	mov.b32 	%f325, %r173;
	add.f32 	%f326, %f324, %f325;
	selp.f32 	%f327, %f324, %f326, %p60;
	mov.b32 	%r179, %f327;
	mov.b32 	%r180, 8;
	// begin inline asm
	shfl.sync.down.b32 %r178, %r179, %r180, %r186, %r187;
	// end inline asm
	setp.gt.s32 	%p61, %r162, 23;
	mov.b32 	%f328, %r178;
	add.f32 	%f329, %f327, %f328;
	selp.f32 	%f330, %f327, %f329, %p61;
	mov.b32 	%r184, %f330;
	mov.b32 	%r185, 16;
	// begin inline asm
	shfl.sync.down.b32 %r183, %r184, %r185, %r186, %r187;
	// end inline asm
	setp.gt.s32 	%p62, %r162, 15;
	mov.b32 	%f331, %r183;
	add.f32 	%f16, %f330, %f331;
	selp.f32 	%f383, %f330, %f16, %p62;
	setp.ne.s32 	%p63, %r162, 0;
	@%p63 bra 	$L__BB30_22;
	shr.u32 	%r188, %r1, 3;
	and.b32  	%r189, %r188, 124;
	mov.u32 	%r190, _ZZN3cub18CUB_300001_SM_10006detail6reduce28DeviceReduceSingleTileKernelINS2_10policy_hubIfjN4cuda3std3__44plusIfEEE10Policy1000EN6thrust24THRUST_300001_SM_1000_NS6detail15normal_iteratorINSD_10device_ptrIfEEEEPfjS9_ffNS7_10__identityEEEvT0_T1_T2_T3_T4_T6_E12temp_storage;
	add.s32 	%r191, %r190, %r189;
	st.shared.f32 	[%r191+16], %f16;
$L__BB30_22:
	bar.sync 	0;
	setp.ne.s32 	%p64, %r1, 0;
	@%p64 bra 	$L__BB30_50;
	ld.shared.f32 	%f332, [_ZZN3cub18CUB_300001_SM_10006detail6reduce28DeviceReduceSingleTileKernelINS2_10policy_hubIfjN4cuda3std3__44plusIfEEE10Policy1000EN6thrust24THRUST_300001_SM_1000_NS6detail15normal_iteratorINSD_10device_ptrIfEEEEPfjS9_ffNS7_10__identityEEEvT0_T1_T2_T3_T4_T6_E12temp_storage+20];
	add.f32 	%f333, %f383, %f332;
	ld.shared.f32 	%f334, [_ZZN3cub18CUB_300001_SM_10006detail6reduce28DeviceReduceSingleTileKernelINS2_10policy_hubIfjN4cuda3std3__44plusIfEEE10Policy1000EN6thrust24THRUST_300001_SM_1000_NS6detail15normal_iteratorINSD_10device_ptrIfEEEEPfjS9_ffNS7_10__identityEEEvT0_T1_T2_T3_T4_T6_E12temp_storage+24];
	add.f32 	%f335, %f333, %f334;
	ld.shared.f32 	%f336, [_ZZN3cub18CUB_300001_SM_10006detail6reduce28DeviceReduceSingleTileKernelINS2_10policy_hubIfjN4cuda3std3__44plusIfEEE10Policy1000EN6thrust24THRUST_300001_SM_1000_NS6detail15normal_iteratorINSD_10device_ptrIfEEEEPfjS9_ffNS7_10__identityEEEvT0_T1_T2_T3_T4_T6_E12temp_storage+28];
	add.f32 	%f337, %f335, %f336;
	ld.shared.f32 	%f338, [_ZZN3cub18CUB_300001_SM_10006detail6reduce28DeviceReduceSingleTileKernelINS2_10policy_hubIfjN4cuda3std3__44plusIfEEE10Policy1000EN6thrust24THRUST_300001_SM_1000_NS6detail15normal_iteratorINSD_10device_ptrIfEEEEPfjS9_ffNS7_10__identityEEEvT0_T1_T2_T3_T4_T6_E12temp_storage+32];
	add.f32 	%f339, %f337, %f338;
	ld.shared.f32 	%f340, [_ZZN3cub18CUB_300001_SM_10006detail6reduce28DeviceReduceSingleTileKernelINS2_10policy_hubIfjN4cuda3std3__44plusIfEEE10Policy1000EN6thrust24THRUST_300001_SM_1000_NS6detail15normal_iteratorINSD_10device_ptrIfEEEEPfjS9_ffNS7_10__identityEEEvT0_T1_T2_T3_T4_T6_E12temp_storage+36];
	add.f32 	%f341, %f339, %f340;
	ld.shared.f32 	%f342, [_ZZN3cub18CUB_300001_SM_10006detail6reduce28DeviceReduceSingleTileKernelINS2_10policy_hubIfjN4cuda3std3__44plusIfEEE10Policy1000EN6thrust24THRUST_300001_SM_1000_NS6detail15normal_iteratorINSD_10device_ptrIfEEEEPfjS9_ffNS7_10__identityEEEvT0_T1_T2_T3_T4_T6_E12temp_storage+40];
	add.f32 	%f343, %f341, %f342;
	ld.shared.f32 	%f344, [_ZZN3cub18CUB_300001_SM_10006detail6reduce28DeviceReduceSingleTileKernelINS2_10policy_hubIfjN4cuda3std3__44plusIfEEE10Policy1000EN6thrust24THRUST_300001_SM_1000_NS6detail15normal_iteratorINSD_10device_ptrIfEEEEPfjS9_ffNS7_10__identityEEEvT0_T1_T2_T3_T4_T6_E12temp_storage+44];
	add.f32 	%f345, %f343, %f344;
	ld.shared.f32 	%f346, [_ZZN3cub18CUB_300001_SM_10006detail6reduce28DeviceReduceSingleTileKernelINS2_10policy_hubIfjN4cuda3std3__44plusIfEEE10Policy1000EN6thrust24THRUST_300001_SM_1000_NS6detail15normal_iteratorINSD_10device_ptrIfEEEEPfjS9_ffNS7_10__identityEEEvT0_T1_T2_T3_T4_T6_E12temp_storage+48];
	add.f32 	%f347, %f345, %f346;
	ld.shared.f32 	%f348, [_ZZN3cub18CUB_300001_SM_10006detail6reduce28DeviceReduceSingleTileKernelINS2_10policy_hubIfjN4cuda3std3__44plusIfEEE10Policy1000EN6thrust24THRUST_300001_SM_1000_NS6detail15normal_iteratorINSD_10device_ptrIfEEEEPfjS9_ffNS7_10__identityEEEvT0_T1_T2_T3_T4_T6_E12temp_storage+52];
	add.f32 	%f349, %f347, %f348;
	ld.shared.f32 	%f350, [_ZZN3cub18CUB_300001_SM_10006detail6reduce28DeviceReduceSingleTileKernelINS2_10policy_hubIfjN4cuda3std3__44plusIfEEE10Policy1000EN6thrust24THRUST_300001_SM_1000_NS6detail15normal_iteratorINSD_10device_ptrIfEEEEPfjS9_ffNS7_10__identityEEEvT0_T1_T2_T3_T4_T6_E12temp_storage+56];
	add.f32 	%f351, %f349, %f350;
	ld.shared.f32 	%f352, [_ZZN3cub18CUB_300001_SM_10006detail6reduce28DeviceReduceSingleTileKernelINS2_10policy_hubIfjN4cuda3std3__44plusIfEEE10Policy1000EN6thrust24THRUST_300001_SM_1000_NS6detail15normal_iteratorINSD_10device_ptrIfEEEEPfjS9_ffNS7_10__identityEEEvT0_T1_T2_T3_T4_T6_E12temp_storage+60];
	add.f32 	%f353, %f351, %f352;
	ld.shared.f32 	%f354, [_ZZN3cub18CUB_300001_SM_10006detail6reduce28DeviceReduceSingleTileKernelINS2_10policy_hubIfjN4cuda3std3__44plusIfEEE10Policy1000EN6thrust24THRUST_300001_SM_1000_NS6detail15normal_iteratorINSD_10device_ptrIfEEEEPfjS9_ffNS7_10__identityEEEvT0_T1_T2_T3_T4_T6_E12temp_storage+64];
	add.f32 	%f355, %f353, %f354;
	ld.shared.f32 	%f356, [_ZZN3cub18CUB_300001_SM_10006detail6reduce28DeviceReduceSingleTileKernelINS2_10policy_hubIfjN4cuda3std3__44plusIfEEE10Policy1000EN6thrust24THRUST_300001_SM_1000_NS6detail15normal_iteratorINSD_10device_ptrIfEEEEPfjS9_ffNS7_10__identityEEEvT0_T1_T2_T3_T4_T6_E12temp_storage+68];
	add.f32 	%f357, %f355, %f356;
	ld.shared.f32 	%f358, [_ZZN3cub18CUB_300001_SM_10006detail6reduce28DeviceReduceSingleTileKernelINS2_10policy_hubIfjN4cuda3std3__44plusIfEEE10Policy1000EN6thrust24THRUST_300001_SM_1000_NS6detail15normal_iteratorINSD_10device_ptrIfEEEEPfjS9_ffNS7_10__identityEEEvT0_T1_T2_T3_T4_T6_E12temp_storage+72];
	add.f32 	%f359, %f357, %f358;
	ld.shared.f32 	%f360, [_ZZN3cub18CUB_300001_SM_10006detail6reduce28DeviceReduceSingleTileKernelINS2_10policy_hubIfjN4cuda3std3__44plusIfEEE10Policy1000EN6thrust24THRUST_300001_SM_1000_NS6detail15normal_iteratorINSD_10device_ptrIfEEEEPfjS9_ffNS7_10__identityEEEvT0_T1_T2_T3_T4_T6_E12temp_storage+76];
	add.f32 	%f383, %f359, %f360;
	bra.uni 	$L__BB30_50;
$L__BB30_24:
	// begin inline asm
	mov.u32 %r124, %laneid;
	// end inline asm
	and.b32  	%r150, %r1, 992;
	add.s32 	%r151, %r150, 32;
	setp.gt.u32 	%p35, %r151, %r51;
	not.b32 	%r152, %r150;
	add.s32 	%r153, %r51, %r152;
	selp.b32 	%r148, %r153, 31, %p35;
	mov.b32 	%r126, %f371;
	mov.b32 	%r127, 1;
	mov.b32 	%r149, -1;
	// begin inline asm
	shfl.sync.down.b32 %r125, %r126, %r127, %r148, %r149;
	// end inline asm
	setp.lt.s32 	%p36, %r124, %r148;
	mov.b32 	%f261, %r125;
	add.f32 	%f262, %f371, %f261;
	selp.f32 	%f263, %f262, %f371, %p36;
	mov.b32 	%r131, %f263;
	mov.b32 	%r132, 2;
	// begin inline asm
	shfl.sync.down.b32 %r130, %r131, %r132, %r148, %r149;
	// end inline asm
	add.s32 	%r154, %r124, 2;
	setp.gt.s32 	%p37, %r154, %r148;
	mov.b32 	%f264, %r130;
	add.f32 	%f265, %f263, %f264;
	selp.f32 	%f266, %f263, %f265, %p37;
	mov.b32 	%r136, %f266;
	mov.b32 	%r137, 4;
	// begin inline asm
	shfl.sync.down.b32 %r135, %r136, %r137, %r148, %r149;
	// end inline asm
	add.s32 	%r155, %r124, 4;
	setp.gt.s32 	%p38, %r155, %r148;
	mov.b32 	%f267, %r135;
	add.f32 	%f268, %f266, %f267;
	selp.f32 	%f269, %f266, %f268, %p38;
	mov.b32 	%r141, %f269;
	mov.b32 	%r142, 8;
	// begin inline asm
	shfl.sync.down.b32 %r140, %r141, %r142, %r148, %r149;
	// end inline asm
	add.s32 	%r156, %r124, 8;
	setp.gt.s32 	%p39, %r156, %r148;
	mov.b32 	%f270, %r140;
	add.f32 	%f271, %f269, %f270;
	selp.f32 	%f272, %f269, %f271, %p39;
	mov.b32 	%r146, %f272;
	mov.b32 	%r147, 16;
	// begin inline asm
	shfl.sync.down.b32 %r145, %r146, %r147, %r148, %r149;
	// end inline asm
	add.s32 	%r157, %r124, 16;
	setp.gt.s32 	%p40, %r157, %r148;
	mov.b32 	%f273, %r145;
	add.f32 	%f274, %f272, %f273;
	selp.f32 	%f383, %f272, %f274, %p40;
	setp.ne.s32 	%p41, %r124, 0;
	@%p41 bra 	$L__BB30_26;
	shr.u32 	%r158, %r1, 3;
	and.b32  	%r159, %r158, 124;
	mov.u32 	%r160, _ZZN3cub18CUB_300001_SM_10006detail6reduce28DeviceReduceSingleTileKernelINS2_10policy_hubIfjN4cuda3std3__44plusIfEEE10Policy1000EN6thrust24THRUST_300001_SM_1000_NS6detail15normal_iteratorINSD_10device_ptrIfEEEEPfjS9_ffNS7_10__identityEEEvT0_T1_T2_T3_T4_T6_E12temp_storage;
	add.s32 	%r161, %r160, %r159;
	st.shared.f32 	[%r161+16], %f383;
$L__BB30_26:
	bar.sync 	0;
	setp.ne.s32 	%p42, %r1, 0;
	@%p42 bra 	$L__BB30_50;
	setp.gt.u32 	%p43, %r51, 32;
	ld.shared.f32 	%f275, [_ZZN3cub18CUB_300001_SM_10006detail6reduce28DeviceReduceSingleTileKernelINS2_10policy_hubIfjN4cuda3std3__44plusIfEEE10Policy1000EN6thrust24THRUST_300001_SM_1000_NS6detail15normal_iteratorINSD_10device_ptrIfEEEEPfjS9_ffNS7_10__identityEEEvT0_T1_T2_T3_T4_T6_E12temp_storage+20];
	add.f32 	%f276, %f383, %f275;
	selp.f32 	%f277, %f276, %f383, %p43;
	setp.gt.u32 	%p44, %r51, 64;
	ld.shared.f32 	%f278, [_ZZN3cub18CUB_300001_SM_10006detail6reduce28DeviceReduceSingleTileKernelINS2_10policy_hubIfjN4cuda3std3__44plusIfEEE10Policy1000EN6thrust24THRUST_300001_SM_1000_NS6detail15normal_iteratorINSD_10device_ptrIfEEEEPfjS9_ffNS7_10__identityEEEvT0_T1_T2_T3_T4_T6_E12temp_storage+24];
	add.f32 	%f279, %f278, %f277;
	selp.f32 	%f280, %f279, %f277, %p44;
	setp.gt.u32 	%p45, %r51, 96;
	ld.shared.f32 	%f281, [_ZZN3cub18CUB_300001_SM_10006detail6reduce28DeviceReduceSingleTileKernelINS2_10policy_hubIfjN4cuda3std3__44plusIfEEE10Policy1000EN6thrust24THRUST_300001_SM_1000_NS6detail15normal_iteratorINSD_10device_ptrIfEEEEPfjS9_ffNS7_10__identityEEEvT0_T1_T2_T3_T4_T6_E12temp_storage+28];
	add.f32 	%f282, %f281, %f280;
	selp.f32 	%f283, %f282, %f280, %p45;
	setp.gt.u32 	%p46, %r51, 128;
	ld.shared.f32 	%f284, [_ZZN3cub18CUB_300001_SM_10006detail6reduce28DeviceReduceSingleTileKernelINS2_10policy_hubIfjN4cuda3std3__44plusIfEEE10Policy1000EN6thrust24THRUST_300001_SM_1000_NS6detail15normal_iteratorINSD_10device_ptrIfEEEEPfjS9_ffNS7_10__identityEEEvT0_T1_T2_T3_T4_T6_E12temp_storage+32];
	add.f32 	%f285, %f284, %f283;
	selp.f32 	%f286, %f285, %f283, %p46;
	setp.gt.u32 	%p47, %r51, 160;
	ld.shared.f32 	%f287, [_ZZN3cub18CUB_300001_SM_10006detail6reduce28DeviceReduceSingleTileKernelINS2_10policy_hubIfjN4cuda3std3__44plusIfEEE10Policy1000EN6thrust24THRUST_300001_SM_1000_NS6detail15normal_iteratorINSD_10device_ptrIfEEEEPfjS9_ffNS7_10__identityEEEvT0_T1_T2_T3_T4_T6_E12temp_storage+36];
	add.f32 	%f288, %f287, %f286;
	selp.f32 	%f289, %f288, %f286, %p47;
	setp.gt.u32 	%p48, %r51, 192;
	ld.shared.f32 	%f290, [_ZZN3cub18CUB_300001_SM_10006detail6reduce28DeviceReduceSingleTileKernelINS2_10policy_hubIfjN4cuda3std3__44plusIfEEE10Policy1000EN6thrust24THRUST_300001_SM_1000_NS6detail15normal_iteratorINSD_10device_ptrIfEEEEPfjS9_ffNS7_10__identityEEEvT0_T1_T2_T3_T4_T6_E12temp_storage+40];
	add.f32 	%f291, %f290, %f289;
	selp.f32 	%f292, %f291, %f289, %p48;
	setp.gt.u32 	%p49, %r51, 224;
	ld.shared.f32 	%f293, [_ZZN3cub18CUB_300001_SM_10006detail6reduce28DeviceReduceSingleTileKernelINS2_10policy_hubIfjN4cuda3std3__44plusIfEEE10Policy1000EN6thrust24THRUST_300001_SM_1000_NS6detail15normal_iteratorINSD_10device_ptrIfEEEEPfjS9_ffNS7_10__identityEEEvT0_T1_T2_T3_T4_T6_E12temp_storage+44];
	add.f32 	%f294, %f293, %f292;
	selp.f32 	%f295, %f294, %f292, %p49;
	setp.gt.u32 	%p50, %r51, 256;
	ld.shared.f32 	%f296, [_ZZN3cub18CUB_300001_SM_10006detail6reduce28DeviceReduceSingleTileKernelINS2_10policy_hubIfjN4cuda3std3__44plusIfEEE10Policy1000EN6thrust24THRUST_300001_SM_1000_NS6detail15normal_iteratorINSD_10device_ptrIfEEEEPfjS9_ffNS7_10__identityEEEvT0_T1_T2_T3_T4_T6_E12temp_storage+48];
	add.f32 	%f297, %f296, %f295;
	selp.f32 	%f298, %f297, %f295, %p50;
	setp.gt.u32 	%p51, %r51, 288;
	ld.shared.f32 	%f299, [_ZZN3cub18CUB_300001_SM_10006detail6reduce28DeviceReduceSingleTileKernelINS2_10policy_hubIfjN4cuda3std3__44plusIfEEE10Policy1000EN6thrust24THRUST_300001_SM_1000_NS6detail15normal_iteratorINSD_10device_ptrIfEEEEPfjS9_ffNS7_10__identityEEEvT0_T1_T2_T3_T4_T6_E12temp_storage+52];
	add.f32 	%f300, %f299, %f298;
	selp.f32 	%f301, %f300, %f298, %p51;
	setp.gt.u32 	%p52, %r51, 320;
	ld.shared.f32 	%f302, [_ZZN3cub18CUB_300001_SM_10006detail6reduce28DeviceReduceSingleTileKernelINS2_10policy_hubIfjN4cuda3std3__44plusIfEEE10Policy1000EN6thrust24THRUST_300001_SM_1000_NS6detail15normal_iteratorINSD_10device_ptrIfEEEEPfjS9_ffNS7_10__identityEEEvT0_T1_T2_T3_T4_T6_E12temp_storage+56];
	add.f32 	%f303, %f302, %f301;
	selp.f32 	%f304, %f303, %f301, %p52;
	setp.gt.u32 	%p53, %r51, 352;
	ld.shared.f32 	%f305, [_ZZN3cub18CUB_300001_SM_10006detail6reduce28DeviceReduceSingleTileKernelINS2_10policy_hubIfjN4cuda3std3__44plusIfEEE10Policy1000EN6thrust24THRUST_300001_SM_1000_NS6detail15normal_iteratorINSD_10device_ptrIfEEEEPfjS9_ffNS7_10__identityEEEvT0_T1_T2_T3_T4_T6_E12temp_storage+60];
	add.f32 	%f306, %f305, %f304;
	selp.f32 	%f307, %f306, %f304, %p53;
	setp.gt.u32 	%p54, %r51, 384;
	ld.shared.f32 	%f308, [_ZZN3cub18CUB_300001_SM_10006detail6reduce28DeviceReduceSingleTileKernelINS2_10policy_hubIfjN4cuda3std3__44plusIfEEE10Policy1000EN6thrust24THRUST_300001_SM_1000_NS6detail15normal_iteratorINSD_10device_ptrIfEEEEPfjS9_ffNS7_10__identityEEEvT0_T1_T2_T3_T4_T6_E12temp_storage+64];
	add.f32 	%f309, %f308, %f307;
	selp.f32 	%f310, %f309, %f307, %p54;
	setp.gt.u32 	%p55, %r51, 416;
	ld.shared.f32 	%f311, [_ZZN3cub18CUB_300001_SM_10006detail6reduce28DeviceReduceSingleTileKernelINS2_10policy_hubIfjN4cuda3std3__44plusIfEEE10Policy1000EN6thrust24THRUST_300001_SM_1000_NS6detail15normal_iteratorINSD_10device_ptrIfEEEEPfjS9_ffNS7_10__identityEEEvT0_T1_T2_T3_T4_T6_E12temp_storage+68];
	add.f32 	%f312, %f311, %f310;
	selp.f32 	%f313, %f312, %f310, %p55;
	setp.gt.u32 	%p56, %r51, 448;
	ld.shared.f32 	%f314, [_ZZN3cub18CUB_300001_SM_10006detail6reduce28DeviceReduceSingleTileKernelINS2_10policy_hubIfjN4cuda3std3__44plusIfEEE10Policy1000EN6thrust24THRUST_300001_SM_1000_NS6detail15normal_iteratorINSD_10device_ptrIfEEEEPfjS9_ffNS7_10__identityEEEvT0_T1_T2_T3_T4_T6_E12temp_storage+72];
	add.f32 	%f315, %f314, %f313;
	selp.f32 	%f316, %f315, %f313, %p56;
	setp.gt.u32 	%p57, %r51, 480;
	ld.shared.f32 	%f317, [_ZZN3cub18CUB_300001_SM_10006detail6reduce28DeviceReduceSingleTileKernelINS2_10policy_hubIfjN4cuda3std3__44plusIfEEE10Policy1000EN6thrust24THRUST_300001_SM_1000_NS6detail15normal_iteratorINSD_10device_ptrIfEEEEPfjS9_ffNS7_10__identityEEEvT0_T1_T2_T3_T4_T6_E12temp_storage+76];
	add.f32 	%f318, %f317, %f316;
	selp.f32 	%f383, %f318, %f316, %p57;
	bra.uni 	$L__BB30_50;
$L__BB30_28:
	mov.u32 	%r21, %tid.x;
	mul.wide.u32 	%rd11, %r21, 4;
	add.s64 	%rd12, %rd2, %rd11;
	ld.global.f32 	%f43, [%rd12];
	ld.global.f32 	%f44, [%rd12+2048];
	ld.global.f32 	%f45, [%rd12+4096];
	ld.global.f32 	%f46, [%rd12+6144];
	ld.global.f32 	%f47, [%rd12+8192];
	ld.global.f32 	%f48, [%rd12+10240];
	ld.global.f32 	%f49, [%rd12+12288];
	ld.global.f32 	%f50, [%rd12+14336];
	ld.global.f32 	%f51, [%rd12+16384];
	ld.global.f32 	%f52, [%rd12+18432];
	ld.global.f32 	%f53, [%rd12+20480];
	ld.global.f32 	%f54, [%rd12+22528];
	ld.global.f32 	%f55, [%rd12+24576];
	ld.global.f32 	%f56, [%rd12+26624];
	ld.global.f32 	%f57, [%rd12+28672];
	ld.global.f32 	%f58, [%rd12+30720];
	add.f32 	%f59, %f43, %f44;
	add.f32 	%f60, %f45, %f46;
	add.f32 	%f61, %f47, %f48;
	add.f32 	%f62, %f49, %f50;
	add.f32 	%f63, %f51, %f52;
	add.f32 	%f64, %f53, %f54;
	add.f32 	%f65, %f55, %f56;
	add.f32 	%f66, %f57, %f58;
	add.f32 	%f67, %f59, %f60;
	add.f32 	%f68, %f61, %f62;
	add.f32 	%f69, %f63, %f64;
	add.f32 	%f70, %f65, %f66;
	add.f32 	%f71, %f67, %f68;
	add.f32 	%f72, %f69, %f70;
	add.f32 	%f382, %f71, %f72;
	add.s32 	%r22, %r51, -8192;
	setp.lt.u32 	%p3, %r22, 8192;
	mov.b32 	%r202, 8192;
	@%p3 bra 	$L__BB30_32;
	mov.b32 	%r202, 8192;
$L__BB30_30:
	add.s32 	%r54, %r21, %r202;
	mul.wide.u32 	%rd13, %r54, 4;
	add.s64 	%rd14, %rd2, %rd13;
	ld.global.f32 	%f73, [%rd14];
	ld.global.f32 	%f74, [%rd14+2048];
	ld.global.f32 	%f75, [%rd14+4096];
	ld.global.f32 	%f76, [%rd14+6144];
	ld.global.f32 	%f77, [%rd14+8192];
	ld.global.f32 	%f78, [%rd14+10240];
	ld.global.f32 	%f79, [%rd14+12288];
	ld.global.f32 	%f80, [%rd14+14336];
	ld.global.f32 	%f81, [%rd14+16384];
	ld.global.f32 	%f82, [%rd14+18432];
	ld.global.f32 	%f83, [%rd14+20480];
	ld.global.f32 	%f84, [%rd14+22528];
	ld.global.f32 	%f85, [%rd14+24576];
	ld.global.f32 	%f86, [%rd14+26624];
	ld.global.f32 	%f87, [%rd14+28672];
	ld.global.f32 	%f88, [%rd14+30720];
	add.f32 	%f89, %f382, %f73;
	add.f32 	%f90, %f74, %f75;
	add.f32 	%f91, %f76, %f77;
	add.f32 	%f92, %f78, %f79;
	add.f32 	%f93, %f80, %f81;
	add.f32 	%f94, %f82, %f83;
	add.f32 	%f95, %f84, %f85;
	add.f32 	%f96, %f86, %f87;
	add.f32 	%f97, %f89, %f90;
	add.f32 	%f98, %f91, %f92;
	add.f32 	%f99, %f93, %f94;
	add.f32 	%f100, %f95, %f96;
	add.f32 	%f101, %f97, %f98;
	add.f32 	%f102, %f99, %f100;
	add.f32 	%f103, %f101, %f102;
	add.f32 	%f382, %f103, %f88;
	sub.s32 	%r55, %r51, %r202;
	setp.lt.u32 	%p4, %r55, 8192;
	@%p4 bra 	$L__BB30_46;
	add.s32 	%r202, %r202, 8192;
	setp.le.u32 	%p5, %r202, %r22;
	@%p5 bra 	$L__BB30_30;
$L__BB30_32:
	setp.le.u32 	%p6, %r51, %r202;
	sub.s32 	%r56, %r51, %r202;
	setp.ge.s32 	%p7, %r21, %r56;
	or.pred  	%p8, %p6, %p7;
	@%p8 bra 	$L__BB30_46;
	not.b32 	%r58, %r21;
	add.s32 	%r59, %r51, %r58;
	sub.s32 	%r60, %r59, %r202;
	shr.u32 	%r61, %r60, 9;
	add.s32 	%r26, %r61, 1;
	and.b32  	%r27, %r26, 15;
	setp.lt.u32 	%p9, %r60, 7680;
	mov.u32 	%r207, %r21;
	@%p9 bra 	$L__BB30_37;
	or.b32  	%r205, %r21, 4096;
	add.s32 	%r204, %r21, %r202;
	and.b32  	%r62, %r26, 16777200;
	neg.s32 	%r203, %r62;
$L__BB30_35:
	.pragma "nounroll";
	mul.wide.u32 	%rd15, %r204, 4;
	add.s64 	%rd16, %rd2, %rd15;
	ld.global.f32 	%f105, [%rd16];
	add.f32 	%f106, %f382, %f105;
	add.s32 	%r63, %r204, 512;
	mul.wide.u32 	%rd17, %r63, 4;
	add.s64 	%rd18, %rd2, %rd17;
	ld.global.f32 	%f107, [%rd18];
	add.f32 	%f108, %f106, %f107;
	add.s32 	%r64, %r204, 1024;
	mul.wide.u32 	%rd19, %r64, 4;
	add.s64 	%rd20, %rd2, %rd19;
	ld.global.f32 	%f109, [%rd20];
	add.f32 	%f110, %f108, %f109;
	add.s32 	%r65, %r204, 1536;
	mul.wide.u32 	%rd21, %r65, 4;
	add.s64 	%rd22, %rd2, %rd21;
	ld.global.f32 	%f111, [%rd22];
	add.f32 	%f112, %f110, %f111;
	add.s32 	%r66, %r204, 2048;
	mul.wide.u32 	%rd23, %r66, 4;
	add.s64 	%rd24, %rd2, %rd23;
	ld.global.f32 	%f113, [%rd24];
	add.f32 	%f114, %f112, %f113;
	add.s32 	%r67, %r204, 2560;
	mul.wide.u32 	%rd25, %r67, 4;
	add.s64 	%rd26, %rd2, %rd25;
	ld.global.f32 	%f115, [%rd26];
	add.f32 	%f116, %f114, %f115;
	add.s32 	%r68, %r204, 3072;
	mul.wide.u32 	%rd27, %r68, 4;
	add.s64 	%rd28, %rd2, %rd27;
	ld.global.f32 	%f117, [%rd28];
	add.f32 	%f118, %f116, %f117;
	add.s32 	%r69, %r204, 3584;
	mul.wide.u32 	%rd29, %r69, 4;
	add.s64 	%rd30, %rd2, %rd29;
	ld.global.f32 	%f119, [%rd30];
	add.f32 	%f120, %f118, %f119;
	add.s32 	%r70, %r204, 4096;
	mul.wide.u32 	%rd31, %r70, 4;
	add.s64 	%rd32, %rd2, %rd31;
	ld.global.f32 	%f121, [%rd32];
	add.f32 	%f122, %f120, %f121;
	add.s32 	%r71, %r204, 4608;
	mul.wide.u32 	%rd33, %r71, 4;
	add.s64 	%rd34, %rd2, %rd33;
	ld.global.f32 	%f123, [%rd34];
	add.f32 	%f124, %f122, %f123;
	add.s32 	%r72, %r204, 5120;
	mul.wide.u32 	%rd35, %r72, 4;
	add.s64 	%rd36, %rd2, %rd35;
	ld.global.f32 	%f125, [%rd36];
	add.f32 	%f126, %f124, %f125;
	add.s32 	%r73, %r204, 5632;
	mul.wide.u32 	%rd37, %r73, 4;
	add.s64 	%rd38, %rd2, %rd37;
	ld.global.f32 	%f127, [%rd38];
	add.f32 	%f128, %f126, %f127;
	add.s32 	%r74, %r204, 6144;
	mul.wide.u32 	%rd39, %r74, 4;
	add.s64 	%rd40, %rd2, %rd39;
	ld.global.f32 	%f129, [%rd40];
	add.f32 	%f130, %f128, %f129;
	add.s32 	%r75, %r204, 6656;
	mul.wide.u32 	%rd41, %r75, 4;
	add.s64 	%rd42, %rd2, %rd41;
	ld.global.f32 	%f131, [%rd42];
	add.f32 	%f132, %f130, %f131;
	add.s32 	%r76, %r204, 7168;
	mul.wide.u32 	%rd43, %r76, 4;
	add.s64 	%rd44, %rd2, %rd43;
	ld.global.f32 	%f133, [%rd44];
	add.f32 	%f134, %f132, %f133;
	add.s32 	%r77, %r204, 7680;
	mul.wide.u32 	%rd45, %r77, 4;
	add.s64 	%rd46, %rd2, %rd45;
	ld.global.f32 	%f135, [%rd46];
	add.f32 	%f382, %f134, %f135;
	add.s32 	%r205, %r205, 8192;
	add.s32 	%r204, %r204, 8192;
	add.s32 	%r203, %r203, 16;
	setp.ne.s32 	%p10, %r203, 0;
	@%p10 bra 	$L__BB30_35;
	add.s32 	%r207, %r205, -4096;
$L__BB30_37:
	setp.eq.s32 	%p11, %r27, 0;
	@%p11 bra 	$L__BB30_46;
	and.b32  	%r39, %r26, 7;
	setp.lt.u32 	%p12, %r27, 8;
	@%p12 bra 	$L__BB30_40;
	add.s32 	%r78, %r207, %r202;
	mul.wide.u32 	%rd47, %r78, 4;
	add.s64 	%rd48, %rd2, %rd47;
	ld.global.f32 	%f137, [%rd48];
	add.f32 	%f138, %f382, %f137;
	add.s32 	%r79, %r78, 512;
	mul.wide.u32 	%rd49, %r79, 4;
	add.s64 	%rd50, %rd2, %rd49;
	ld.global.f32 	%f139, [%rd50];
	add.f32 	%f140, %f138, %f139;
	add.s32 	%r80, %r78, 1024;
	mul.wide.u32 	%rd51, %r80, 4;
	add.s64 	%rd52, %rd2, %rd51;
	ld.global.f32 	%f141, [%rd52];
	add.f32 	%f142, %f140, %f141;
	add.s32 	%r81, %r78, 1536;
	mul.wide.u32 	%rd53, %r81, 4;
	add.s64 	%rd54, %rd2, %rd53;
	ld.global.f32 	%f143, [%rd54];
	add.f32 	%f144, %f142, %f143;
	add.s32 	%r82, %r78, 2048;
	mul.wide.u32 	%rd55, %r82, 4;
	add.s64 	%rd56, %rd2, %rd55;
	ld.global.f32 	%f145, [%rd56];
	add.f32 	%f146, %f144, %f145;
	add.s32 	%r83, %r78, 2560;
	mul.wide.u32 	%rd57, %r83, 4;
	add.s64 	%rd58, %rd2, %rd57;
	ld.global.f32 	%f147, [%rd58];
	add.f32 	%f148, %f146, %f147;
	add.s32 	%r84, %r78, 3072;
	mul.wide.u32 	%rd59, %r84, 4;
	add.s64 	%rd60, %rd2, %rd59;
	ld.global.f32 	%f149, [%rd60];
	add.f32 	%f150, %f148, %f149;
	add.s32 	%r85, %r78, 3584;
	mul.wide.u32 	%rd61, %r85, 4;
	add.s64 	%rd62, %rd2, %rd61;
	ld.global.f32 	%f151, [%rd62];
	add.f32 	%f382, %f150, %f151;
	add.s32 	%r207, %r207, 4096;
$L__BB30_40:
	setp.eq.s32 	%p13, %r39, 0;
	@%p13 bra 	$L__BB30_46;
	and.b32  	%r42, %r26, 3;
	setp.lt.u32 	%p14, %r39, 4;
	@%p14 bra 	$L__BB30_43;
	add.s32 	%r86, %r207, %r202;
	mul.wide.u32 	%rd63, %r86, 4;
	add.s64 	%rd64, %rd2, %rd63;
	ld.global.f32 	%f153, [%rd64];
	add.f32 	%f154, %f382, %f153;
	add.s32 	%r87, %r86, 512;
	mul.wide.u32 	%rd65, %r87, 4;
	add.s64 	%rd66, %rd2, %rd65;
	ld.global.f32 	%f155, [%rd66];
	add.f32 	%f156, %f154, %f155;
	add.s32 	%r88, %r86, 1024;
	mul.wide.u32 	%rd67, %r88, 4;
	add.s64 	%rd68, %rd2, %rd67;
	ld.global.f32 	%f157, [%rd68];
	add.f32 	%f158, %f156, %f157;
	add.s32 	%r89, %r86, 1536;
	mul.wide.u32 	%rd69, %r89, 4;
	add.s64 	%rd70, %rd2, %rd69;
	ld.global.f32 	%f159, [%rd70];
	add.f32 	%f382, %f158, %f159;
	add.s32 	%r207, %r207, 2048;
$L__BB30_43:
	setp.eq.s32 	%p15, %r42, 0;
	@%p15 bra 	$L__BB30_46;
	add.s32 	%r210, %r207, %r202;
	neg.s32 	%r209, %r42;
$L__BB30_45:
	.pragma "nounroll";
	mul.wide.u32 	%rd71, %r210, 4;
	add.s64 	%rd72, %rd2, %rd71;
	ld.global.f32 	%f160, [%rd72];
	add.f32 	%f382, %f382, %f160;
	add.s32 	%r210, %r210, 512;
	add.s32 	%r209, %r209, 1;
	setp.ne.s32 	%p16, %r209, 0;
	@%p16 bra 	$L__BB30_45;
$L__BB30_46:
	// begin inline asm
	mov.u32 %r90, %laneid;
	// end inline asm
	mov.b32 	%r92, %f382;
	mov.b32 	%r93, 1;
	mov.b32 	%r114, 31;
	mov.b32 	%r115, -1;
	// begin inline asm
	shfl.sync.down.b32 %r91, %r92, %r93, %r114, %r115;
	// end inline asm
	setp.gt.s32 	%p17, %r90, 30;
	mov.b32 	%f161, %r91;
	add.f32 	%f162, %f382, %f161;
	selp.f32 	%f163, %f382, %f162, %p17;
	mov.b32 	%r97, %f163;
	mov.b32 	%r98, 2;
	// begin inline asm
	shfl.sync.down.b32 %r96, %r97, %r98, %r114, %r115;
	// end inline asm
	setp.gt.s32 	%p18, %r90, 29;
	mov.b32 	%f164, %r96;
	add.f32 	%f165, %f163, %f164;
	selp.f32 	%f166, %f163, %f165, %p18;
	mov.b32 	%r102, %f166;
	mov.b32 	%r103, 4;
	// begin inline asm
	shfl.sync.down.b32 %r101, %r102, %r103, %r114, %r115;
	// end inline asm
	setp.gt.s32 	%p19, %r90, 27;
	mov.b32 	%f167, %r101;
	add.f32 	%f168, %f166, %f167;
	selp.f32 	%f169, %f166, %f168, %p19;
	mov.b32 	%r107, %f169;
	mov.b32 	%r108, 8;
	// begin inline asm
	shfl.sync.down.b32 %r106, %r107, %r108, %r114, %r115;
	// end inline asm
	setp.gt.s32 	%p20, %r90, 23;
	mov.b32 	%f170, %r106;
	add.f32 	%f171, %f169, %f170;
	selp.f32 	%f172, %f169, %f171, %p20;
	mov.b32 	%r112, %f172;
	mov.b32 	%r113, 16;
	// begin inline asm
	shfl.sync.down.b32 %r111, %r112, %r113, %r114, %r115;
	// end inline asm
	setp.gt.s32 	%p21, %r90, 15;
	mov.b32 	%f173, %r111;
	add.f32 	%f38, %f172, %f173;
	selp.f32 	%f383, %f172, %f38, %p21;
	setp.ne.s32 	%p22, %r90, 0;
	@%p22 bra 	$L__BB30_48;
	shr.u32 	%r116, %r21, 3;
	and.b32  	%r117, %r116, 124;
	mov.u32 	%r118, _ZZN3cub18CUB_300001_SM_10006detail6reduce28DeviceReduceSingleTileKernelINS2_10policy_hubIfjN4cuda3std3__44plusIfEEE10Policy1000EN6thrust24THRUST_300001_SM_1000_NS6detail15normal_iteratorINSD_10device_ptrIfEEEEPfjS9_ffNS7_10__identityEEEvT0_T1_T2_T3_T4_T6_E12temp_storage;
	add.s32 	%r119, %r118, %r117;
	st.shared.f32 	[%r119+16], %f38;
$L__BB30_48:
	bar.sync 	0;
	setp.ne.s32 	%p23, %r21, 0;
	@%p23 bra 	$L__BB30_50;
	ld.shared.f32 	%f174, [_ZZN3cub18CUB_300001_SM_10006detail6reduce28DeviceReduceSingleTileKernelINS2_10policy_hubIfjN4cuda3std3__44plusIfEEE10Policy1000EN6thrust24THRUST_300001_SM_1000_NS6detail15normal_iteratorINSD_10device_ptrIfEEEEPfjS9_ffNS7_10__identityEEEvT0_T1_T2_T3_T4_T6_E12temp_storage+20];
	add.f32 	%f175, %f383, %f174;
	ld.shared.f32 	%f176, [_ZZN3cub18CUB_300001_SM_10006detail6reduce28DeviceReduceSingleTileKernelINS2_10policy_hubIfjN4cuda3std3__44plusIfEEE10Policy1000EN6thrust24THRUST_300001_SM_1000_NS6detail15normal_iteratorINSD_10device_ptrIfEEEEPfjS9_ffNS7_10__identityEEEvT0_T1_T2_T3_T4_T6_E12temp_storage+24];
	add.f32 	%f177, %f175, %f176;
	ld.shared.f32 	%f178, [_ZZN3cub18CUB_300001_SM_10006detail6reduce28DeviceReduceSingleTileKernelINS2_10policy_hubIfjN4cuda3std3__44plusIfEEE10Policy1000EN6thrust24THRUST_300001_SM_1000_NS6detail15normal_iteratorINSD_10device_ptrIfEEEEPfjS9_ffNS7_10__identityEEEvT0_T1_T2_T3_T4_T6_E12temp_storage+28];
	add.f32 	%f179, %f177, %f178;
	ld.shared.f32 	%f180, [_ZZN3cub18CUB_300001_SM_10006detail6reduce28DeviceReduceSingleTileKernelINS2_10policy_hubIfjN4cuda3std3__44plusIfEEE10Policy1000EN6thrust24THRUST_300001_SM_1000_NS6detail15normal_iteratorINSD_10device_ptrIfEEEEPfjS9_ffNS7_10__identityEEEvT0_T1_T2_T3_T4_T6_E12temp_storage+32];
	add.f32 	%f181, %f179, %f180;
	ld.shared.f32 	%f182, [_ZZN3cub18CUB_300001_SM_10006detail6reduce28DeviceReduceSingleTileKernelINS2_10policy_hubIfjN4cuda3std3__44plusIfEEE10Policy1000EN6thrust24THRUST_300001_SM_1000_NS6detail15normal_iteratorINSD_10device_ptrIfEEEEPfjS9_ffNS7_10__identityEEEvT0_T1_T2_T3_T4_T6_E12temp_storage+36];
	add.f32 	%f183, %f181, %f182;
	ld.shared.f32 	%f184, [_ZZN3cub18CUB_300001_SM_10006detail6reduce28DeviceReduceSingleTileKernelINS2_10policy_hubIfjN4cuda3std3__44plusIfEEE10Policy1000EN6thrust24THRUST_300001_SM_1000_NS6detail15normal_iteratorINSD_10device_ptrIfEEEEPfjS9_ffNS7_10__identityEEEvT0_T1_T2_T3_T4_T6_E12temp_storage+40];
	add.f32 	%f185, %f183, %f184;
	ld.shared.f32 	%f186, [_ZZN3cub18CUB_300001_SM_10006detail6reduce28DeviceReduceSingleTileKernelINS2_10policy_hubIfjN4cuda3std3__44plusIfEEE10Policy1000EN6thrust24THRUST_300001_SM_1000_NS6detail15normal_iteratorINSD_10device_ptrIfEEEEPfjS9_ffNS7_10__identityEEEvT0_T1_T2_T3_T4_T6_E12temp_storage+44];
	add.f32 	%f187, %f185, %f186;
	ld.shared.f32 	%f188, [_ZZN3cub18CUB_300001_SM_10006detail6reduce28DeviceReduceSingleTileKernelINS2_10policy_hubIfjN4cuda3std3__44plusIfEEE10Policy1000EN6thrust24THRUST_300001_SM_1000_NS6detail15normal_iteratorINSD_10device_ptrIfEEEEPfjS9_ffNS7_10__identityEEEvT0_T1_T2_T3_T4_T6_E12temp_storage+48];
	add.f32 	%f189, %f187, %f188;
	ld.shared.f32 	%f190, [_ZZN3cub18CUB_300001_SM_10006detail6reduce28DeviceReduceSingleTileKernelINS2_10policy_hubIfjN4cuda3std3__44plusIfEEE10Policy1000EN6thrust24THRUST_300001_SM_1000_NS6detail15normal_iteratorINSD_10device_ptrIfEEEEPfjS9_ffNS7_10__identityEEEvT0_T1_T2_T3_T4_T6_E12temp_storage+52];
	add.f32 	%f191, %f189, %f190;
	ld.shared.f32 	%f192, [_ZZN3cub18CUB_300001_SM_10006detail6reduce28DeviceReduceSingleTileKernelINS2_10policy_hubIfjN4cuda3std3__44plusIfEEE10Policy1000EN6thrust24THRUST_300001_SM_1000_NS6detail15normal_iteratorINSD_10device_ptrIfEEEEPfjS9_ffNS7_10__identityEEEvT0_T1_T2_T3_T4_T6_E12temp_storage+56];
	add.f32 	%f193, %f191, %f192;
	ld.shared.f32 	%f194, [_ZZN3cub18CUB_300001_SM_10006detail6reduce28DeviceReduceSingleTileKernelINS2_10policy_hubIfjN4cuda3std3__44plusIfEEE10Policy1000EN6thrust24THRUST_300001_SM_1000_NS6detail15normal_iteratorINSD_10device_ptrIfEEEEPfjS9_ffNS7_10__identityEEEvT0_T1_T2_T3_T4_T6_E12temp_storage+60];
	add.f32 	%f195, %f193, %f194;
	ld.shared.f32 	%f196, [_ZZN3cub18CUB_300001_SM_10006detail6reduce28DeviceReduceSingleTileKernelINS2_10policy_hubIfjN4cuda3std3__44plusIfEEE10Policy1000EN6thrust24THRUST_300001_SM_1000_NS6detail15normal_iteratorINSD_10device_ptrIfEEEEPfjS9_ffNS7_10__identityEEEvT0_T1_T2_T3_T4_T6_E12temp_storage+64];
	add.f32 	%f197, %f195, %f196;
	ld.shared.f32 	%f198, [_ZZN3cub18CUB_300001_SM_10006detail6reduce28DeviceReduceSingleTileKernelINS2_10policy_hubIfjN4cuda3std3__44plusIfEEE10Policy1000EN6thrust24THRUST_300001_SM_1000_NS6detail15normal_iteratorINSD_10device_ptrIfEEEEPfjS9_ffNS7_10__identityEEEvT0_T1_T2_T3_T4_T6_E12temp_storage+68];
	add.f32 	%f199, %f197, %f198;
	ld.shared.f32 	%f200, [_ZZN3cub18CUB_300001_SM_10006detail6reduce28DeviceReduceSingleTileKernelINS2_10policy_hubIfjN4cuda3std3__44plusIfEEE10Policy1000EN6thrust24THRUST_300001_SM_1000_NS6detail15normal_iteratorINSD_10device_ptrIfEEEEPfjS9_ffNS7_10__identityEEEvT0_T1_T2_T3_T4_T6_E12temp_storage+72];
	add.f32 	%f201, %f199, %f200;
	ld.shared.f32 	%f202, [_ZZN3cub18CUB_300001_SM_10006detail6reduce28DeviceReduceSingleTileKernelINS2_10policy_hubIfjN4cuda3std3__44plusIfEEE10Policy1000EN6thrust24THRUST_300001_SM_1000_NS6detail15normal_iteratorINSD_10device_ptrIfEEEEPfjS9_ffNS7_10__identityEEEvT0_T1_T2_T3_T4_T6_E12temp_storage+76];
	add.f32 	%f383, %f201, %f202;
$L__BB30_50:
	mov.u32 	%r192, %tid.x;
	setp.ne.s32 	%p65, %r192, 0;
	@%p65 bra 	$L__BB30_52;
	add.f32 	%f361, %f42, %f383;
	st.global.f32 	[%rd1], %f361;
$L__BB30_52:
	ret;

}
	// .globl	_ZN3cub18CUB_300001_SM_10006detail6reduce18DeviceReduceKernelINS2_10policy_hubIfjN4cuda3std3__44plusIfEEE10Policy1000EN6thrust24THRUST_300001_SM_1000_NS6detail15normal_iteratorINSD_10device_ptrIfEEEEjS9_fNS7_10__identityEEEvT0_PT3_T1_NS0_13GridEvenShareISN_EET2_T4_
.visible .entry _ZN3cub18CUB_300001_SM_10006detail6reduce18DeviceReduceKernelINS2_10policy_hubIfjN4cuda3std3__44plusIfEEE10Policy1000EN6thrust24THRUST_300001_SM_1000_NS6detail15normal_iteratorINSD_10device_ptrIfEEEEjS9_fNS7_10__identityEEEvT0_PT3_T1_NS0_13GridEvenShareISN_EET2_T4_(
	.param .align 8 .b8 _ZN3cub18CUB_300001_SM_10006detail6reduce18DeviceReduceKernelINS2_10policy_hubIfjN4cuda3std3__44plusIfEEE10Policy1000EN6thrust24THRUST_300001_SM_1000_NS6detail15normal_iteratorINSD_10device_ptrIfEEEEjS9_fNS7_10__identityEEEvT0_PT3_T1_NS0_13GridEvenShareISN_EET2_T4__param_0[8],
	.param .u64 .ptr .align 1 _ZN3cub18CUB_300001_SM_10006detail6reduce18DeviceReduceKernelINS2_10policy_hubIfjN4cuda3std3__44plusIfEEE10Policy1000EN6thrust24THRUST_300001_SM_1000_NS6detail15normal_iteratorINSD_10device_ptrIfEEEEjS9_fNS7_10__identityEEEvT0_PT3_T1_NS0_13GridEvenShareISN_EET2_T4__param_1,
	.param .u32 _ZN3cub18CUB_300001_SM_10006detail6reduce18DeviceReduceKernelINS2_10policy_hubIfjN4cuda3std3__44plusIfEEE10Policy1000EN6thrust24THRUST_300001_SM_1000_NS6detail15normal_iteratorINSD_10device_ptrIfEEEEjS9_fNS7_10__identityEEEvT0_PT3_T1_NS0_13GridEvenShareISN_EET2_T4__param_2,
	.param .align 4 .b8 _ZN3cub18CUB_300001_SM_10006detail6reduce18DeviceReduceKernelINS2_10policy_hubIfjN4cuda3std3__44plusIfEEE10Policy1000EN6thrust24THRUST_300001_SM_1000_NS6detail15normal_iteratorINSD_10device_ptrIfEEEEjS9_fNS7_10__identityEEEvT0_PT3_T1_NS0_13GridEvenShareISN_EET2_T4__param_3[40],
	.param .align 1 .b8 _ZN3cub18CUB_300001_SM_10006detail6reduce18DeviceReduceKernelINS2_10policy_hubIfjN4cuda3std3__44plusIfEEE10Policy1000EN6thrust24THRUST_300001_SM_1000_NS6detail15normal_iteratorINSD_10device_ptrIfEEEEjS9_fNS7_10__identityEEEvT0_PT3_T1_NS0_13GridEvenShareISN_EET2_T4__param_4[1],
	.param .align 1 .b8 _ZN3cub18CUB_300001_SM_10006detail6reduce18DeviceReduceKernelINS2_10policy_hubIfjN4cuda3std3__44plusIfEEE10Policy1000EN6thrust24THRUST_300001_SM_1000_NS6detail15normal_iteratorINSD_10device_ptrIfEEEEjS9_fNS7_10__identityEEEvT0_PT3_T1_NS0_13GridEvenShareISN_EET2_T4__param_5[1]
)
.maxntid 512
{
	.reg .pred 	%p<65>;
	.reg .b16 	%rs<4>;
	.reg .b32 	%r<279>;
	.reg .b32 	%f<380>;
	.reg .b64 	%rd<130>;
	// demoted variable
	.shared .align 4 .b8 _ZZN3cub18CUB_300001_SM_10006detail6reduce18DeviceReduceKernelINS2_10policy_hubIfjN4cuda3std3__44plusIfEEE10Policy1000EN6thrust24THRUST_300001_SM_1000_NS6detail15normal_iteratorINSD_10device_ptrIfEEEEjS9_fNS7_10__identityEEEvT0_PT3_T1_NS0_13GridEvenShareISN_EET2_T4_E12temp_storage[84];
	ld.param.u32 	%r1, [_ZN3cub18CUB_300001_SM_10006detail6reduce18DeviceReduceKernelINS2_10policy_hubIfjN4cuda3std3__44plusIfEEE10Policy1000EN6thrust24THRUST_300001_SM_1000_NS6detail15normal_iteratorINSD_10device_ptrIfEEEEjS9_fNS7_10__identityEEEvT0_PT3_T1_NS0_13GridEvenShareISN_EET2_T4__param_3+20];
	ld.param.u32 	%r2, [_ZN3cub18CUB_300001_SM_10006detail6reduce18DeviceReduceKernelINS2_10policy_hubIfjN4cuda3std3__44plusIfEEE10Policy1000EN6thrust24THRUST_300001_SM_1000_NS6detail15normal_iteratorINSD_10device_ptrIfEEEEjS9_fNS7_10__identityEEEvT0_PT3_T1_NS0_13GridEvenShareISN_EET2_T4__param_3+24];
	ld.param.u64 	%rd3, [_ZN3cub18CUB_300001_SM_10006detail6reduce18DeviceReduceKernelINS2_10policy_hubIfjN4cuda3std3__44plusIfEEE10Policy1000EN6thrust24THRUST_300001_SM_1000_NS6detail15normal_iteratorINSD_10device_ptrIfEEEEjS9_fNS7_10__identityEEEvT0_PT3_T1_NS0_13GridEvenShareISN_EET2_T4__param_0];
	cvta.to.global.u64 	%rd1, %rd3;
	mov.u32 	%r3, %ctaid.x;
	shl.b32 	%r4, %r2, 13;
	shl.b32 	%r270, %r3, 13;
	sub.s32 	%r6, %r1, %r270;
	setp.gt.u32 	%p1, %r6, 8191;
	@%p1 bra 	$L__BB31_26;
	mov.u32 	%r7, %tid.x;
	setp.ge.u32 	%p23, %r7, %r6;
	mov.f32 	%f368, 0f00000000;
	mov.u32 	%r261, %r7;
	@%p23 bra 	$L__BB31_3;
	add.s32 	%r155, %r270, %r7;
	mul.wide.u32 	%rd66, %r155, 4;
	add.s64 	%rd67, %rd1, %rd66;
	ld.global.f32 	%f368, [%rd67];
	add.s32 	%r261, %r7, 512;
$L__BB31_3:
	setp.ge.u32 	%p24, %r261, %r6;
	@%p24 bra 	$L__BB31_17;
	not.b32 	%r156, %r261;
	add.s32 	%r157, %r1, %r156;
	sub.s32 	%r158, %r157, %r270;
	shr.u32 	%r159, %r158, 9;
	add.s32 	%r10, %r159, 1;
	and.b32  	%r11, %r10, 15;
	setp.lt.u32 	%p25, %r158, 7680;
	@%p25 bra 	$L__BB31_8;
	or.b32  	%r260, %r261, 4096;
	add.s32 	%r259, %r261, %r270;
	and.b32  	%r160, %r10, 16777200;
	neg.s32 	%r258, %r160;
$L__BB31_6:
	.pragma "nounroll";
	mul.wide.u32 	%rd68, %r259, 4;
	add.s64 	%rd69, %rd1, %rd68;
	ld.global.f32 	%f203, [%rd69];
	add.f32 	%f204, %f368, %f203;
	add.s32 	%r161, %r259, 512;
	mul.wide.u32 	%rd70, %r161, 4;
	add.s64 	%rd71, %rd1, %rd70;
	ld.global.f32 	%f205, [%rd71];
	add.f32 	%f206, %f204, %f205;
	add.s32 	%r162, %r259, 1024;
	mul.wide.u32 	%rd72, %r162, 4;
	add.s64 	%rd73, %rd1, %rd72;
	ld.global.f32 	%f207, [%rd73];
	add.f32 	%f208, %f206, %f207;
	add.s32 	%r163, %r259, 1536;
	mul.wide.u32 	%rd74, %r163, 4;
	add.s64 	%rd75, %rd1, %rd74;
	ld.global.f32 	%f209, [%rd75];
	add.f32 	%f210, %f208, %f209;
	add.s32 	%r164, %r259, 2048;
	mul.wide.u32 	%rd76, %r164, 4;
	add.s64 	%rd77, %rd1, %rd76;
	ld.global.f32 	%f211, [%rd77];
	add.f32 	%f212, %f210, %f211;
	add.s32 	%r165, %r259, 2560;
	mul.wide.u32 	%rd78, %r165, 4;
	add.s64 	%rd79, %rd1, %rd78;
	ld.global.f32 	%f213, [%rd79];
	add.f32 	%f214, %f212, %f213;
	add.s32 	%r166, %r259, 3072;
	mul.wide.u32 	%rd80, %r166, 4;
	add.s64 	%rd81, %rd1, %rd80;
	ld.global.f32 	%f215, [%rd81];
	add.f32 	%f216, %f214, %f215;
	add.s32 	%r167, %r259, 3584;
	mul.wide.u32 	%rd82, %r167, 4;
	add.s64 	%rd83, %rd1, %rd82;
	ld.global.f32 	%f217, [%rd83];
	add.f32 	%f218, %f216, %f217;
	add.s32 	%r168, %r259, 4096;
	mul.wide.u32 	%rd84, %r168, 4;
	add.s64 	%rd85, %rd1, %rd84;
	ld.global.f32 	%f219, [%rd85];
	add.f32 	%f220, %f218, %f219;
	add.s32 	%r169, %r259, 4608;
	mul.wide.u32 	%rd86, %r169, 4;
	add.s64 	%rd87, %rd1, %rd86;
	ld.global.f32 	%f221, [%rd87];
	add.f32 	%f222, %f220, %f221;
	add.s32 	%r170, %r259, 5120;
	mul.wide.u32 	%rd88, %r170, 4;
	add.s64 	%rd89, %rd1, %rd88;
	ld.global.f32 	%f223, [%rd89];
	add.f32 	%f224, %f222, %f223;
	add.s32 	%r171, %r259, 5632;
	mul.wide.u32 	%rd90, %r171, 4;
	add.s64 	%rd91, %rd1, %rd90;
	ld.global.f32 	%f225, [%rd91];
	add.f32 	%f226, %f224, %f225;
	add.s32 	%r172, %r259, 6144;
	mul.wide.u32 	%rd92, %r172, 4;
	add.s64 	%rd93, %rd1, %rd92;
	ld.global.f32 	%f227, [%rd93];
	add.f32 	%f228, %f226, %f227;
	add.s32 	%r173, %r259, 6656;
	mul.wide.u32 	%rd94, %r173, 4;
	add.s64 	%rd95, %rd1, %rd94;
	ld.global.f32 	%f229, [%rd95];
	add.f32 	%f230, %f228, %f229;
	add.s32 	%r174, %r259, 7168;
	mul.wide.u32 	%rd96, %r174, 4;
	add.s64 	%rd97, %rd1, %rd96;
	ld.global.f32 	%f231, [%rd97];
	add.f32 	%f232, %f230, %f231;
	add.s32 	%r175, %r259, 7680;
	mul.wide.u32 	%rd98, %r175, 4;
	add.s64 	%rd99, %rd1, %rd98;
	ld.global.f32 	%f233, [%rd99];
	add.f32 	%f368, %f232, %f233;
	add.s32 	%r260, %r260, 8192;
	add.s32 	%r259, %r259, 8192;
	add.s32 	%r258, %r258, 16;
	setp.ne.s32 	%p26, %r258, 0;
	@%p26 bra 	$L__BB31_6;
	add.s32 	%r261, %r260, -4096;
$L__BB31_8:
	setp.eq.s32 	%p27, %r11, 0;
	@%p27 bra 	$L__BB31_17;
	and.b32  	%r23, %r10, 7;
	setp.lt.u32 	%p28, %r11, 8;
	@%p28 bra 	$L__BB31_11;
	add.s32 	%r176, %r270, %r261;
	mul.wide.u32 	%rd100, %r176, 4;
	add.s64 	%rd101, %rd1, %rd100;
	ld.global.f32 	%f235, [%rd101];
	add.f32 	%f236, %f368, %f235;
	add.s32 	%r177, %r176, 512;
	mul.wide.u32 	%rd102, %r177, 4;
	add.s64 	%rd103, %rd1, %rd102;
	ld.global.f32 	%f237, [%rd103];
	add.f32 	%f238, %f236, %f237;
	add.s32 	%r178, %r176, 1024;
	mul.wide.u32 	%rd104, %r178, 4;
	add.s64 	%rd105, %rd1, %rd104;
	ld.global.f32 	%f239, [%rd105];
	add.f32 	%f240, %f238, %f239;
	add.s32 	%r179, %r176, 1536;
	mul.wide.u32 	%rd106, %r179, 4;
	add.s64 	%rd107, %rd1, %rd106;
	ld.global.f32 	%f241, [%rd107];
	add.f32 	%f242, %f240, %f241;
	add.s32 	%r180, %r176, 2048;
	mul.wide.u32 	%rd108, %r180, 4;
	add.s64 	%rd109, %rd1, %rd108;
	ld.global.f32 	%f243, [%rd109];
	add.f32 	%f244, %f242, %f243;
	add.s32 	%r181, %r176, 2560;
	mul.wide.u32 	%rd110, %r181, 4;
	add.s64 	%rd111, %rd1, %rd110;
	ld.global.f32 	%f245, [%rd111];
	add.f32 	%f246, %f244, %f245;
	add.s32 	%r182, %r176, 3072;
	mul.wide.u32 	%rd112, %r182, 4;
	add.s64 	%rd113, %rd1, %rd112;
	ld.global.f32 	%f247, [%rd113];
	add.f32 	%f248, %f246, %f247;
	add.s32 	%r183, %r176, 3584;
	mul.wide.u32 	%rd114, %r183, 4;
	add.s64 	%rd115, %rd1, %rd114;
	ld.global.f32 	%f249, [%rd115];
	add.f32 	%f368, %f248, %f249;
	add.s32 	%r261, %r261, 4096;
$L__BB31_11:
	setp.eq.s32 	%p29, %r23, 0;
	@%p29 bra 	$L__BB31_17;
	and.b32  	%r26, %r10, 3;
	setp.lt.u32 	%p30, %r23, 4;
	@%p30 bra 	$L__BB31_14;
	add.s32 	%r184, %r270, %r261;
	mul.wide.u32 	%rd116, %r184, 4;
	add.s64 	%rd117, %rd1, %rd116;
	ld.global.f32 	%f251, [%rd117];
	add.f32 	%f252, %f368, %f251;
	add.s32 	%r185, %r184, 512;
	mul.wide.u32 	%rd118, %r185, 4;
	add.s64 	%rd119, %rd1, %rd118;
	ld.global.f32 	%f253, [%rd119];
	add.f32 	%f254, %f252, %f253;
	add.s32 	%r186, %r184, 1024;
	mul.wide.u32 	%rd120, %r186, 4;
	add.s64 	%rd121, %rd1, %rd120;
	ld.global.f32 	%f255, [%rd121];
	add.f32 	%f256, %f254, %f255;
	add.s32 	%r187, %r184, 1536;
	mul.wide.u32 	%rd122, %r187, 4;
	add.s64 	%rd123, %rd1, %rd122;
	ld.global.f32 	%f257, [%rd123];
	add.f32 	%f368, %f256, %f257;
	add.s32 	%r261, %r261, 2048;
$L__BB31_14:
	setp.eq.s32 	%p31, %r26, 0;
	@%p31 bra 	$L__BB31_17;
	add.s32 	%r265, %r261, %r270;
	neg.s32 	%r264, %r26;
$L__BB31_16:
	.pragma "nounroll";
	mul.wide.u32 	%rd124, %r265, 4;
	add.s64 	%rd125, %rd1, %rd124;
	ld.global.f32 	%f258, [%rd125];
	add.f32 	%f368, %f368, %f258;
	add.s32 	%r265, %r265, 512;
	add.s32 	%r264, %r264, 1;
	setp.ne.s32 	%p32, %r264, 0;
	@%p32 bra 	$L__BB31_16;
$L__BB31_17:
	setp.lt.u32 	%p33, %r6, 512;
	@%p33 bra 	$L__BB31_22;
	// begin inline asm
	mov.u32 %r226, %laneid;
	// end inline asm
	mov.b32 	%r228, %f368;
	mov.b32 	%r229, 1;
	mov.b32 	%r250, 31;
	mov.b32 	%r251, -1;
	// begin inline asm
	shfl.sync.down.b32 %r227, %r228, %r229, %r250, %r251;
	// end inline asm
	setp.gt.s32 	%p57, %r226, 30;
	mov.b32 	%f317, %r227;
	add.f32 	%f318, %f368, %f317;
	selp.f32 	%f319, %f368, %f318, %p57;
	mov.b32 	%r233, %f319;
	mov.b32 	%r234, 2;
	// begin inline asm
	shfl.sync.down.b32 %r232, %r233, %r234, %r250, %r251;
	// end inline asm
	setp.gt.s32 	%p58, %r226, 29;
	mov.b32 	%f320, %r232;
	add.f32 	%f321, %f319, %f320;
	selp.f32 	%f322, %f319, %f321, %p58;
	mov.b32 	%r238, %f322;
	mov.b32 	%r239, 4;
	// begin inline asm
	shfl.sync.down.b32 %r237, %r238, %r239, %r250, %r251;
	// end inline asm
	setp.gt.s32 	%p59, %r226, 27;
	mov.b32 	%f323, %r237;
	add.f32 	%f324, %f322, %f323;
	selp.f32 	%f325, %f322, %f324, %p59;
	mov.b32 	%r243, %f325;
	mov.b32 	%r244, 8;
	// begin inline asm
	shfl.sync.down.b32 %r242, %r243, %r244, %r250, %r251;
	// end inline asm
	setp.gt.s32 	%p60, %r226, 23;
	mov.b32 	%f326, %r242;
	add.f32 	%f327, %f325, %f326;
	selp.f32 	%f328, %f325, %f327, %p60;
	mov.b32 	%r248, %f328;
	mov.b32 	%r249, 16;
	// begin inline asm
	shfl.sync.down.b32 %r247, %r248, %r249, %r250, %r251;
	// end inline asm
	setp.gt.s32 	%p61, %r226, 15;
	mov.b32 	%f329, %r247;
	add.f32 	%f16, %f328, %f329;
	selp.f32 	%f379, %f328, %f16, %p61;
	setp.ne.s32 	%p62, %r226, 0;
	@%p62 bra 	$L__BB31_20;
	shr.u32 	%r252, %r7, 3;
	and.b32  	%r253, %r252, 124;
	mov.u32 	%r254, _ZZN3cub18CUB_300001_SM_10006detail6reduce18DeviceReduceKernelINS2_10policy_hubIfjN4cuda3std3__44plusIfEEE10Policy1000EN6thrust24THRUST_300001_SM_1000_NS6detail15normal_iteratorINSD_10device_ptrIfEEEEjS9_fNS7_10__identityEEEvT0_PT3_T1_NS0_13GridEvenShareISN_EET2_T4_E12temp_storage;
	add.s32 	%r255, %r254, %r253;
	st.shared.f32 	[%r255+16], %f16;
$L__BB31_20:
	bar.sync 	0;
	setp.ne.s32 	%p63, %r7, 0;
	@%p63 bra 	$L__BB31_48;
	ld.shared.f32 	%f330, [_ZZN3cub18CUB_300001_SM_10006detail6reduce18DeviceReduceKernelINS2_10policy_hubIfjN4cuda3std3__44plusIfEEE10Policy1000EN6thrust24THRUST_300001_SM_1000_NS6detail15normal_iteratorINSD_10device_ptrIfEEEEjS9_fNS7_10__identityEEEvT0_PT3_T1_NS0_13GridEvenShareISN_EET2_T4_E12temp_storage+20];
	add.f32 	%f331, %f379, %f330;
	ld.shared.f32 	%f332, [_ZZN3cub18CUB_300001_SM_10006detail6reduce18DeviceReduceKernelINS2_10policy_hubIfjN4cuda3std3__44plusIfEEE10Policy1000EN6thrust24THRUST_300001_SM_1000_NS6detail15normal_iteratorINSD_10device_ptrIfEEEEjS9_fNS7_10__identityEEEvT0_PT3_T1_NS0_13GridEvenShareISN_EET2_T4_E12temp_storage+24];
	add.f32 	%f333, %f331, %f332;
	ld.shared.f32 	%f334, [_ZZN3cub18CUB_300001_SM_10006detail6reduce18DeviceReduceKernelINS2_10policy_hubIfjN4cuda3std3__44plusIfEEE10Policy1000EN6thrust24THRUST_300001_SM_1000_NS6detail15normal_iteratorINSD_10device_ptrIfEEEEjS9_fNS7_10__identityEEEvT0_PT3_T1_NS0_13GridEvenShareISN_EET2_T4_E12temp_storage+28];
	add.f32 	%f335, %f333, %f334;
	ld.shared.f32 	%f336, [_ZZN3cub18CUB_300001_SM_10006detail6reduce18DeviceReduceKernelINS2_10policy_hubIfjN4cuda3std3__44plusIfEEE10Policy1000EN6thrust24THRUST_300001_SM_1000_NS6detail15normal_iteratorINSD_10device_ptrIfEEEEjS9_fNS7_10__identityEEEvT0_PT3_T1_NS0_13GridEvenShareISN_EET2_T4_E12temp_storage+32];
	add.f32 	%f337, %f335, %f336;
	ld.shared.f32 	%f338, [_ZZN3cub18CUB_300001_SM_10006detail6reduce18DeviceReduceKernelINS2_10policy_hubIfjN4cuda3std3__44plusIfEEE10Policy1000EN6thrust24THRUST_300001_SM_1000_NS6detail15normal_iteratorINSD_10device_ptrIfEEEEjS9_fNS7_10__identityEEEvT0_PT3_T1_NS0_13GridEvenShareISN_EET2_T4_E12temp_storage+36];
	add.f32 	%f339, %f337, %f338;
	ld.shared.f32 	%f340, [_ZZN3cub18CUB_300001_SM_10006detail6reduce18DeviceReduceKernelINS2_10policy_hubIfjN4cuda3std3__44plusIfEEE10Policy1000EN6thrust24THRUST_300001_SM_1000_NS6detail15normal_iteratorINSD_10device_ptrIfEEEEjS9_fNS7_10__identityEEEvT0_PT3_T1_NS0_13GridEvenShareISN_EET2_T4_E12temp_storage+40];
	add.f32 	%f341, %f339, %f340;
	ld.shared.f32 	%f342, [_ZZN3cub18CUB_300001_SM_10006detail6reduce18DeviceReduceKernelINS2_10policy_hubIfjN4cuda3std3__44plusIfEEE10Policy1000EN6thrust24THRUST_300001_SM_1000_NS6detail15normal_iteratorINSD_10device_ptrIfEEEEjS9_fNS7_10__identityEEEvT0_PT3_T1_NS0_13GridEvenShareISN_EET2_T4_E12temp_storage+44];
	add.f32 	%f343, %f341, %f342;
	ld.shared.f32 	%f344, [_ZZN3cub18CUB_300001_SM_10006detail6reduce18DeviceReduceKernelINS2_10policy_hubIfjN4cuda3std3__44plusIfEEE10Policy1000EN6thrust24THRUST_300001_SM_1000_NS6detail15normal_iteratorINSD_10device_ptrIfEEEEjS9_fNS7_10__identityEEEvT0_PT3_T1_NS0_13GridEvenShareISN_EET2_T4_E12temp_storage+48];
	add.f32 	%f345, %f343, %f344;
	ld.shared.f32 	%f346, [_ZZN3cub18CUB_300001_SM_10006detail6reduce18DeviceReduceKernelINS2_10policy_hubIfjN4cuda3std3__44plusIfEEE10Policy1000EN6thrust24THRUST_300001_SM_1000_NS6detail15normal_iteratorINSD_10device_ptrIfEEEEjS9_fNS7_10__identityEEEvT0_PT3_T1_NS0_13GridEvenShareISN_EET2_T4_E12temp_storage+52];
	add.f32 	%f347, %f345, %f346;
	ld.shared.f32 	%f348, [_ZZN3cub18CUB_300001_SM_10006detail6reduce18DeviceReduceKernelINS2_10policy_hubIfjN4cuda3std3__44plusIfEEE10Policy1000EN6thrust24THRUST_300001_SM_1000_NS6detail15normal_iteratorINSD_10device_ptrIfEEEEjS9_fNS7_10__identityEEEvT0_PT3_T1_NS0_13GridEvenShareISN_EET2_T4_E12temp_storage+56];
	add.f32 	%f349, %f347, %f348;
	ld.shared.f32 	%f350, [_ZZN3cub18CUB_300001_SM_10006detail6reduce18DeviceReduceKernelINS2_10policy_hubIfjN4cuda3std3__44plusIfEEE10Policy1000EN6thrust24THRUST_300001_SM_1000_NS6detail15normal_iteratorINSD_10device_ptrIfEEEEjS9_fNS7_10__identityEEEvT0_PT3_T1_NS0_13GridEvenShareISN_EET2_T4_E12temp_storage+60];
	add.f32 	%f351, %f349, %f350;
	ld.shared.f32 	%f352, [_ZZN3cub18CUB_300001_SM_10006detail6reduce18DeviceReduceKernelINS2_10policy_hubIfjN4cuda3std3__44plusIfEEE10Policy1000EN6thrust24THRUST_300001_SM_1000_NS6detail15normal_iteratorINSD_10device_ptrIfEEEEjS9_fNS7_10__identityEEEvT0_PT3_T1_NS0_13GridEvenShareISN_EET2_T4_E12temp_storage+64];
	add.f32 	%f353, %f351, %f352;
	ld.shared.f32 	%f354, [_ZZN3cub18CUB_300001_SM_10006detail6reduce18DeviceReduceKernelINS2_10policy_hubIfjN4cuda3std3__44plusIfEEE10Policy1000EN6thrust24THRUST_300001_SM_1000_NS6detail15normal_iteratorINSD_10device_ptrIfEEEEjS9_fNS7_10__identityEEEvT0_PT3_T1_NS0_13GridEvenShareISN_EET2_T4_E12temp_storage+68];
	add.f32 	%f355, %f353, %f354;
	ld.shared.f32 	%f356, [_ZZN3cub18CUB_300001_SM_10006detail6reduce18DeviceReduceKernelINS2_10policy_hubIfjN4cuda3std3__44plusIfEEE10Policy1000EN6thrust24THRUST_300001_SM_1000_NS6detail15normal_iteratorINSD_10device_ptrIfEEEEjS9_fNS7_10__identityEEEvT0_PT3_T1_NS0_13GridEvenShareISN_EET2_T4_E12temp_storage+72];
	add.f32 	%f357, %f355, %f356;
	ld.shared.f32 	%f358, [_ZZN3cub18CUB_300001_SM_10006detail6reduce18DeviceReduceKernelINS2_10policy_hubIfjN4cuda3std3__44plusIfEEE10Policy1000EN6thrust24THRUST_300001_SM_1000_NS6detail15normal_iteratorINSD_10device_ptrIfEEEEjS9_fNS7_10__identityEEEvT0_PT3_T1_NS0_13GridEvenShareISN_EET2_T4_E12temp_storage+76];
	add.f32 	%f379, %f357, %f358;
	bra.uni 	$L__BB31_48;
$L__BB31_22:
	// begin inline asm
	mov.u32 %r188, %laneid;
	// end inline asm
	and.b32  	%r214, %r7, 992;
	add.s32 	%r215, %r214, 32;
	setp.gt.u32 	%p34, %r215, %r6;
	not.b32 	%r216, %r214;
	add.s32 	%r217, %r6, %r216;
	selp.b32 	%r212, %r217, 31, %p34;
	mov.b32 	%r190, %f368;
	mov.b32 	%r191, 1;
	mov.b32 	%r213, -1;
	// begin inline asm
	shfl.sync.down.b32 %r189, %r190, %r191, %r212, %r213;
	// end inline asm
	setp.lt.s32 	%p35, %r188, %r212;
	mov.b32 	%f259, %r189;
	add.f32 	%f260, %f368, %f259;
	selp.f32 	%f261, %f260, %f368, %p35;
	mov.b32 	%r195, %f261;
	mov.b32 	%r196, 2;
	// begin inline asm
	shfl.sync.down.b32 %r194, %r195, %r196, %r212, %r213;
	// end inline asm
	add.s32 	%r218, %r188, 2;
	setp.gt.s32 	%p36, %r218, %r212;
	mov.b32 	%f262, %r194;
	add.f32 	%f263, %f261, %f262;
	selp.f32 	%f264, %f261, %f263, %p36;
	mov.b32 	%r200, %f264;
	mov.b32 	%r201, 4;
	// begin inline asm
	shfl.sync.down.b32 %r199, %r200, %r201, %r212, %r213;
	// end inline asm
	add.s32 	%r219, %r188, 4;
	setp.gt.s32 	%p37, %r219, %r212;
	mov.b32 	%f265, %r199;
	add.f32 	%f266, %f264, %f265;
	selp.f32 	%f267, %f264, %f266, %p37;
	mov.b32 	%r205, %f267;
	mov.b32 	%r206, 8;
	// begin inline asm
	shfl.sync.down.b32 %r204, %r205, %r206, %r212, %r213;
	// end inline asm
	add.s32 	%r220, %r188, 8;
	setp.gt.s32 	%p38, %r220, %r212;
	mov.b32 	%f268, %r204;
	add.f32 	%f269, %f267, %f268;
	selp.f32 	%f270, %f267, %f269, %p38;
	mov.b32 	%r210, %f270;
	mov.b32 	%r211, 16;
	// begin inline asm
	shfl.sync.down.b32 %r209, %r210, %r211, %r212, %r213;
	// end inline asm
	add.s32 	%r221, %r188, 16;
	setp.gt.s32 	%p39, %r221, %r212;
	mov.b32 	%f271, %r209;
	add.f32 	%f272, %f270, %f271;
	selp.f32 	%f379, %f270, %f272, %p39;
	setp.ne.s32 	%p40, %r188, 0;
	@%p40 bra 	$L__BB31_24;
	shr.u32 	%r222, %r7, 3;
	and.b32  	%r223, %r222, 124;
	mov.u32 	%r224, _ZZN3cub18CUB_300001_SM_10006detail6reduce18DeviceReduceKernelINS2_10policy_hubIfjN4cuda3std3__44plusIfEEE10Policy1000EN6thrust24THRUST_300001_SM_1000_NS6detail15normal_iteratorINSD_10device_ptrIfEEEEjS9_fNS7_10__identityEEEvT0_PT3_T1_NS0_13GridEvenShareISN_EET2_T4_E12temp_storage;
	add.s32 	%r225, %r224, %r223;
	st.shared.f32 	[%r225+16], %f379;
$L__BB31_24:
	bar.sync 	0;
	setp.ne.s32 	%p41, %r7, 0;
	@%p41 bra 	$L__BB31_48;
	setp.gt.u32 	%p42, %r6, 32;
	ld.shared.f32 	%f273, [_ZZN3cub18CUB_300001_SM_10006detail6reduce18DeviceReduceKernelINS2_10policy_hubIfjN4cuda3std3__44plusIfEEE10Policy1000EN6thrust24THRUST_300001_SM_1000_NS6detail15normal_iteratorINSD_10device_ptrIfEEEEjS9_fNS7_10__identityEEEvT0_PT3_T1_NS0_13GridEvenShareISN_EET2_T4_E12temp_storage+20];
	add.f32 	%f274, %f379, %f273;
	selp.f32 	%f275, %f274, %f379, %p42;
	setp.gt.u32 	%p43, %r6, 64;
	ld.shared.f32 	%f276, [_ZZN3cub18CUB_300001_SM_10006detail6reduce18DeviceReduceKernelINS2_10policy_hubIfjN4cuda3std3__44plusIfEEE10Policy1000EN6thrust24THRUST_300001_SM_1000_NS6detail15normal_iteratorINSD_10device_ptrIfEEEEjS9_fNS7_10__identityEEEvT0_PT3_T1_NS0_13GridEvenShareISN_EET2_T4_E12temp_storage+24];
	add.f32 	%f277, %f276, %f275;
	selp.f32 	%f278, %f277, %f275, %p43;
	setp.gt.u32 	%p44, %r6, 96;
	ld.shared.f32 	%f279, [_ZZN3cub18CUB_300001_SM_10006detail6reduce18DeviceReduceKernelINS2_10policy_hubIfjN4cuda3std3__44plusIfEEE10Policy1000EN6thrust24THRUST_300001_SM_1000_NS6detail15normal_iteratorINSD_10device_ptrIfEEEEjS9_fNS7_10__identityEEEvT0_PT3_T1_NS0_13GridEvenShareISN_EET2_T4_E12temp_storage+28];
	add.f32 	%f280, %f279, %f278;
	selp.f32 	%f281, %f280, %f278, %p44;
	setp.gt.u32 	%p45, %r6, 128;
	ld.shared.f32 	%f282, [_ZZN3cub18CUB_300001_SM_10006detail6reduce18DeviceReduceKernelINS2_10policy_hubIfjN4cuda3std3__44plusIfEEE10Policy1000EN6thrust24THRUST_300001_SM_1000_NS6detail15normal_iteratorINSD_10device_ptrIfEEEEjS9_fNS7_10__identityEEEvT0_PT3_T1_NS0_13GridEvenShareISN_EET2_T4_E12temp_storage+32];
	add.f32 	%f283, %f282, %f281;
	selp.f32 	%f284, %f283, %f281, %p45;
	setp.gt.u32 	%p46, %r6, 160;
	ld.shared.f32 	%f285, [_ZZN3cub18CUB_300001_SM_10006detail6reduce18DeviceReduceKernelINS2_10policy_hubIfjN4cuda3std3__44plusIfEEE10Policy1000EN6thrust24THRUST_300001_SM_1000_NS6detail15normal_iteratorINSD_10device_ptrIfEEEEjS9_fNS7_10__identityEEEvT0_PT3_T1_NS0_13GridEvenShareISN_EET2_T4_E12temp_storage+36];
	add.f32 	%f286, %f285, %f284;
	selp.f32 	%f287, %f286, %f284, %p46;
	setp.gt.u32 	%p47, %r6, 192;
	ld.shared.f32 	%f288, [_ZZN3cub18CUB_300001_SM_10006detail6reduce18DeviceReduceKernelINS2_10policy_hubIfjN4cuda3std3__44plusIfEEE10Policy1000EN6thrust24THRUST_300001_SM_1000_NS6detail15normal_iteratorINSD_10device_ptrIfEEEEjS9_fNS7_10__identityEEEvT0_PT3_T1_NS0_13GridEvenShareISN_EET2_T4_E12temp_storage+40];
	add.f32 	%f289, %f288, %f287;
	selp.f32 	%f290, %f289, %f287, %p47;
	setp.gt.u32 	%p48, %r6, 224;
	ld.shared.f32 	%f291, [_ZZN3cub18CUB_300001_SM_10006detail6reduce18DeviceReduceKernelINS2_10policy_hubIfjN4cuda3std3__44plusIfEEE10Policy1000EN6thrust24THRUST_300001_SM_1000_NS6detail15normal_iteratorINSD_10device_ptrIfEEEEjS9_fNS7_10__identityEEEvT0_PT3_T1_NS0_13GridEvenShareISN_EET2_T4_E12temp_storage+44];
	add.f32 	%f292, %f291, %f290;
	selp.f32 	%f293, %f292, %f290, %p48;
	setp.gt.u32 	%p49, %r6, 256;
	ld.shared.f32 	%f294, [_ZZN3cub18CUB_300001_SM_10006detail6reduce18DeviceReduceKernelINS2_10policy_hubIfjN4cuda3std3__44plusIfEEE10Policy1000EN6thrust24THRUST_300001_SM_1000_NS6detail15normal_iteratorINSD_10device_ptrIfEEEEjS9_fNS7_10__identityEEEvT0_PT3_T1_NS0_13GridEvenShareISN_EET2_T4_E12temp_storage+48];
	add.f32 	%f295, %f294, %f293;
	selp.f32 	%f296, %f295, %f293, %p49;
	setp.gt.u32 	%p50, %r6, 288;
	ld.shared.f32 	%f297, [_ZZN3cub18CUB_300001_SM_10006detail6reduce18DeviceReduceKernelINS2_10policy_hubIfjN4cuda3std3__44plusIfEEE10Policy1000EN6thrust24THRUST_300001_SM_1000_NS6detail15normal_iteratorINSD_10device_ptrIfEEEEjS9_fNS7_10__identityEEEvT0_PT3_T1_NS0_13GridEvenShareISN_EET2_T4_E12temp_storage+52];
	add.f32 	%f298, %f297, %f296;
	selp.f32 	%f299, %f298, %f296, %p50;
	setp.gt.u32 	%p51, %r6, 320;
	ld.shared.f32 	%f300, [_ZZN3cub18CUB_300001_SM_10006detail6reduce18DeviceReduceKernelINS2_10policy_hubIfjN4cuda3std3__44plusIfEEE10Policy1000EN6thrust24THRUST_300001_SM_1000_NS6detail15normal_iteratorINSD_10device_ptrIfEEEEjS9_fNS7_10__identityEEEvT0_PT3_T1_NS0_13GridEvenShareISN_EET2_T4_E12temp_storage+56];
	add.f32 	%f301, %f300, %f299;
	selp.f32 	%f302, %f301, %f299, %p51;
	setp.gt.u32 	%p52, %r6, 352;
	ld.shared.f32 	%f303, [_ZZN3cub18CUB_300001_SM_10006detail6reduce18DeviceReduceKernelINS2_10policy_hubIfjN4cuda3std3__44plusIfEEE10Policy1000EN6thrust24THRUST_300001_SM_1000_NS6detail15normal_iteratorINSD_10device_ptrIfEEEEjS9_fNS7_10__identityEEEvT0_PT3_T1_NS0_13GridEvenShareISN_EET2_T4_E12temp_storage+60];
	add.f32 	%f304, %f303, %f302;
	selp.f32 	%f305, %f304, %f302, %p52;
	setp.gt.u32 	%p53, %r6, 384;
	ld.shared.f32 	%f306, [_ZZN3cub18CUB_300001_SM_10006detail6reduce18DeviceReduceKernelINS2_10policy_hubIfjN4cuda3std3__44plusIfEEE10Policy1000EN6thrust24THRUST_300001_SM_1000_NS6detail15normal_iteratorINSD_10device_ptrIfEEEEjS9_fNS7_10__identityEEEvT0_PT3_T1_NS0_13GridEvenShareISN_EET2_T4_E12temp_storage+64];
	add.f32 	%f307, %f306, %f305;
	selp.f32 	%f308, %f307, %f305, %p53;
	setp.gt.u32 	%p54, %r6, 416;
	ld.shared.f32 	%f309, [_ZZN3cub18CUB_300001_SM_10006detail6reduce18DeviceReduceKernelINS2_10policy_hubIfjN4cuda3std3__44plusIfEEE10Policy1000EN6thrust24THRUST_300001_SM_1000_NS6detail15normal_iteratorINSD_10device_ptrIfEEEEjS9_fNS7_10__identityEEEvT0_PT3_T1_NS0_13GridEvenShareISN_EET2_T4_E12temp_storage+68];
	add.f32 	%f310, %f309, %f308;
	selp.f32 	%f311, %f310, %f308, %p54;
	setp.gt.u32 	%p55, %r6, 448;
	ld.shared.f32 	%f312, [_ZZN3cub18CUB_300001_SM_10006detail6reduce18DeviceReduceKernelINS2_10policy_hubIfjN4cuda3std3__44plusIfEEE10Policy1000EN6thrust24THRUST_300001_SM_1000_NS6detail15normal_iteratorINSD_10device_ptrIfEEEEjS9_fNS7_10__identityEEEvT0_PT3_T1_NS0_13GridEvenShareISN_EET2_T4_E12temp_storage+72];
	add.f32 	%f313, %f312, %f311;
	selp.f32 	%f314, %f313, %f311, %p55;
	setp.gt.u32 	%p56, %r6, 480;
	ld.shared.f32 	%f315, [_ZZN3cub18CUB_300001_SM_10006detail6reduce18DeviceReduceKernelINS2_10policy_hubIfjN4cuda3std3__44plusIfEEE10Policy1000EN6thrust24THRUST_300001_SM_1000_NS6detail15normal_iteratorINSD_10device_ptrIfEEEEjS9_fNS7_10__identityEEEvT0_PT3_T1_NS0_13GridEvenShareISN_EET2_T4_E12temp_storage+76];
	add.f32 	%f316, %f315, %f314;
	selp.f32 	%f379, %f316, %f314, %p56;
	bra.uni 	$L__BB31_48;
$L__BB31_26:
	mov.u32 	%r35, %tid.x;
	add.s32 	%r72, %r35, %r270;
	mul.wide.u32 	%rd4, %r72, 4;
	add.s64 	%rd5, %rd1, %rd4;
	ld.global.f32 	%f41, [%rd5];
	ld.global.f32 	%f42, [%rd5+2048];
	ld.global.f32 	%f43, [%rd5+4096];
	ld.global.f32 	%f44, [%rd5+6144];
	ld.global.f32 	%f45, [%rd5+8192];
	ld.global.f32 	%f46, [%rd5+10240];
	ld.global.f32 	%f47, [%rd5+12288];
	ld.global.f32 	%f48, [%rd5+14336];
	ld.global.f32 	%f49, [%rd5+16384];
	ld.global.f32 	%f50, [%rd5+18432];
	ld.global.f32 	%f51, [%rd5+20480];
	ld.global.f32 	%f52, [%rd5+22528];
	ld.global.f32 	%f53, [%rd5+24576];
	ld.global.f32 	%f54, [%rd5+26624];
	ld.global.f32 	%f55, [%rd5+28672];
	ld.global.f32 	%f56, [%rd5+30720];
	add.f32 	%f57, %f41, %f42;
	add.f32 	%f58, %f43, %f44;
	add.f32 	%f59, %f45, %f46;
	add.f32 	%f60, %f47, %f48;
	add.f32 	%f61, %f49, %f50;
	add.f32 	%f62, %f51, %f52;
	add.f32 	%f63, %f53, %f54;
	add.f32 	%f64, %f55, %f56;
	add.f32 	%f65, %f57, %f58;
	add.f32 	%f66, %f59, %f60;
	add.f32 	%f67, %f61, %f62;
	add.f32 	%f68, %f63, %f64;
	add.f32 	%f69, %f65, %f66;
	add.f32 	%f70, %f67, %f68;
	add.f32 	%f378, %f69, %f70;
	setp.lt.u32 	%p2, %r6, %r4;
	@%p2 bra 	$L__BB31_44;
	add.s32 	%r36, %r4, %r270;
	not.b32 	%r74, %r35;
	add.s32 	%r75, %r74, %r1;
	sub.s32 	%r76, %r75, %r4;
	sub.s32 	%r267, %r76, %r270;
	add.s32 	%r77, %r36, %r35;
	add.s32 	%r266, %r77, 4096;
	mov.b32 	%r269, 0;
	mov.u32 	%r268, %r36;
$L__BB31_28:
	add.s32 	%r270, %r270, %r4;
	add.s32 	%r79, %r1, -8192;
	setp.gt.u32 	%p3, %r270, %r79;
	@%p3 bra 	$L__BB31_30;
	add.s32 	%r80, %r35, %r270;
	mul.wide.u32 	%rd6, %r80, 4;
	add.s64 	%rd7, %rd1, %rd6;
	ld.global.f32 	%f71, [%rd7];
	ld.global.f32 	%f72, [%rd7+2048];
	ld.global.f32 	%f73, [%rd7+4096];
	ld.global.f32 	%f74, [%rd7+6144];
	ld.global.f32 	%f75, [%rd7+8192];
	ld.global.f32 	%f76, [%rd7+10240];
	ld.global.f32 	%f77, [%rd7+12288];
	ld.global.f32 	%f78, [%rd7+14336];
	ld.global.f32 	%f79, [%rd7+16384];
	ld.global.f32 	%f80, [%rd7+18432];
	ld.global.f32 	%f81, [%rd7+20480];
	ld.global.f32 	%f82, [%rd7+22528];
	ld.global.f32 	%f83, [%rd7+24576];
	ld.global.f32 	%f84, [%rd7+26624];
	ld.global.f32 	%f85, [%rd7+28672];
	ld.global.f32 	%f86, [%rd7+30720];
	add.f32 	%f87, %f378, %f71;
	add.f32 	%f88, %f72, %f73;
	add.f32 	%f89, %f74, %f75;
	add.f32 	%f90, %f76, %f77;
	add.f32 	%f91, %f78, %f79;
	add.f32 	%f92, %f80, %f81;
	add.f32 	%f93, %f82, %f83;
	add.f32 	%f94, %f84, %f85;
	add.f32 	%f95, %f87, %f88;
	add.f32 	%f96, %f89, %f90;
	add.f32 	%f97, %f91, %f92;
	add.f32 	%f98, %f93, %f94;
	add.f32 	%f99, %f95, %f96;
	add.f32 	%f100, %f97, %f98;
	add.f32 	%f101, %f99, %f100;
	add.f32 	%f378, %f101, %f86;
	sub.s32 	%r81, %r1, %r270;
	setp.lt.u32 	%p4, %r81, %r4;
	add.s32 	%r269, %r269, 1;
	add.s32 	%r268, %r268, %r4;
	sub.s32 	%r267, %r267, %r4;
	add.s32 	%r266, %r266, %r4;
	@%p4 bra 	$L__BB31_44;
	bra.uni 	$L__BB31_28;
$L__BB31_30:
	setp.le.u32 	%p5, %r1, %r270;
	sub.s32 	%r83, %r1, %r270;
	setp.ge.s32 	%p6, %r35, %r83;
	or.pred  	%p7, %p5, %p6;
	@%p7 bra 	$L__BB31_44;
	not.b32 	%r85, %r35;
	add.s32 	%r86, %r1, %r85;
	sub.s32 	%r87, %r86, %r36;
	mul.lo.s32 	%r88, %r2, %r269;
	shl.b32 	%r89, %r88, 13;
	sub.s32 	%r90, %r87, %r89;
	shr.u32 	%r91, %r90, 9;
	add.s32 	%r49, %r91, 1;
	and.b32  	%r50, %r49, 15;
	setp.lt.u32 	%p8, %r90, 7680;
	mov.u32 	%r275, %r35;
	@%p8 bra 	$L__BB31_35;
	or.b32  	%r273, %r35, 4096;
	shr.u32 	%r92, %r267, 9;
	add.s32 	%r93, %r92, 1;
	and.b32  	%r94, %r93, 16777200;
	neg.s32 	%r271, %r94;
$L__BB31_33:
	.pragma "nounroll";
	add.s32 	%r95, %r266, -4096;
	mul.wide.u32 	%rd8, %r95, 4;
	add.s64 	%rd9, %rd1, %rd8;
	ld.global.f32 	%f103, [%rd9];
	add.f32 	%f104, %f378, %f103;
	add.s32 	%r96, %r266, -3584;
	mul.wide.u32 	%rd10, %r96, 4;
	add.s64 	%rd11, %rd1, %rd10;
	ld.global.f32 	%f105, [%rd11];
	add.f32 	%f106, %f104, %f105;
	add.s32 	%r97, %r266, -3072;
	mul.wide.u32 	%rd12, %r97, 4;
	add.s64 	%rd13, %rd1, %rd12;
	ld.global.f32 	%f107, [%rd13];
	add.f32 	%f108, %f106, %f107;
	add.s32 	%r98, %r266, -2560;
	mul.wide.u32 	%rd14, %r98, 4;
	add.s64 	%rd15, %rd1, %rd14;
	ld.global.f32 	%f109, [%rd15];
	add.f32 	%f110, %f108, %f109;
	add.s32 	%r99, %r266, -2048;
	mul.wide.u32 	%rd16, %r99, 4;
	add.s64 	%rd17, %rd1, %rd16;
	ld.global.f32 	%f111, [%rd17];
	add.f32 	%f112, %f110, %f111;
	add.s32 	%r100, %r266, -1536;
	mul.wide.u32 	%rd18, %r100, 4;
	add.s64 	%rd19, %rd1, %rd18;
	ld.global.f32 	%f113, [%rd19];
	add.f32 	%f114, %f112, %f113;
	add.s32 	%r101, %r266, -1024;
	mul.wide.u32 	%rd20, %r101, 4;
	add.s64 	%rd21, %rd1, %rd20;
	ld.global.f32 	%f115, [%rd21];
	add.f32 	%f116, %f114, %f115;
	add.s32 	%r102, %r266, 3584;
	add.s32 	%r103, %r266, -512;
	mul.wide.u32 	%rd22, %r103, 4;
	add.s64 	%rd23, %rd1, %rd22;
	ld.global.f32 	%f117, [%rd23];
	add.f32 	%f118, %f116, %f117;
	mul.wide.u32 	%rd24, %r266, 4;
	add.s64 	%rd25, %rd1, %rd24;
	ld.global.f32 	%f119, [%rd25];
	add.f32 	%f120, %f118, %f119;
	add.s32 	%r104, %r266, 512;
	mul.wide.u32 	%rd26, %r104, 4;
	add.s64 	%rd27, %rd1, %rd26;
	ld.global.f32 	%f121, [%rd27];
	add.f32 	%f122, %f120, %f121;
	add.s32 	%r105, %r266, 1024;
	mul.wide.u32 	%rd28, %r105, 4;
	add.s64 	%rd29, %rd1, %rd28;
	ld.global.f32 	%f123, [%rd29];
	add.f32 	%f124, %f122, %f123;
	add.s32 	%r106, %r266, 1536;
	mul.wide.u32 	%rd30, %r106, 4;
	add.s64 	%rd31, %rd1, %rd30;
	ld.global.f32 	%f125, [%rd31];
	add.f32 	%f126, %f124, %f125;
	add.s32 	%r107, %r266, 2048;
	mul.wide.u32 	%rd32, %r107, 4;
	add.s64 	%rd33, %rd1, %rd32;
	ld.global.f32 	%f127, [%rd33];
	add.f32 	%f128, %f126, %f127;
	add.s32 	%r108, %r266, 2560;
	mul.wide.u32 	%rd34, %r108, 4;
	add.s64 	%rd35, %rd1, %rd34;
	ld.global.f32 	%f129, [%rd35];
	add.f32 	%f130, %f128, %f129;
	add.s32 	%r109, %r266, 3072;
	mul.wide.u32 	%rd36, %r109, 4;
	add.s64 	%rd37, %rd1, %rd36;
	ld.global.f32 	%f131, [%rd37];
	add.f32 	%f132, %f130, %f131;
	mul.wide.u32 	%rd38, %r102, 4;
	add.s64 	%rd39, %rd1, %rd38;
	ld.global.f32 	%f133, [%rd39];
	add.f32 	%f378, %f132, %f133;
	add.s32 	%r273, %r273, 8192;
	add.s32 	%r266, %r266, 8192;
	add.s32 	%r271, %r271, 16;
	setp.ne.s32 	%p9, %r271, 0;
	@%p9 bra 	$L__BB31_33;
	add.s32 	%r275, %r273, -4096;
$L__BB31_35:
	setp.eq.s32 	%p10, %r50, 0;
	@%p10 bra 	$L__BB31_44;
	and.b32  	%r61, %r49, 7;
	setp.lt.u32 	%p11, %r50, 8;
	@%p11 bra 	$L__BB31_38;
	add.s32 	%r110, %r275, %r270;
	mul.wide.u32 	%rd40, %r110, 4;
	add.s64 	%rd41, %rd1, %rd40;
	ld.global.f32 	%f135, [%rd41];
	add.f32 	%f136, %f378, %f135;
	add.s32 	%r111, %r110, 512;
	mul.wide.u32 	%rd42, %r111, 4;
	add.s64 	%rd43, %rd1, %rd42;
	ld.global.f32 	%f137, [%rd43];
	add.f32 	%f138, %f136, %f137;
	add.s32 	%r112, %r110, 1024;
	mul.wide.u32 	%rd44, %r112, 4;
	add.s64 	%rd45, %rd1, %rd44;
	ld.global.f32 	%f139, [%rd45];
	add.f32 	%f140, %f138, %f139;
	add.s32 	%r113, %r110, 1536;
	mul.wide.u32 	%rd46, %r113, 4;
	add.s64 	%rd47, %rd1, %rd46;
	ld.global.f32 	%f141, [%rd47];
	add.f32 	%f142, %f140, %f141;
	add.s32 	%r114, %r110, 2048;
	mul.wide.u32 	%rd48, %r114, 4;
	add.s64 	%rd49, %rd1, %rd48;
	ld.global.f32 	%f143, [%rd49];
	add.f32 	%f144, %f142, %f143;
	add.s32 	%r115, %r110, 2560;
	mul.wide.u32 	%rd50, %r115, 4;
	add.s64 	%rd51, %rd1, %rd50;
	ld.global.f32 	%f145, [%rd51];
	add.f32 	%f146, %f144, %f145;
	add.s32 	%r116, %r110, 3072;
	mul.wide.u32 	%rd52, %r116, 4;
	add.s64 	%rd53, %rd1, %rd52;
	ld.global.f32 	%f147, [%rd53];
	add.f32 	%f148, %f146, %f147;
	add.s32 	%r117, %r110, 3584;
	mul.wide.u32 	%rd54, %r117, 4;
	add.s64 	%rd55, %rd1, %rd54;
	ld.global.f32 	%f149, [%rd55];
	add.f32 	%f378, %f148, %f149;
	add.s32 	%r275, %r275, 4096;
$L__BB31_38:
	setp.eq.s32 	%p12, %r61, 0;
	@%p12 bra 	$L__BB31_44;
	setp.lt.u32 	%p13, %r61, 4;
	@%p13 bra 	$L__BB31_41;
	add.s32 	%r118, %r275, %r270;
	mul.wide.u32 	%rd56, %r118, 4;
	add.s64 	%rd57, %rd1, %rd56;
	ld.global.f32 	%f151, [%rd57];
	add.f32 	%f152, %f378, %f151;
	add.s32 	%r119, %r118, 512;
	mul.wide.u32 	%rd58, %r119, 4;
	add.s64 	%rd59, %rd1, %rd58;
	ld.global.f32 	%f153, [%rd59];
	add.f32 	%f154, %f152, %f153;
	add.s32 	%r120, %r118, 1024;
	mul.wide.u32 	%rd60, %r120, 4;
	add.s64 	%rd61, %rd1, %rd60;
	ld.global.f32 	%f155, [%rd61];
	add.f32 	%f156, %f154, %f155;
	add.s32 	%r121, %r118, 1536;
	mul.wide.u32 	%rd62, %r121, 4;
	add.s64 	%rd63, %rd1, %rd62;
	ld.global.f32 	%f157, [%rd63];
	add.f32 	%f378, %f156, %f157;
	add.s32 	%r275, %r275, 2048;
$L__BB31_41:
	and.b32  	%r122, %r49, 3;
	setp.eq.s32 	%p14, %r122, 0;
	@%p14 bra 	$L__BB31_44;
	add.s32 	%r278, %r275, %r268;
	cvt.u16.u32 	%rs1, %r267;
	shr.u16 	%rs2, %rs1, 9;
	add.s16 	%rs3, %rs2, 1;
	cvt.u32.u16 	%r123, %rs3;
	and.b32  	%r124, %r123, 3;
	neg.s32 	%r277, %r124;
$L__BB31_43:
	.pragma "nounroll";
	mul.wide.u32 	%rd64, %r278, 4;
	add.s64 	%rd65, %rd1, %rd64;
	ld.global.f32 	%f158, [%rd65];
	add.f32 	%f378, %f378, %f158;
	add.s32 	%r278, %r278, 512;
	add.s32 	%r277, %r277, 1;
	setp.ne.s32 	%p15, %r277, 0;
	@%p15 bra 	$L__BB31_43;
$L__BB31_44:
	// begin inline asm
	mov.u32 %r125, %laneid;
	// end inline asm
	mov.b32 	%r127, %f378;
	mov.b32 	%r128, 1;
	mov.b32 	%r149, 31;
	mov.b32 	%r150, -1;
	// begin inline asm
	shfl.sync.down.b32 %r126, %r127, %r128, %r149, %r150;
	// end inline asm
	setp.gt.s32 	%p16, %r125, 30;
	mov.b32 	%f159, %r126;
	add.f32 	%f160, %f378, %f159;
	selp.f32 	%f161, %f378, %f160, %p16;
	mov.b32 	%r132, %f161;
	mov.b32 	%r133, 2;
	// begin inline asm
	shfl.sync.down.b32 %r131, %r132, %r133, %r149, %r150;
	// end inline asm
	setp.gt.s32 	%p17, %r125, 29;
	mov.b32 	%f162, %r131;
	add.f32 	%f163, %f161, %f162;
	selp.f32 	%f164, %f161, %f163, %p17;
	mov.b32 	%r137, %f164;
	mov.b32 	%r138, 4;
	// begin inline asm
	shfl.sync.down.b32 %r136, %r137, %r138, %r149, %r150;
	// end inline asm
	setp.gt.s32 	%p18, %r125, 27;
	mov.b32 	%f165, %r136;
	add.f32 	%f166, %f164, %f165;
	selp.f32 	%f167, %f164, %f166, %p18;
	mov.b32 	%r142, %f167;
	mov.b32 	%r143, 8;
	// begin inline asm
	shfl.sync.down.b32 %r141, %r142, %r143, %r149, %r150;
	// end inline asm
	setp.gt.s32 	%p19, %r125, 23;
	mov.b32 	%f168, %r141;
	add.f32 	%f169, %f167, %f168;
	selp.f32 	%f170, %f167, %f169, %p19;
	mov.b32 	%r147, %f170;
	mov.b32 	%r148, 16;
	// begin inline asm
	shfl.sync.down.b32 %r146, %r147, %r148, %r149, %r150;
	// end inline asm
	setp.gt.s32 	%p20, %r125, 15;
	mov.b32 	%f171, %r146;
	add.f32 	%f37, %f170, %f171;
	selp.f32 	%f379, %f170, %f37, %p20;
	setp.ne.s32 	%p21, %r125, 0;
	@%p21 bra 	$L__BB31_46;
	shr.u32 	%r151, %r35, 3;
	and.b32  	%r152, %r151, 124;
	mov.u32 	%r153, _ZZN3cub18CUB_300001_SM_10006detail6reduce18DeviceReduceKernelINS2_10policy_hubIfjN4cuda3std3__44plusIfEEE10Policy1000EN6thrust24THRUST_300001_SM_1000_NS6detail15normal_iteratorINSD_10device_ptrIfEEEEjS9_fNS7_10__identityEEEvT0_PT3_T1_NS0_13GridEvenShareISN_EET2_T4_E12temp_storage;
	add.s32 	%r154, %r153, %r152;
	st.shared.f32 	[%r154+16], %f37;
$L__BB31_46:
	bar.sync 	0;
	setp.ne.s32 	%p22, %r35, 0;
	@%p22 bra 	$L__BB31_48;
	ld.shared.f32 	%f172, [_ZZN3cub18CUB_300001_SM_10006detail6reduce18DeviceReduceKernelINS2_10policy_hubIfjN4cuda3std3__44plusIfEEE10Policy1000EN6thrust24THRUST_300001_SM_1000_NS6detail15normal_iteratorINSD_10device_ptrIfEEEEjS9_fNS7_10__identityEEEvT0_PT3_T1_NS0_13GridEvenShareISN_EET2_T4_E12temp_storage+20];
	add.f32 	%f173, %f379, %f172;
	ld.shared.f32 	%f174, [_ZZN3cub18CUB_300001_SM_10006detail6reduce18DeviceReduceKernelINS2_10policy_hubIfjN4cuda3std3__44plusIfEEE10Policy1000EN6thrust24THRUST_300001_SM_1000_NS6detail15normal_iteratorINSD_10device_ptrIfEEEEjS9_fNS7_10__identityEEEvT0_PT3_T1_NS0_13GridEvenShareISN_EET2_T4_E12temp_storage+24];
	add.f32 	%f175, %f173, %f174;
	ld.shared.f32 	%f176, [_ZZN3cub18CUB_300001_SM_10006detail6reduce18DeviceReduceKernelINS2_10policy_hubIfjN4cuda3std3__44plusIfEEE10Policy1000EN6thrust24THRUST_300001_SM_1000_NS6detail15normal_iteratorINSD_10device_ptrIfEEEEjS9_fNS7_10__identityEEEvT0_PT3_T1_NS0_13GridEvenShareISN_EET2_T4_E12temp_storage+28];
	add.f32 	%f177, %f175, %f176;
	ld.shared.f32 	%f178, [_ZZN3cub18CUB_300001_SM_10006detail6reduce18DeviceReduceKernelINS2_10policy_hubIfjN4cuda3std3__44plusIfEEE10Policy1000EN6thrust24THRUST_300001_SM_1000_NS6detail15normal_iteratorINSD_10device_ptrIfEEEEjS9_fNS7_10__identityEEEvT0_PT3_T1_NS0_13GridEvenShareISN_EET2_T4_E12temp_storage+32];
	add.f32 	%f179, %f177, %f178;
	ld.shared.f32 	%f180, [_ZZN3cub18CUB_300001_SM_10006detail6reduce18DeviceReduceKernelINS2_10policy_hubIfjN4cuda3std3__44plusIfEEE10Policy1000EN6thrust24THRUST_300001_SM_1000_NS6detail15normal_iteratorINSD_10device_ptrIfEEEEjS9_fNS7_10__identityEEEvT0_PT3_T1_NS0_13GridEvenShareISN_EET2_T4_E12temp_storage+36];
	add.f32 	%f181, %f179, %f180;
	ld.shared.f32 	%f182, [_ZZN3cub18CUB_300001_SM_10006detail6reduce18DeviceReduceKernelINS2_10policy_hubIfjN4cuda3std3__44plusIfEEE10Policy1000EN6thrust24THRUST_300001_SM_1000_NS6detail15normal_iteratorINSD_10device_ptrIfEEEEjS9_fNS7_10__identityEEEvT0_PT3_T1_NS0_13GridEvenShareISN_EET2_T4_E12temp_storage+40];
	add.f32 	%f183, %f181, %f182;
	ld.shared.f32 	%f184, [_ZZN3cub18CUB_300001_SM_10006detail6reduce18DeviceReduceKernelINS2_10policy_hubIfjN4cuda3std3__44plusIfEEE10Policy1000EN6thrust24THRUST_300001_SM_1000_NS6detail15normal_iteratorINSD_10device_ptrIfEEEEjS9_fNS7_10__identityEEEvT0_PT3_T1_NS0_13GridEvenShareISN_EET2_T4_E12temp_storage+44];
	add.f32 	%f185, %f183, %f184;
	ld.shared.f32 	%f186, [_ZZN3cub18CUB_300001_SM_10006detail6reduce18DeviceReduceKernelINS2_10policy_hubIfjN4cuda3std3__44plusIfEEE10Policy1000EN6thrust24THRUST_300001_SM_1000_NS6detail15normal_iteratorINSD_10device_ptrIfEEEEjS9_fNS7_10__identityEEEvT0_PT3_T1_NS0_13GridEvenShareISN_EET2_T4_E12temp_storage+48];
	add.f32 	%f187, %f185, %f186;
	ld.shared.f32 	%f188, [_ZZN3cub18CUB_300001_SM_10006detail6reduce18DeviceReduceKernelINS2_10policy_hubIfjN4cuda3std3__44plusIfEEE10Policy1000EN6thrust24THRUST_300001_SM_1000_NS6detail15normal_iteratorINSD_10device_ptrIfEEEEjS9_fNS7_10__identityEEEvT0_PT3_T1_NS0_13GridEvenShareISN_EET2_T4_E12temp_storage+52];
	add.f32 	%f189, %f187, %f188;
	ld.shared.f32 	%f190, [_ZZN3cub18CUB_300001_SM_10006detail6reduce18DeviceReduceKernelINS2_10policy_hubIfjN4cuda3std3__44plusIfEEE10Policy1000EN6thrust24THRUST_300001_SM_1000_NS6detail15normal_iteratorINSD_10device_ptrIfEEEEjS9_fNS7_10__identityEEEvT0_PT3_T1_NS0_13GridEvenShareISN_EET2_T4_E12temp_storage+56];
	add.f32 	%f191, %f189, %f190;
	ld.shared.f32 	%f192, [_ZZN3cub18CUB_300001_SM_10006detail6reduce18DeviceReduceKernelINS2_10policy_hubIfjN4cuda3std3__44plusIfEEE10Policy1000EN6thrust24THRUST_300001_SM_1000_NS6detail15normal_iteratorINSD_10device_ptrIfEEEEjS9_fNS7_10__identityEEEvT0_PT3_T1_NS0_13GridEvenShareISN_EET2_T4_E12temp_storage+60];
	add.f32 	%f193, %f191, %f192;
	ld.shared.f32 	%f194, [_ZZN3cub18CUB_300001_SM_10006detail6reduce18DeviceReduceKernelINS2_10policy_hubIfjN4cuda3std3__44plusIfEEE10Policy1000EN6thrust24THRUST_300001_SM_1000_NS6detail15normal_iteratorINSD_10device_ptrIfEEEEjS9_fNS7_10__identityEEEvT0_PT3_T1_NS0_13GridEvenShareISN_EET2_T4_E12temp_storage+64];
	add.f32 	%f195, %f193, %f194;
	ld.shared.f32 	%f196, [_ZZN3cub18CUB_300001_SM_10006detail6reduce18DeviceReduceKernelINS2_10policy_hubIfjN4cuda3std3__44plusIfEEE10Policy1000EN6thrust24THRUST_300001_SM_1000_NS6detail15normal_iteratorINSD_10device_ptrIfEEEEjS9_fNS7_10__identityEEEvT0_PT3_T1_NS0_13GridEvenShareISN_EET2_T4_E12temp_storage+68];
	add.f32 	%f197, %f195, %f196;
	ld.shared.f32 	%f198, [_ZZN3cub18CUB_300001_SM_10006detail6reduce18DeviceReduceKernelINS2_10policy_hubIfjN4cuda3std3__44plusIfEEE10Policy1000EN6thrust24THRUST_300001_SM_1000_NS6detail15normal_iteratorINSD_10device_ptrIfEEEEjS9_fNS7_10__identityEEEvT0_PT3_T1_NS0_13GridEvenShareISN_EET2_T4_E12temp_storage+72];
	add.f32 	%f199, %f197, %f198;
	ld.shared.f32 	%f200, [_ZZN3cub18CUB_300001_SM_10006detail6reduce18DeviceReduceKernelINS2_10policy_hubIfjN4cuda3std3__44plusIfEEE10Policy1000EN6thrust24THRUST_300001_SM_1000_NS6detail15normal_iteratorINSD_10device_ptrIfEEEEjS9_fNS7_10__identityEEEvT0_PT3_T1_NS0_13GridEvenShareISN_EET2_T4_E12temp_storage+76];
	add.f32 	%f379, %f199, %f200;
$L__BB31_48:
	mov.u32 	%r256, %tid.x;
	setp.ne.s32 	%p64, %r256, 0;
	@%p64 bra 	$L__BB31_50;
	ld.param.u64 	%rd129, [_ZN3cub18CUB_300001_SM_10006detail6reduce18DeviceReduceKernelINS2_10policy_hubIfjN4cuda3std3__44plusIfEEE10Policy1000EN6thrust24THRUST_300001_SM_1000_NS6detail15normal_iteratorINSD_10device_ptrIfEEEEjS9_fNS7_10__identityEEEvT0_PT3_T1_NS0_13GridEvenShareISN_EET2_T4__param_1];
	cvta.to.global.u64 	%rd126, %rd129;
	mul.wide.u32 	%rd127, %r3, 4;
	add.s64 	%rd128, %rd126, %rd127;
	st.global.f32 	[%rd128], %f379;
$L__BB31_50:
	ret;

}
	// .globl	_ZN3cub18CUB_300001_SM_10006detail6reduce28DeviceReduceSingleTileKernelINS2_10policy_hubIfyN4cuda3std3__44plusIfEEE10Policy1000EN6thrust24THRUST_300001_SM_1000_NS6detail15normal_iteratorINSD_10device_ptrIfEEEEPfyS9_ffNS7_10__identityEEEvT0_T1_T2_T3_T4_T6_
.visible .entry _ZN3cub18CUB_300001_SM_10006detail6reduce28DeviceReduceSingleTileKernelINS2_10policy_hubIfyN4cuda3std3__44plusIfEEE10Policy1000EN6thrust24THRUST_300001_SM_1000_NS6detail15normal_iteratorINSD_10device_ptrIfEEEEPfyS9_ffNS7_10__identityEEEvT0_T1_T2_T3_T4_T6_(
	.param .align 8 .b8 _ZN3cub18CUB_300001_SM_10006detail6reduce28DeviceReduceSingleTileKernelINS2_10policy_hubIfyN4cuda3std3__44plusIfEEE10Policy1000EN6thrust24THRUST_300001_SM_1000_NS6detail15normal_iteratorINSD_10device_ptrIfEEEEPfyS9_ffNS7_10__identityEEEvT0_T1_T2_T3_T4_T6__param_0[8],
	.param .u64 .ptr .align 1 _ZN3cub18CUB_300001_SM_10006detail6reduce28DeviceReduceSingleTileKernelINS2_10policy_hubIfyN4cuda3std3__44plusIfEEE10Policy1000EN6thrust24THRUST_300001_SM_1000_NS6detail15normal_iteratorINSD_10device_ptrIfEEEEPfyS9_ffNS7_10__identityEEEvT0_T1_T2_T3_T4_T6__param_1,
	.param .u64 _ZN3cub18CUB_300001_SM_10006detail6reduce28DeviceReduceSingleTileKernelINS2_10policy_hubIfyN4cuda3std3__44plusIfEEE10Policy1000EN6thrust24THRUST_300001_SM_1000_NS6detail15normal_iteratorINSD_10device_ptrIfEEEEPfyS9_ffNS7_10__identityEEEvT0_T1_T2_T3_T4_T6__param_2,
	.param .align 1 .b8 _ZN3cub18CUB_300001_SM_10006detail6reduce28DeviceReduceSingleTileKernelINS2_10policy_hubIfyN4cuda3std3__44plusIfEEE10Policy1000EN6thrust24THRUST_300001_SM_1000_NS6detail15normal_iteratorINSD_10device_ptrIfEEEEPfyS9_ffNS7_10__identityEEEvT0_T1_T2_T3_T4_T6__param_3[1],
	.param .f32 _ZN3cub18CUB_300001_SM_10006detail6reduce28DeviceReduceSingleTileKernelINS2_10policy_hubIfyN4cuda3std3__44plusIfEEE10Policy1000EN6thrust24THRUST_300001_SM_1000_NS6detail15normal_iteratorINSD_10device_ptrIfEEEEPfyS9_ffNS7_10__identityEEEvT0_T1_T2_T3_T4_T6__param_4,
	.param .align 1 .b8 _ZN3cub18CUB_300001_SM_10006detail6reduce28DeviceReduceSingleTileKernelINS2_10policy_hubIfyN4cuda3std3__44plusIfEEE10Policy1000EN6thrust24THRUST_300001_SM_1000_NS6detail15normal_iteratorINSD_10device_ptrIfEEEEPfyS9_ffNS7_10__identityEEEvT0_T1_T2_T3_T4_T6__param_5[1]
)
.maxntid 256
.minnctapersm 1
{
	.reg .pred 	%p<59>;
	.reg .b32 	%r<171>;
	.reg .b32 	%f<328>;
	.reg .b64 	%rd<56>;
	// demoted variable
	.shared .align 4 .b8 _ZZN3cub18CUB_300001_SM_10006detail6reduce28DeviceReduceSingleTileKernelINS2_10policy_hubIfyN4cuda3std3__44plusIfEEE10Policy1000EN6thrust24THRUST_300001_SM_1000_NS6detail15normal_iteratorINSD_10device_ptrIfEEEEPfyS9_ffNS7_10__identityEEEvT0_T1_T2_T3_T4_T6_E12temp_storage[44];
	ld.param.u64 	%rd18, [_ZN3cub18CUB_300001_SM_10006detail6reduce28DeviceReduceSingleTileKernelINS2_10policy_hubIfyN4cuda3std3__44plusIfEEE10Policy1000EN6thrust24THRUST_300001_SM_1000_NS6detail15normal_iteratorINSD_10device_ptrIfEEEEPfyS9_ffNS7_10__identityEEEvT0_T1_T2_T3_T4_T6__param_0];
	ld.param.u64 	%rd20, [_ZN3cub18CUB_300001_SM_10006detail6reduce28DeviceReduceSingleTileKernelINS2_10policy_hubIfyN4cuda3std3__44plusIfEEE10Policy1000EN6thrust24THRUST_300001_SM_1000_NS6detail15normal_iteratorINSD_10device_ptrIfEEEEPfyS9_ffNS7_10__identityEEEvT0_T1_T2_T3_T4_T6__param_1];
	ld.param.u64 	%rd19, [_ZN3cub18CUB_300001_SM_10006detail6reduce28DeviceReduceSingleTileKernelINS2_10policy_hubIfyN4cuda3std3__44plusIfEEE10Policy1000EN6thrust24THRUST_300001_SM_1000_NS6detail15normal_iteratorINSD_10device_ptrIfEEEEPfyS9_ffNS7_10__identityEEEvT0_T1_T2_T3_T4_T6__param_2];
	ld.param.f32 	%f42, [_ZN3cub18CUB_300001_SM_10006detail6reduce28DeviceReduceSingleTileKernelINS2_10policy_hubIfyN4cuda3std3__44plusIfEEE10Policy1000EN6thrust24THRUST_300001_SM_1000_NS6detail15normal_iteratorINSD_10device_ptrIfEEEEPfyS9_ffNS7_10__identityEEEvT0_T1_T2_T3_T4_T6__param_4];
	cvta.to.global.u64 	%rd1, %rd20;
	setp.ne.s64 	%p1, %rd19, 0;
	@%p1 bra 	$L__BB32_3;
	mov.u32 	%r156, %tid.x;
	setp.ne.s32 	%p58, %r156, 0;
	@%p58 bra 	$L__BB32_51;
	st.global.f32 	[%rd1], %f42;
	bra.uni 	$L__BB32_51;
$L__BB32_3:
	cvta.to.global.u64 	%rd2, %rd18;
	setp.gt.u64 	%p2, %rd19, 4095;
	@%p2 bra 	$L__BB32_28;
	cvt.u32.u64 	%r1, %rd19;
	mov.u32 	%r2, %tid.x;
	setp.ge.u32 	%p24, %r2, %r1;
	mov.f32 	%f315, 0f00000000;
	mov.u32 	%r160, %r2;
	@%p24 bra 	$L__BB32_6;
	mul.wide.u32 	%rd41, %r2, 4;
	add.s64 	%rd42, %rd2, %rd41;
	ld.global.f32 	%f315, [%rd42];
	add.s32 	%r160, %r2, 256;
$L__BB32_6:
	setp.ge.u32 	%p25, %r160, %r1;
	@%p25 bra 	$L__BB32_19;
	not.b32 	%r83, %r160;
	add.s32 	%r84, %r83, %r1;
	shr.u32 	%r85, %r84, 8;
	add.s32 	%r5, %r85, 1;
	and.b32  	%r6, %r5, 15;
	setp.lt.u32 	%p26, %r84, 3840;
	@%p26 bra 	$L__BB32_10;
	and.b32  	%r86, %r5, 33554416;
	neg.s32 	%r158, %r86;
	mul.wide.u32 	%rd43, %r160, 4;
	add.s64 	%rd44, %rd43, %rd2;
	add.s64 	%rd51, %rd44, 8192;
$L__BB32_9:
	.pragma "nounroll";
	ld.global.f32 	%f189, [%rd51+-8192];
	add.f32 	%f190, %f315, %f189;
	ld.global.f32 	%f191, [%rd51+-7168];
	add.f32 	%f192, %f190, %f191;
	ld.global.f32 	%f193, [%rd51+-6144];
	add.f32 	%f194, %f192, %f193;
	ld.global.f32 	%f195, [%rd51+-5120];
	add.f32 	%f196, %f194, %f195;
	ld.global.f32 	%f197, [%rd51+-4096];
	add.f32 	%f198, %f196, %f197;
	ld.global.f32 	%f199, [%rd51+-3072];
	add.f32 	%f200, %f198, %f199;
	ld.global.f32 	%f201, [%rd51+-2048];
	add.f32 	%f202, %f200, %f201;
	ld.global.f32 	%f203, [%rd51+-1024];
	add.f32 	%f204, %f202, %f203;
	ld.global.f32 	%f205, [%rd51];
	add.f32 	%f206, %f204, %f205;
	ld.global.f32 	%f207, [%rd51+1024];
	add.f32 	%f208, %f206, %f207;
	ld.global.f32 	%f209, [%rd51+2048];
	add.f32 	%f210, %f208, %f209;
	ld.global.f32 	%f211, [%rd51+3072];
	add.f32 	%f212, %f210, %f211;
	ld.global.f32 	%f213, [%rd51+4096];
	add.f32 	%f214, %f212, %f213;
	ld.global.f32 	%f215, [%rd51+5120];
	add.f32 	%f216, %f214, %f215;
	ld.global.f32 	%f217, [%rd51+6144];
	add.f32 	%f218, %f216, %f217;
	ld.global.f32 	%f219, [%rd51+7168];
	add.f32 	%f315, %f218, %f219;
	add.s32 	%r160, %r160, 4096;
	add.s32 	%r158, %r158, 16;
	add.s64 	%rd51, %rd51, 16384;
	setp.ne.s32 	%p27, %r158, 0;
	@%p27 bra 	$L__BB32_9;
$L__BB32_10:
	setp.eq.s32 	%p28, %r6, 0;
	@%p28 bra 	$L__BB32_19;
	and.b32  	%r13, %r5, 7;
	setp.lt.u32 	%p29, %r6, 8;
	@%p29 bra 	$L__BB32_13;
	mul.wide.s32 	%rd45, %r160, 4;
	add.s64 	%rd46, %rd2, %rd45;
	ld.global.f32 	%f221, [%rd46];
	add.f32 	%f222, %f315, %f221;
	ld.global.f32 	%f223, [%rd46+1024];
	add.f32 	%f224, %f222, %f223;
	ld.global.f32 	%f225, [%rd46+2048];
	add.f32 	%f226, %f224, %f225;
	ld.global.f32 	%f227, [%rd46+3072];
	add.f32 	%f228, %f226, %f227;
	ld.global.f32 	%f229, [%rd46+4096];
	add.f32 	%f230, %f228, %f229;
	ld.global.f32 	%f231, [%rd46+5120];
	add.f32 	%f232, %f230, %f231;
	ld.global.f32 	%f233, [%rd46+6144];
	add.f32 	%f234, %f232, %f233;
	ld.global.f32 	%f235, [%rd46+7168];
	add.f32 	%f315, %f234, %f235;
	add.s32 	%r160, %r160, 2048;
$L__BB32_13:
	setp.eq.s32 	%p30, %r13, 0;
	@%p30 bra 	$L__BB32_19;
	and.b32  	%r16, %r5, 3;
	setp.lt.u32 	%p31, %r13, 4;
	@%p31 bra 	$L__BB32_16;
	mul.wide.s32 	%rd47, %r160, 4;
	add.s64 	%rd48, %rd2, %rd47;
	ld.global.f32 	%f237, [%rd48];
	add.f32 	%f238, %f315, %f237;
	ld.global.f32 	%f239, [%rd48+1024];
	add.f32 	%f240, %f238, %f239;
	ld.global.f32 	%f241, [%rd48+2048];
	add.f32 	%f242, %f240, %f241;
	ld.global.f32 	%f243, [%rd48+3072];
	add.f32 	%f315, %f242, %f243;
	add.s32 	%r160, %r160, 1024;
$L__BB32_16:
	setp.eq.s32 	%p32, %r16, 0;
	@%p32 bra 	$L__BB32_19;
	neg.s32 	%r163, %r16;
$L__BB32_18:
	.pragma "nounroll";
	mul.wide.s32 	%rd49, %r160, 4;
	add.s64 	%rd50, %rd2, %rd49;
	ld.global.f32 	%f244, [%rd50];
	add.f32 	%f315, %f315, %f244;
	add.s32 	%r160, %r160, 256;
	add.s32 	%r163, %r163, 1;
	setp.ne.s32 	%p33, %r163, 0;
	@%p33 bra 	$L__BB32_18;
$L__BB32_19:
	setp.lt.u64 	%p34, %rd19, 256;
	@%p34 bra 	$L__BB32_24;
	// begin inline asm
	mov.u32 %r125, %laneid;
	// end inline asm
	mov.b32 	%r127, %f315;
	mov.b32 	%r128, 1;
	mov.b32 	%r149, 31;
	mov.b32 	%r150, -1;
	// begin inline asm
	shfl.sync.down.b32 %r126, %r127, %r128, %r149, %r150;
	// end inline asm
	setp.gt.s32 	%p50, %r125, 30;
	mov.b32 	%f279, %r126;
	add.f32 	%f280, %f315, %f279;
	selp.f32 	%f281, %f315, %f280, %p50;
	mov.b32 	%r132, %f281;
	mov.b32 	%r133, 2;
	// begin inline asm
	shfl.sync.down.b32 %r131, %r132, %r133, %r149, %r150;
	// end inline asm
	setp.gt.s32 	%p51, %r125, 29;
	mov.b32 	%f282, %r131;
	add.f32 	%f283, %f281, %f282;
	selp.f32 	%f284, %f281, %f283, %p51;
	mov.b32 	%r137, %f284;
	mov.b32 	%r138, 4;
	// begin inline asm
	shfl.sync.down.b32 %r136, %r137, %r138, %r149, %r150;
	// end inline asm
	setp.gt.s32 	%p52, %r125, 27;
	mov.b32 	%f285, %r136;
	add.f32 	%f286, %f284, %f285;
	selp.f32 	%f287, %f284, %f286, %p52;
	mov.b32 	%r142, %f287;
	mov.b32 	%r143, 8;
	// begin inline asm
	shfl.sync.down.b32 %r141, %r142, %r143, %r149, %r150;
	// end inline asm
	setp.gt.s32 	%p53, %r125, 23;
	mov.b32 	%f288, %r141;
	add.f32 	%f289, %f287, %f288;
	selp.f32 	%f290, %f287, %f289, %p53;
	mov.b32 	%r147, %f290;
	mov.b32 	%r148, 16;
	// begin inline asm
	shfl.sync.down.b32 %r146, %r147, %r148, %r149, %r150;
	// end inline asm
	setp.gt.s32 	%p54, %r125, 15;
	mov.b32 	%f291, %r146;
	add.f32 	%f16, %f290, %f291;
	selp.f32 	%f327, %f290, %f16, %p54;
	setp.ne.s32 	%p55, %r125, 0;
	@%p55 bra 	$L__BB32_22;
	shr.u32 	%r151, %r2, 3;
	and.b32  	%r152, %r151, 124;
	mov.u32 	%r153, _ZZN3cub18CUB_300001_SM_10006detail6reduce28DeviceReduceSingleTileKernelINS2_10policy_hubIfyN4cuda3std3__44plusIfEEE10Policy1000EN6thrust24THRUST_300001_SM_1000_NS6detail15normal_iteratorINSD_10device_ptrIfEEEEPfyS9_ffNS7_10__identityEEEvT0_T1_T2_T3_T4_T6_E12temp_storage;
	add.s32 	%r154, %r153, %r152;
	st.shared.f32 	[%r154+8], %f16;
$L__BB32_22:
	bar.sync 	0;
	setp.ne.s32 	%p56, %r2, 0;
	@%p56 bra 	$L__BB32_49;
	ld.shared.f32 	%f292, [_ZZN3cub18CUB_300001_SM_10006detail6reduce28DeviceReduceSingleTileKernelINS2_10policy_hubIfyN4cuda3std3__44plusIfEEE10Policy1000EN6thrust24THRUST_300001_SM_1000_NS6detail15normal_iteratorINSD_10device_ptrIfEEEEPfyS9_ffNS7_10__identityEEEvT0_T1_T2_T3_T4_T6_E12temp_storage+12];
	add.f32 	%f293, %f327, %f292;
	ld.shared.f32 	%f294, [_ZZN3cub18CUB_300001_SM_10006detail6reduce28DeviceReduceSingleTileKernelINS2_10policy_hubIfyN4cuda3std3__44plusIfEEE10Policy1000EN6thrust24THRUST_300001_SM_1000_NS6detail15normal_iteratorINSD_10device_ptrIfEEEEPfyS9_ffNS7_10__identityEEEvT0_T1_T2_T3_T4_T6_E12temp_storage+16];
	add.f32 	%f295, %f293, %f294;
	ld.shared.f32 	%f296, [_ZZN3cub18CUB_300001_SM_10006detail6reduce28DeviceReduceSingleTileKernelINS2_10policy_hubIfyN4cuda3std3__44plusIfEEE10Policy1000EN6thrust24THRUST_300001_SM_1000_NS6detail15normal_iteratorINSD_10device_ptrIfEEEEPfyS9_ffNS7_10__identityEEEvT0_T1_T2_T3_T4_T6_E12temp_storage+20];
	add.f32 	%f297, %f295, %f296;
	ld.shared.f32 	%f298, [_ZZN3cub18CUB_300001_SM_10006detail6reduce28DeviceReduceSingleTileKernelINS2_10policy_hubIfyN4cuda3std3__44plusIfEEE10Policy1000EN6thrust24THRUST_300001_SM_1000_NS6detail15normal_iteratorINSD_10device_ptrIfEEEEPfyS9_ffNS7_10__identityEEEvT0_T1_T2_T3_T4_T6_E12temp_storage+24];
	add.f32 	%f299, %f297, %f298;
	ld.shared.f32 	%f300, [_ZZN3cub18CUB_300001_SM_10006detail6reduce28DeviceReduceSingleTileKernelINS2_10policy_hubIfyN4cuda3std3__44plusIfEEE10Policy1000EN6thrust24THRUST_300001_SM_1000_NS6detail15normal_iteratorINSD_10device_ptrIfEEEEPfyS9_ffNS7_10__identityEEEvT0_T1_T2_T3_T4_T6_E12temp_storage+28];
	add.f32 	%f301, %f299, %f300;
	ld.shared.f32 	%f302, [_ZZN3cub18CUB_300001_SM_10006detail6reduce28DeviceReduceSingleTileKernelINS2_10policy_hubIfyN4cuda3std3__44plusIfEEE10Policy1000EN6thrust24THRUST_300001_SM_1000_NS6detail15normal_iteratorINSD_10device_ptrIfEEEEPfyS9_ffNS7_10__identityEEEvT0_T1_T2_T3_T4_T6_E12temp_storage+32];
	add.f32 	%f303, %f301, %f302;
	ld.shared.f32 	%f304, [_ZZN3cub18CUB_300001_SM_10006detail6reduce28DeviceReduceSingleTileKernelINS2_10policy_hubIfyN4cuda3std3__44plusIfEEE10Policy1000EN6thrust24THRUST_300001_SM_1000_NS6detail15normal_iteratorINSD_10device_ptrIfEEEEPfyS9_ffNS7_10__identityEEEvT0_T1_T2_T3_T4_T6_E12temp_storage+36];
	add.f32 	%f327, %f303, %f304;
	bra.uni 	$L__BB32_49;
$L__BB32_24:
	// begin inline asm
	mov.u32 %r87, %laneid;
	// end inline asm
	and.b32  	%r113, %r2, 992;
	add.s32 	%r114, %r113, 32;
	setp.gt.u32 	%p35, %r114, %r1;
	not.b32 	%r115, %r113;
	add.s32 	%r116, %r1, %r115;
	selp.b32 	%r111, %r116, 31, %p35;
	mov.b32 	%r89, %f315;
	mov.b32 	%r90, 1;
	mov.b32 	%r112, -1;
	// begin inline asm
	shfl.sync.down.b32 %r88, %r89, %r90, %r111, %r112;
	// end inline asm
	setp.lt.s32 	%p36, %r87, %r111;
	mov.b32 	%f245, %r88;
	add.f32 	%f246, %f315, %f245;
	selp.f32 	%f247, %f246, %f315, %p36;
	mov.b32 	%r94, %f247;
	mov.b32 	%r95, 2;
	// begin inline asm
	shfl.sync.down.b32 %r93, %r94, %r95, %r111, %r112;
	// end inline asm
	add.s32 	%r117, %r87, 2;
	setp.gt.s32 	%p37, %r117, %r111;
	mov.b32 	%f248, %r93;
	add.f32 	%f249, %f247, %f248;
	selp.f32 	%f250, %f247, %f249, %p37;
	mov.b32 	%r99, %f250;
	mov.b32 	%r100, 4;
	// begin inline asm
	shfl.sync.down.b32 %r98, %r99, %r100, %r111, %r112;
	// end inline asm
	add.s32 	%r118, %r87, 4;
	setp.gt.s32 	%p38, %r118, %r111;
	mov.b32 	%f251, %r98;
	add.f32 	%f252, %f250, %f251;
	selp.f32 	%f253, %f250, %f252, %p38;
	mov.b32 	%r104, %f253;
	mov.b32 	%r105, 8;
	// begin inline asm
	shfl.sync.down.b32 %r103, %r104, %r105, %r111, %r112;
	// end inline asm
	add.s32 	%r119, %r87, 8;
	setp.gt.s32 	%p39, %r119, %r111;
	mov.b32 	%f254, %r103;
	add.f32 	%f255, %f253, %f254;
	selp.f32 	%f256, %f253, %f255, %p39;
	mov.b32 	%r109, %f256;
	mov.b32 	%r110, 16;
	// begin inline asm
	shfl.sync.down.b32 %r108, %r109, %r110, %r111, %r112;
	// end inline asm
	add.s32 	%r120, %r87, 16;
	setp.gt.s32 	%p40, %r120, %r111;
	mov.b32 	%f257, %r108;
	add.f32 	%f258, %f256, %f257;
	selp.f32 	%f327, %f256, %f258, %p40;
	setp.ne.s32 	%p41, %r87, 0;
	@%p41 bra 	$L__BB32_26;
	shr.u32 	%r121, %r2, 3;
	and.b32  	%r122, %r121, 124;
	mov.u32 	%r123, _ZZN3cub18CUB_300001_SM_10006detail6reduce28DeviceReduceSingleTileKernelINS2_10policy_hubIfyN4cuda3std3__44plusIfEEE10Policy1000EN6thrust24THRUST_300001_SM_1000_NS6detail15normal_iteratorINSD_10device_ptrIfEEEEPfyS9_ffNS7_10__identityEEEvT0_T1_T2_T3_T4_T6_E12temp_storage;
	add.s32 	%r124, %r123, %r122;
	st.shared.f32 	[%r124+8], %f327;
$L__BB32_26:
	bar.sync 	0;
	setp.ne.s32 	%p42, %r2, 0;
	@%p42 bra 	$L__BB32_49;
	setp.gt.u64 	%p43, %rd19, 32;
	ld.shared.f32 	%f259, [_ZZN3cub18CUB_300001_SM_10006detail6reduce28DeviceReduceSingleTileKernelINS2_10policy_hubIfyN4cuda3std3__44plusIfEEE10Policy1000EN6thrust24THRUST_300001_SM_1000_NS6detail15normal_iteratorINSD_10device_ptrIfEEEEPfyS9_ffNS7_10__identityEEEvT0_T1_T2_T3_T4_T6_E12temp_storage+12];
	add.f32 	%f260, %f327, %f259;
	selp.f32 	%f261, %f260, %f327, %p43;
	setp.gt.u64 	%p44, %rd19, 64;
	ld.shared.f32 	%f262, [_ZZN3cub18CUB_300001_SM_10006detail6reduce28DeviceReduceSingleTileKernelINS2_10policy_hubIfyN4cuda3std3__44plusIfEEE10Policy1000EN6thrust24THRUST_300001_SM_1000_NS6detail15normal_iteratorINSD_10device_ptrIfEEEEPfyS9_ffNS7_10__identityEEEvT0_T1_T2_T3_T4_T6_E12temp_storage+16];
	add.f32 	%f263, %f262, %f261;
	selp.f32 	%f264, %f263, %f261, %p44;
	setp.gt.u64 	%p45, %rd19, 96;
	ld.shared.f32 	%f265, [_ZZN3cub18CUB_300001_SM_10006detail6reduce28DeviceReduceSingleTileKernelINS2_10policy_hubIfyN4cuda3std3__44plusIfEEE10Policy1000EN6thrust24THRUST_300001_SM_1000_NS6detail15normal_iteratorINSD_10device_ptrIfEEEEPfyS9_ffNS7_10__identityEEEvT0_T1_T2_T3_T4_T6_E12temp_storage+20];
	add.f32 	%f266, %f265, %f264;
	selp.f32 	%f267, %f266, %f264, %p45;
	setp.gt.u64 	%p46, %rd19, 128;
	ld.shared.f32 	%f268, [_ZZN3cub18CUB_300001_SM_10006detail6reduce28DeviceReduceSingleTileKernelINS2_10policy_hubIfyN4cuda3std3__44plusIfEEE10Policy1000EN6thrust24THRUST_300001_SM_1000_NS6detail15normal_iteratorINSD_10device_ptrIfEEEEPfyS9_ffNS7_10__identityEEEvT0_T1_T2_T3_T4_T6_E12temp_storage+24];
	add.f32 	%f269, %f268, %f267;
	selp.f32 	%f270, %f269, %f267, %p46;
	setp.gt.u64 	%p47, %rd19, 160;
	ld.shared.f32 	%f271, [_ZZN3cub18CUB_300001_SM_10006detail6reduce28DeviceReduceSingleTileKernelINS2_10policy_hubIfyN4cuda3std3__44plusIfEEE10Policy1000EN6thrust24THRUST_300001_SM_1000_NS6detail15normal_iteratorINSD_10device_ptrIfEEEEPfyS9_ffNS7_10__identityEEEvT0_T1_T2_T3_T4_T6_E12temp_storage+28];
	add.f32 	%f272, %f271, %f270;
	selp.f32 	%f273, %f272, %f270, %p47;
	setp.gt.u64 	%p48, %rd19, 192;
	ld.shared.f32 	%f274, [_ZZN3cub18CUB_300001_SM_10006detail6reduce28DeviceReduceSingleTileKernelINS2_10policy_hubIfyN4cuda3std3__44plusIfEEE10Policy1000EN6thrust24THRUST_300001_SM_1000_NS6detail15normal_iteratorINSD_10device_ptrIfEEEEPfyS9_ffNS7_10__identityEEEvT0_T1_T2_T3_T4_T6_E12temp_storage+32];
	add.f32 	%f275, %f274, %f273;
	selp.f32 	%f276, %f275, %f273, %p48;
	setp.gt.u64 	%p49, %rd19, 224;
	ld.shared.f32 	%f277, [_ZZN3cub18CUB_300001_SM_10006detail6reduce28DeviceReduceSingleTileKernelINS2_10policy_hubIfyN4cuda3std3__44plusIfEEE10Policy1000EN6thrust24THRUST_300001_SM_1000_NS6detail15normal_iteratorINSD_10device_ptrIfEEEEPfyS9_ffNS7_10__identityEEEvT0_T1_T2_T3_T4_T6_E12temp_storage+36];
	add.f32 	%f278, %f277, %f276;
	selp.f32 	%f327, %f278, %f276, %p49;
	bra.uni 	$L__BB32_49;
$L__BB32_28:
	mov.u32 	%r24, %tid.x;
	cvt.u64.u32 	%rd6, %r24;
	mul.wide.u32 	%rd22, %r24, 4;
	add.s64 	%rd7, %rd2, %rd22;
	ld.global.f32 	%f43, [%rd7];
	ld.global.f32 	%f44, [%rd7+1024];
	ld.global.f32 	%f45, [%rd7+2048];
	ld.global.f32 	%f46, [%rd7+3072];
	ld.global.f32 	%f47, [%rd7+4096];
	ld.global.f32 	%f48, [%rd7+5120];
	ld.global.f32 	%f49, [%rd7+6144];
	ld.global.f32 	%f50, [%rd7+7168];
	ld.global.f32 	%f51, [%rd7+8192];
	ld.global.f32 	%f52, [%rd7+9216];
	ld.global.f32 	%f53, [%rd7+10240];
	ld.global.f32 	%f54, [%rd7+11264];
	ld.global.f32 	%f55, [%rd7+12288];
	ld.global.f32 	%f56, [%rd7+13312];
	ld.global.f32 	%f57, [%rd7+14336];
	ld.global.f32 	%f58, [%rd7+15360];
	add.f32 	%f59, %f43, %f44;
	add.f32 	%f60, %f45, %f46;
	add.f32 	%f61, %f47, %f48;
	add.f32 	%f62, %f49, %f50;
	add.f32 	%f63, %f51, %f52;
	add.f32 	%f64, %f53, %f54;
	add.f32 	%f65, %f55, %f56;
	add.f32 	%f66, %f57, %f58;
	add.f32 	%f67, %f59, %f60;
	add.f32 	%f68, %f61, %f62;
	add.f32 	%f69, %f63, %f64;
	add.f32 	%f70, %f65, %f66;
	add.f32 	%f71, %f67, %f68;
	add.f32 	%f72, %f69, %f70;
	add.f32 	%f326, %f71, %f72;
	add.s64 	%rd8, %rd19, -4096;
	setp.lt.u64 	%p3, %rd8, 4096;
	mov.b64 	%rd53, 4096;
	@%p3 bra 	$L__BB32_32;
	mov.b64 	%rd53, 4096;
$L__BB32_30:
	shl.b64 	%rd24, %rd53, 2;
	add.s64 	%rd25, %rd7, %rd24;
	ld.global.f32 	%f73, [%rd25];
	ld.global.f32 	%f74, [%rd25+1024];
	ld.global.f32 	%f75, [%rd25+2048];
	ld.global.f32 	%f76, [%rd25+3072];
	ld.global.f32 	%f77, [%rd25+4096];
	ld.global.f32 	%f78, [%rd25+5120];
	ld.global.f32 	%f79, [%rd25+6144];
	ld.global.f32 	%f80, [%rd25+7168];
	ld.global.f32 	%f81, [%rd25+8192];
	ld.global.f32 	%f82, [%rd25+9216];
	ld.global.f32 	%f83, [%rd25+10240];
	ld.global.f32 	%f84, [%rd25+11264];
	ld.global.f32 	%f85, [%rd25+12288];
	ld.global.f32 	%f86, [%rd25+13312];
	ld.global.f32 	%f87, [%rd25+14336];
	ld.global.f32 	%f88, [%rd25+15360];
	add.f32 	%f89, %f326, %f73;
	add.f32 	%f90, %f74, %f75;
	add.f32 	%f91, %f76, %f77;
	add.f32 	%f92, %f78, %f79;
	add.f32 	%f93, %f80, %f81;
	add.f32 	%f94, %f82, %f83;
	add.f32 	%f95, %f84, %f85;
	add.f32 	%f96, %f86, %f87;
	add.f32 	%f97, %f89, %f90;
	add.f32 	%f98, %f91, %f92;
	add.f32 	%f99, %f93, %f94;
	add.f32 	%f100, %f95, %f96;
	add.f32 	%f101, %f97, %f98;
	add.f32 	%f102, %f99, %f100;
	add.f32 	%f103, %f101, %f102;
	add.f32 	%f326, %f103, %f88;
	sub.s64 	%rd26, %rd19, %rd53;
	setp.lt.u64 	%p4, %rd26, 4096;
	@%p4 bra 	$L__BB32_45;
	add.s64 	%rd53, %rd53, 4096;
	setp.le.u64 	%p5, %rd53, %rd8;
	@%p5 bra 	$L__BB32_30;
$L__BB32_32:
	setp.le.u64 	%p6, %rd19, %rd53;
	cvt.u32.u64 	%r42, %rd53;
	cvt.u32.u64 	%r43, %rd19;
	sub.s32 	%r44, %r43, %r42;
	setp.ge.s32 	%p7, %r24, %r44;
	or.pred  	%p8, %p6, %p7;
	@%p8 bra 	$L__BB32_45;
	not.b32 	%r47, %r24;
	add.s32 	%r48, %r47, %r43;
	sub.s32 	%r50, %r48, %r42;
	shr.u32 	%r51, %r50, 8;
	add.s32 	%r25, %r51, 1;
	and.b32  	%r26, %r25, 15;
	setp.lt.u32 	%p9, %r50, 3840;
	mov.u32 	%r167, %r24;
	@%p9 bra 	$L__BB32_36;
	and.b32  	%r52, %r25, 33554416;
	neg.s32 	%r165, %r52;
	add.s64 	%rd27, %rd53, %rd6;
	shl.b64 	%rd28, %rd27, 2;
	add.s64 	%rd29, %rd28, %rd2;
	add.s64 	%rd54, %rd29, 8192;
	mov.u32 	%r167, %r24;
$L__BB32_35:
	.pragma "nounroll";
	ld.global.f32 	%f105, [%rd54+-8192];
	add.f32 	%f106, %f326, %f105;
	ld.global.f32 	%f107, [%rd54+-7168];
	add.f32 	%f108, %f106, %f107;
	ld.global.f32 	%f109, [%rd54+-6144];
	add.f32 	%f110, %f108, %f109;
	ld.global.f32 	%f111, [%rd54+-5120];
	add.f32 	%f112, %f110, %f111;
	ld.global.f32 	%f113, [%rd54+-4096];
	add.f32 	%f114, %f112, %f113;
	ld.global.f32 	%f115, [%rd54+-3072];
	add.f32 	%f116, %f114, %f115;
	ld.global.f32 	%f117, [%rd54+-2048];
	add.f32 	%f118, %f116, %f117;
	ld.global.f32 	%f119, [%rd54+-1024];
	add.f32 	%f120, %f118, %f119;
	ld.global.f32 	%f121, [%rd54];
	add.f32 	%f122, %f120, %f121;
	ld.global.f32 	%f123, [%rd54+1024];
	add.f32 	%f124, %f122, %f123;
	ld.global.f32 	%f125, [%rd54+2048];
	add.f32 	%f126, %f124, %f125;
	ld.global.f32 	%f127, [%rd54+3072];
	add.f32 	%f128, %f126, %f127;
	ld.global.f32 	%f129, [%rd54+4096];
	add.f32 	%f130, %f128, %f129;
	ld.global.f32 	%f131, [%rd54+5120];
	add.f32 	%f132, %f130, %f131;
	ld.global.f32 	%f133, [%rd54+6144];
	add.f32 	%f134, %f132, %f133;
	ld.global.f32 	%f135, [%rd54+7168];
	add.f32 	%f326, %f134, %f135;
	add.s32 	%r167, %r167, 4096;
	add.s32 	%r165, %r165, 16;
	add.s64 	%rd54, %rd54, 16384;
	setp.ne.s32 	%p10, %r165, 0;
	@%p10 bra 	$L__BB32_35;
$L__BB32_36:
	setp.eq.s32 	%p11, %r26, 0;
	@%p11 bra 	$L__BB32_45;
	and.b32  	%r33, %r25, 7;
	setp.lt.u32 	%p12, %r26, 8;
	@%p12 bra 	$L__BB32_39;
	cvt.u64.u32 	%rd30, %r167;
	add.s64 	%rd31, %rd53, %rd30;
	shl.b64 	%rd32, %rd31, 2;
	add.s64 	%rd33, %rd2, %rd32;
	ld.global.f32 	%f137, [%rd33];
	add.f32 	%f138, %f326, %f137;
	ld.global.f32 	%f139, [%rd33+1024];
	add.f32 	%f140, %f138, %f139;
	ld.global.f32 	%f141, [%rd33+2048];
	add.f32 	%f142, %f140, %f141;
	ld.global.f32 	%f143, [%rd33+3072];
	add.f32 	%f144, %f142, %f143;
	ld.global.f32 	%f145, [%rd33+4096];
	add.f32 	%f146, %f144, %f145;
	ld.global.f32 	%f147, [%rd33+5120];
	add.f32 	%f148, %f146, %f147;
	ld.global.f32 	%f149, [%rd33+6144];
	add.f32 	%f150, %f148, %f149;
	ld.global.f32 	%f151, [%rd33+7168];
	add.f32 	%f326, %f150, %f151;
	add.s32 	%r167, %r167, 2048;
$L__BB32_39:
	setp.eq.s32 	%p13, %r33, 0;
	@%p13 bra 	$L__BB32_45;
	and.b32  	%r36, %r25, 3;
	setp.lt.u32 	%p14, %r33, 4;
	@%p14 bra 	$L__BB32_42;
	cvt.u64.u32 	%rd34, %r167;
	add.s64 	%rd35, %rd53, %rd34;
	shl.b64 	%rd36, %rd35, 2;
	add.s64 	%rd37, %rd2, %rd36;
	ld.global.f32 	%f153, [%rd37];
	add.f32 	%f154, %f326, %f153;
	ld.global.f32 	%f155, [%rd37+1024];
	add.f32 	%f156, %f154, %f155;
	ld.global.f32 	%f157, [%rd37+2048];
	add.f32 	%f158, %f156, %f157;
	ld.global.f32 	%f159, [%rd37+3072];
	add.f32 	%f326, %f158, %f159;
	add.s32 	%r167, %r167, 1024;
$L__BB32_42:
	setp.eq.s32 	%p15, %r36, 0;
	@%p15 bra 	$L__BB32_45;
	cvt.u64.u32 	%rd38, %r167;
	add.s64 	%rd39, %rd53, %rd38;
	shl.b64 	%rd40, %rd39, 2;
	add.s64 	%rd55, %rd2, %rd40;
	neg.s32 	%r170, %r36;
$L__BB32_44:
	.pragma "nounroll";
	ld.global.f32 	%f160, [%rd55];
	add.f32 	%f326, %f326, %f160;
	add.s64 	%rd55, %rd55, 1024;
	add.s32 	%r170, %r170, 1;
	setp.ne.s32 	%p16, %r170, 0;
	@%p16 bra 	$L__BB32_44;
$L__BB32_45:
	// begin inline asm
	mov.u32 %r53, %laneid;
	// end inline asm
	mov.b32 	%r55, %f326;
	mov.b32 	%r56, 1;
	mov.b32 	%r77, 31;
	mov.b32 	%r78, -1;
	// begin inline asm
	shfl.sync.down.b32 %r54, %r55, %r56, %r77, %r78;
	// end inline asm
	setp.gt.s32 	%p17, %r53, 30;
	mov.b32 	%f161, %r54;
	add.f32 	%f162, %f326, %f161;
	selp.f32 	%f163, %f326, %f162, %p17;
	mov.b32 	%r60, %f163;
	mov.b32 	%r61, 2;
	// begin inline asm
	shfl.sync.down.b32 %r59, %r60, %r61, %r77, %r78;
	// end inline asm
	setp.gt.s32 	%p18, %r53, 29;
	mov.b32 	%f164, %r59;
	add.f32 	%f165, %f163, %f164;
	selp.f32 	%f166, %f163, %f165, %p18;
	mov.b32 	%r65, %f166;
	mov.b32 	%r66, 4;
	// begin inline asm
	shfl.sync.down.b32 %r64, %r65, %r66, %r77, %r78;
	// end inline asm
	setp.gt.s32 	%p19, %r53, 27;
	mov.b32 	%f167, %r64;
	add.f32 	%f168, %f166, %f167;
	selp.f32 	%f169, %f166, %f168, %p19;
	mov.b32 	%r70, %f169;
	mov.b32 	%r71, 8;
	// begin inline asm
	shfl.sync.down.b32 %r69, %r70, %r71, %r77, %r78;
	// end inline asm
	setp.gt.s32 	%p20, %r53, 23;
	mov.b32 	%f170, %r69;
	add.f32 	%f171, %f169, %f170;
	selp.f32 	%f172, %f169, %f171, %p20;
	mov.b32 	%r75, %f172;
	mov.b32 	%r76, 16;
	// begin inline asm
	shfl.sync.down.b32 %r74, %r75, %r76, %r77, %r78;
	// end inline asm
	setp.gt.s32 	%p21, %r53, 15;
	mov.b32 	%f173, %r74;
	add.f32 	%f38, %f172, %f173;
	selp.f32 	%f327, %f172, %f38, %p21;
	setp.ne.s32 	%p22, %r53, 0;
	@%p22 bra 	$L__BB32_47;
	shr.u32 	%r79, %r24, 3;
	and.b32  	%r80, %r79, 124;
	mov.u32 	%r81, _ZZN3cub18CUB_300001_SM_10006detail6reduce28DeviceReduceSingleTileKernelINS2_10policy_hubIfyN4cuda3std3__44plusIfEEE10Policy1000EN6thrust24THRUST_300001_SM_1000_NS6detail15normal_iteratorINSD_10device_ptrIfEEEEPfyS9_ffNS7_10__identityEEEvT0_T1_T2_T3_T4_T6_E12temp_storage;
	add.s32 	%r82, %r81, %r80;
	st.shared.f32 	[%r82+8], %f38;
$L__BB32_47:
	bar.sync 	0;
	setp.ne.s32 	%p23, %r24, 0;
	@%p23 bra 	$L__BB32_49;
	ld.shared.f32 	%f174, [_ZZN3cub18CUB_300001_SM_10006detail6reduce28DeviceReduceSingleTileKernelINS2_10policy_hubIfyN4cuda3std3__44plusIfEEE10Policy1000EN6thrust24THRUST_300001_SM_1000_NS6detail15normal_iteratorINSD_10device_ptrIfEEEEPfyS9_ffNS7_10__identityEEEvT0_T1_T2_T3_T4_T6_E12temp_storage+12];
	add.f32 	%f175, %f327, %f174;
	ld.shared.f32 	%f176, [_ZZN3cub18CUB_300001_SM_10006detail6reduce28DeviceReduceSingleTileKernelINS2_10policy_hubIfyN4cuda3std3__44plusIfEEE10Policy1000EN6thrust24THRUST_300001_SM_1000_NS6detail15normal_iteratorINSD_10device_ptrIfEEEEPfyS9_ffNS7_10__identityEEEvT0_T1_T2_T3_T4_T6_E12temp_storage+16];
	add.f32 	%f177, %f175, %f176;
	ld.shared.f32 	%f178, [_ZZN3cub18CUB_300001_SM_10006detail6reduce28DeviceReduceSingleTileKernelINS2_10policy_hubIfyN4cuda3std3__44plusIfEEE10Policy1000EN6thrust24THRUST_300001_SM_1000_NS6detail15normal_iteratorINSD_10device_ptrIfEEEEPfyS9_ffNS7_10__identityEEEvT0_T1_T2_T3_T4_T6_E12temp_storage+20];
	add.f32 	%f179, %f177, %f178;
	ld.shared.f32 	%f180, [_ZZN3cub18CUB_300001_SM_10006detail6reduce28DeviceReduceSingleTileKernelINS2_10policy_hubIfyN4cuda3std3__44plusIfEEE10Policy1000EN6thrust24THRUST_300001_SM_1000_NS6detail15normal_iteratorINSD_10device_ptrIfEEEEPfyS9_ffNS7_10__identityEEEvT0_T1_T2_T3_T4_T6_E12temp_storage+24];
	add.f32 	%f181, %f179, %f180;
	ld.shared.f32 	%f182, [_ZZN3cub18CUB_300001_SM_10006detail6reduce28DeviceReduceSingleTileKernelINS2_10policy_hubIfyN4cuda3std3__44plusIfEEE10Policy1000EN6thrust24THRUST_300001_SM_1000_NS6detail15normal_iteratorINSD_10device_ptrIfEEEEPfyS9_ffNS7_10__identityEEEvT0_T1_T2_T3_T4_T6_E12temp_storage+28];
	add.f32 	%f183, %f181, %f182;
	ld.shared.f32 	%f184, [_ZZN3cub18CUB_300001_SM_10006detail6reduce28DeviceReduceSingleTileKernelINS2_10policy_hubIfyN4cuda3std3__44plusIfEEE10Policy1000EN6thrust24THRUST_300001_SM_1000_NS6detail15normal_iteratorINSD_10device_ptrIfEEEEPfyS9_ffNS7_10__identityEEEvT0_T1_T2_T3_T4_T6_E12temp_storage+32];
	add.f32 	%f185, %f183, %f184;
	ld.shared.f32 	%f186, [_ZZN3cub18CUB_300001_SM_10006detail6reduce28DeviceReduceSingleTileKernelINS2_10policy_hubIfyN4cuda3std3__44plusIfEEE10Policy1000EN6thrust24THRUST_300001_SM_1000_NS6detail15normal_iteratorINSD_10device_ptrIfEEEEPfyS9_ffNS7_10__identityEEEvT0_T1_T2_T3_T4_T6_E12temp_storage+36];
	add.f32 	%f327, %f185, %f186;
$L__BB32_49:
	mov.u32 	%r155, %tid.x;
	setp.ne.s32 	%p57, %r155, 0;
	@%p57 bra 	$L__BB32_51;
	add.f32 	%f305, %f42, %f327;
	st.global.f32 	[%rd1], %f305;
$L__BB32_51:
	ret;

}
	// .globl	_ZN3cub18CUB_300001_SM_10006detail6reduce18DeviceReduceKernelINS2_10policy_hubIfyN4cuda3std3__44plusIfEEE10Policy1000EN6thrust24THRUST_300001_SM_1000_NS6detail15normal_iteratorINSD_10device_ptrIfEEEEyS9_fNS7_10__identityEEEvT0_PT3_T1_NS0_13GridEvenShareISN_EET2_T4_
.visible .entry _ZN3cub18CUB_300001_SM_10006detail6reduce18DeviceReduceKernelINS2_10policy_hubIfyN4cuda3std3__44plusIfEEE10Policy1000EN6thrust24THRUST_300001_SM_1000_NS6detail15normal_iteratorINSD_10device_ptrIfEEEEyS9_fNS7_10__identityEEEvT0_PT3_T1_NS0_13GridEvenShareISN_EET2_T4_(
	.param .align 8 .b8 _ZN3cub18CUB_300001_SM_10006detail6reduce18DeviceReduceKernelINS2_10policy_hubIfyN4cuda3std3__44plusIfEEE10Policy1000EN6thrust24THRUST_300001_SM_1000_NS6detail15normal_iteratorINSD_10device_ptrIfEEEEyS9_fNS7_10__identityEEEvT0_PT3_T1_NS0_13GridEvenShareISN_EET2_T4__param_0[8],
	.param .u64 .ptr .align 1 _ZN3cub18CUB_300001_SM_10006detail6reduce18DeviceReduceKernelINS2_10policy_hubIfyN4cuda3std3__44plusIfEEE10Policy1000EN6thrust24THRUST_300001_SM_1000_NS6detail15normal_iteratorINSD_10device_ptrIfEEEEyS9_fNS7_10__identityEEEvT0_PT3_T1_NS0_13GridEvenShareISN_EET2_T4__param_1,
	.param .u64 _ZN3cub18CUB_300001_SM_10006detail6reduce18DeviceReduceKernelINS2_10policy_hubIfyN4cuda3std3__44plusIfEEE10Policy1000EN6thrust24THRUST_300001_SM_1000_NS6detail15normal_iteratorINSD_10device_ptrIfEEEEyS9_fNS7_10__identityEEEvT0_PT3_T1_NS0_13GridEvenShareISN_EET2_T4__param_2,
	.param .align 8 .b8 _ZN3cub18CUB_300001_SM_10006detail6reduce18DeviceReduceKernelINS2_10policy_hubIfyN4cuda3std3__44plusIfEEE10Policy1000EN6thrust24THRUST_300001_SM_1000_NS6detail15normal_iteratorINSD_10device_ptrIfEEEEyS9_fNS7_10__identityEEEvT0_PT3_T1_NS0_13GridEvenShareISN_EET2_T4__param_3[72],
	.param .align 1 .b8 _ZN3cub18CUB_300001_SM_10006detail6reduce18DeviceReduceKernelINS2_10policy_hubIfyN4cuda3std3__44plusIfEEE10Policy1000EN6thrust24THRUST_300001_SM_1000_NS6detail15normal_iteratorINSD_10device_ptrIfEEEEyS9_fNS7_10__identityEEEvT0_PT3_T1_NS0_13GridEvenShareISN_EET2_T4__param_4[1],
	.param .align 1 .b8 _ZN3cub18CUB_300001_SM_10006detail6reduce18DeviceReduceKernelINS2_10policy_hubIfyN4cuda3std3__44plusIfEEE10Policy1000EN6thrust24THRUST_300001_SM_1000_NS6detail15normal_iteratorINSD_10device_ptrIfEEEEyS9_fNS7_10__identityEEEvT0_PT3_T1_NS0_13GridEvenShareISN_EET2_T4__param_5[1]
)
.maxntid 256
{
	.reg .pred 	%p<57>;
	.reg .b16 	%rs<4>;
	.reg .b32 	%r<206>;
	.reg .b32 	%f<324>;
	.reg .b64 	%rd<78>;
	// demoted variable
	.shared .align 4 .b8 _ZZN3cub18CUB_300001_SM_10006detail6reduce18DeviceReduceKernelINS2_10policy_hubIfyN4cuda3std3__44plusIfEEE10Policy1000EN6thrust24THRUST_300001_SM_1000_NS6detail15normal_iteratorINSD_10device_ptrIfEEEEyS9_fNS7_10__identityEEEvT0_PT3_T1_NS0_13GridEvenShareISN_EET2_T4_E12temp_storage[44];
	ld.param.u64 	%rd1, [_ZN3cub18CUB_300001_SM_10006detail6reduce18DeviceReduceKernelINS2_10policy_hubIfyN4cuda3std3__44plusIfEEE10Policy1000EN6thrust24THRUST_300001_SM_1000_NS6detail15normal_iteratorINSD_10device_ptrIfEEEEyS9_fNS7_10__identityEEEvT0_PT3_T1_NS0_13GridEvenShareISN_EET2_T4__param_3+32];
	ld.param.u32 	%r1, [_ZN3cub18CUB_300001_SM_10006detail6reduce18DeviceReduceKernelINS2_10policy_hubIfyN4cuda3std3__44plusIfEEE10Policy1000EN6thrust24THRUST_300001_SM_1000_NS6detail15normal_iteratorINSD_10device_ptrIfEEEEyS9_fNS7_10__identityEEEvT0_PT3_T1_NS0_13GridEvenShareISN_EET2_T4__param_3+40];
	ld.param.u64 	%rd25, [_ZN3cub18CUB_300001_SM_10006detail6reduce18DeviceReduceKernelINS2_10policy_hubIfyN4cuda3std3__44plusIfEEE10Policy1000EN6thrust24THRUST_300001_SM_1000_NS6detail15normal_iteratorINSD_10device_ptrIfEEEEyS9_fNS7_10__identityEEEvT0_PT3_T1_NS0_13GridEvenShareISN_EET2_T4__param_0];
	cvta.to.global.u64 	%rd2, %rd25;
	mov.u32 	%r2, %ctaid.x;
	shl.b32 	%r50, %r1, 12;
	cvt.s64.s32 	%rd3, %r50;
	shl.b32 	%r51, %r2, 12;
	cvt.u64.u32 	%rd4, %r51;
	sub.s64 	%rd5, %rd1, %rd4;
	setp.gt.u64 	%p1, %rd5, 4095;
	@%p1 bra 	$L__BB33_25;
	cvt.u32.u64 	%r112, %rd4;
	cvt.u32.u64 	%r3, %rd1;
	sub.s32 	%r4, %r3, %r112;
	mov.u32 	%r5, %tid.x;
	setp.ge.s32 	%p23, %r5, %r4;
	mov.f32 	%f312, 0f00000000;
	mov.u32 	%r193, %r5;
	@%p23 bra 	$L__BB33_3;
	add.s32 	%r114, %r112, %r5;
	mul.wide.u32 	%rd51, %r114, 4;
	add.s64 	%rd52, %rd2, %rd51;
	ld.global.f32 	%f312, [%rd52];
	add.s32 	%r193, %r5, 256;
$L__BB33_3:
	setp.ge.s32 	%p24, %r193, %r4;
	@%p24 bra 	$L__BB33_16;
	not.b32 	%r116, %r193;
	add.s32 	%r117, %r116, %r3;
	sub.s32 	%r118, %r117, %r112;
	shr.u32 	%r119, %r118, 8;
	add.s32 	%r8, %r119, 1;
	and.b32  	%r9, %r8, 15;
	setp.lt.u32 	%p25, %r118, 3840;
	@%p25 bra 	$L__BB33_7;
	and.b32  	%r120, %r8, 33554416;
	neg.s32 	%r191, %r120;
	mul.wide.u32 	%rd53, %r2, 16384;
	mul.wide.u32 	%rd54, %r193, 4;
	or.b64  	%rd55, %rd53, %rd54;
	add.s64 	%rd56, %rd55, %rd2;
	add.s64 	%rd72, %rd56, 8192;
$L__BB33_6:
	.pragma "nounroll";
	ld.global.f32 	%f187, [%rd72+-8192];
	add.f32 	%f188, %f312, %f187;
	ld.global.f32 	%f189, [%rd72+-7168];
	add.f32 	%f190, %f188, %f189;
	ld.global.f32 	%f191, [%rd72+-6144];
	add.f32 	%f192, %f190, %f191;
	ld.global.f32 	%f193, [%rd72+-5120];
	add.f32 	%f194, %f192, %f193;
	ld.global.f32 	%f195, [%rd72+-4096];
	add.f32 	%f196, %f194, %f195;
	ld.global.f32 	%f197, [%rd72+-3072];
	add.f32 	%f198, %f196, %f197;
	ld.global.f32 	%f199, [%rd72+-2048];
	add.f32 	%f200, %f198, %f199;
	ld.global.f32 	%f201, [%rd72+-1024];
	add.f32 	%f202, %f200, %f201;
	ld.global.f32 	%f203, [%rd72];
	add.f32 	%f204, %f202, %f203;
	ld.global.f32 	%f205, [%rd72+1024];
	add.f32 	%f206, %f204, %f205;
	ld.global.f32 	%f207, [%rd72+2048];
	add.f32 	%f208, %f206, %f207;
	ld.global.f32 	%f209, [%rd72+3072];
	add.f32 	%f210, %f208, %f209;
	ld.global.f32 	%f211, [%rd72+4096];
	add.f32 	%f212, %f210, %f211;
	ld.global.f32 	%f213, [%rd72+5120];
	add.f32 	%f214, %f212, %f213;
	ld.global.f32 	%f215, [%rd72+6144];
	add.f32 	%f216, %f214, %f215;
	ld.global.f32 	%f217, [%rd72+7168];
	add.f32 	%f312, %f216, %f217;
	add.s32 	%r193, %r193, 4096;
	add.s32 	%r191, %r191, 16;
	add.s64 	%rd72, %rd72, 16384;
	setp.ne.s32 	%p26, %r191, 0;
	@%p26 bra 	$L__BB33_6;
$L__BB33_7:
	setp.eq.s32 	%p27, %r9, 0;
	@%p27 bra 	$L__BB33_16;
	and.b32  	%r16, %r8, 7;
	setp.lt.u32 	%p28, %r9, 8;
	@%p28 bra 	$L__BB33_10;
	cvt.s64.s32 	%rd57, %r193;
	add.s64 	%rd58, %rd57, %rd4;
	shl.b64 	%rd59, %rd58, 2;
	add.s64 	%rd60, %rd2, %rd59;
	ld.global.f32 	%f219, [%rd60];
	add.f32 	%f220, %f312, %f219;
	ld.global.f32 	%f221, [%rd60+1024];
	add.f32 	%f222, %f220, %f221;
	ld.global.f32 	%f223, [%rd60+2048];
	add.f32 	%f224, %f222, %f223;
	ld.global.f32 	%f225, [%rd60+3072];
	add.f32 	%f226, %f224, %f225;
	ld.global.f32 	%f227, [%rd60+4096];
	add.f32 	%f228, %f226, %f227;
	ld.global.f32 	%f229, [%rd60+5120];
	add.f32 	%f230, %f228, %f229;
	ld.global.f32 	%f231, [%rd60+6144];
	add.f32 	%f232, %f230, %f231;
	ld.global.f32 	%f233, [%rd60+7168];
	add.f32 	%f312, %f232, %f233;
	add.s32 	%r193, %r193, 2048;
$L__BB33_10:
	setp.eq.s32 	%p29, %r16, 0;
	@%p29 bra 	$L__BB33_16;
	and.b32  	%r19, %r8, 3;
	setp.lt.u32 	%p30, %r16, 4;
	@%p30 bra 	$L__BB33_13;
	cvt.s64.s32 	%rd61, %r193;
	add.s64 	%rd62, %rd61, %rd4;
	shl.b64 	%rd63, %rd62, 2;
	add.s64 	%rd64, %rd2, %rd63;
	ld.global.f32 	%f235, [%rd64];
	add.f32 	%f236, %f312, %f235;
	ld.global.f32 	%f237, [%rd64+1024];
	add.f32 	%f238, %f236, %f237;
	ld.global.f32 	%f239, [%rd64+2048];
	add.f32 	%f240, %f238, %f239;
	ld.global.f32 	%f241, [%rd64+3072];
	add.f32 	%f312, %f240, %f241;
	add.s32 	%r193, %r193, 1024;
$L__BB33_13:
	setp.eq.s32 	%p31, %r19, 0;
	@%p31 bra 	$L__BB33_16;
	mul.wide.u32 	%rd65, %r2, 16384;
	add.s64 	%rd9, %rd2, %rd65;
	neg.s32 	%r196, %r19;
$L__BB33_15:
	.pragma "nounroll";
	mul.wide.s32 	%rd66, %r193, 4;
	add.s64 	%rd67, %rd9, %rd66;
	ld.global.f32 	%f242, [%rd67];
	add.f32 	%f312, %f312, %f242;
	add.s32 	%r193, %r193, 256;
	add.s32 	%r196, %r196, 1;
	setp.ne.s32 	%p32, %r196, 0;
	@%p32 bra 	$L__BB33_15;
$L__BB33_16:
	setp.lt.s32 	%p33, %r4, 256;
	@%p33 bra 	$L__BB33_21;
	// begin inline asm
	mov.u32 %r159, %laneid;
	// end inline asm
	mov.b32 	%r161, %f312;
	mov.b32 	%r162, 1;
	mov.b32 	%r183, 31;
	mov.b32 	%r184, -1;
	// begin inline asm
	shfl.sync.down.b32 %r160, %r161, %r162, %r183, %r184;
	// end inline asm
	setp.gt.s32 	%p49, %r159, 30;
	mov.b32 	%f277, %r160;
	add.f32 	%f278, %f312, %f277;
	selp.f32 	%f279, %f312, %f278, %p49;
	mov.b32 	%r166, %f279;
	mov.b32 	%r167, 2;
	// begin inline asm
	shfl.sync.down.b32 %r165, %r166, %r167, %r183, %r184;
	// end inline asm
	setp.gt.s32 	%p50, %r159, 29;
	mov.b32 	%f280, %r165;
	add.f32 	%f281, %f279, %f280;
	selp.f32 	%f282, %f279, %f281, %p50;
	mov.b32 	%r171, %f282;
	mov.b32 	%r172, 4;
	// begin inline asm
	shfl.sync.down.b32 %r170, %r171, %r172, %r183, %r184;
	// end inline asm
	setp.gt.s32 	%p51, %r159, 27;
	mov.b32 	%f283, %r170;
	add.f32 	%f284, %f282, %f283;
	selp.f32 	%f285, %f282, %f284, %p51;
	mov.b32 	%r176, %f285;
	mov.b32 	%r177, 8;
	// begin inline asm
	shfl.sync.down.b32 %r175, %r176, %r177, %r183, %r184;
	// end inline asm
	setp.gt.s32 	%p52, %r159, 23;
	mov.b32 	%f286, %r175;
	add.f32 	%f287, %f285, %f286;
	selp.f32 	%f288, %f285, %f287, %p52;
	mov.b32 	%r181, %f288;
	mov.b32 	%r182, 16;
	// begin inline asm
	shfl.sync.down.b32 %r180, %r181, %r182, %r183, %r184;
	// end inline asm
	setp.gt.s32 	%p53, %r159, 15;
	mov.b32 	%f289, %r180;
	add.f32 	%f16, %f288, %f289;
	selp.f32 	%f323, %f288, %f16, %p53;
	setp.ne.s32 	%p54, %r159, 0;
	@%p54 bra 	$L__BB33_19;
	shr.u32 	%r185, %r5, 3;
	and.b32  	%r186, %r185, 124;
	mov.u32 	%r187, _ZZN3cub18CUB_300001_SM_10006detail6reduce18DeviceReduceKernelINS2_10policy_hubIfyN4cuda3std3__44plusIfEEE10Policy1000EN6thrust24THRUST_300001_SM_1000_NS6detail15normal_iteratorINSD_10device_ptrIfEEEEyS9_fNS7_10__identityEEEvT0_PT3_T1_NS0_13GridEvenShareISN_EET2_T4_E12temp_storage;
	add.s32 	%r188, %r187, %r186;
	st.shared.f32 	[%r188+8], %f16;
$L__BB33_19:
	bar.sync 	0;
	setp.ne.s32 	%p55, %r5, 0;
	@%p55 bra 	$L__BB33_46;
	ld.shared.f32 	%f290, [_ZZN3cub18CUB_300001_SM_10006detail6reduce18DeviceReduceKernelINS2_10policy_hubIfyN4cuda3std3__44plusIfEEE10Policy1000EN6thrust24THRUST_300001_SM_1000_NS6detail15normal_iteratorINSD_10device_ptrIfEEEEyS9_fNS7_10__identityEEEvT0_PT3_T1_NS0_13GridEvenShareISN_EET2_T4_E12temp_storage+12];
	add.f32 	%f291, %f323, %f290;
	ld.shared.f32 	%f292, [_ZZN3cub18CUB_300001_SM_10006detail6reduce18DeviceReduceKernelINS2_10policy_hubIfyN4cuda3std3__44plusIfEEE10Policy1000EN6thrust24THRUST_300001_SM_1000_NS6detail15normal_iteratorINSD_10device_ptrIfEEEEyS9_fNS7_10__identityEEEvT0_PT3_T1_NS0_13GridEvenShareISN_EET2_T4_E12temp_storage+16];
	add.f32 	%f293, %f291, %f292;
	ld.shared.f32 	%f294, [_ZZN3cub18CUB_300001_SM_10006detail6reduce18DeviceReduceKernelINS2_10policy_hubIfyN4cuda3std3__44plusIfEEE10Policy1000EN6thrust24THRUST_300001_SM_1000_NS6detail15normal_iteratorINSD_10device_ptrIfEEEEyS9_fNS7_10__identityEEEvT0_PT3_T1_NS0_13GridEvenShareISN_EET2_T4_E12temp_storage+20];
	add.f32 	%f295, %f293, %f294;
	ld.shared.f32 	%f296, [_ZZN3cub18CUB_300001_SM_10006detail6reduce18DeviceReduceKernelINS2_10policy_hubIfyN4cuda3std3__44plusIfEEE10Policy1000EN6thrust24THRUST_300001_SM_1000_NS6detail15normal_iteratorINSD_10device_ptrIfEEEEyS9_fNS7_10__identityEEEvT0_PT3_T1_NS0_13GridEvenShareISN_EET2_T4_E12temp_storage+24];
	add.f32 	%f297, %f295, %f296;
	ld.shared.f32 	%f298, [_ZZN3cub18CUB_300001_SM_10006detail6reduce18DeviceReduceKernelINS2_10policy_hubIfyN4cuda3std3__44plusIfEEE10Policy1000EN6thrust24THRUST_300001_SM_1000_NS6detail15normal_iteratorINSD_10device_ptrIfEEEEyS9_fNS7_10__identityEEEvT0_PT3_T1_NS0_13GridEvenShareISN_EET2_T4_E12temp_storage+28];
	add.f32 	%f299, %f297, %f298;
	ld.shared.f32 	%f300, [_ZZN3cub18CUB_300001_SM_10006detail6reduce18DeviceReduceKernelINS2_10policy_hubIfyN4cuda3std3__44plusIfEEE10Policy1000EN6thrust24THRUST_300001_SM_1000_NS6detail15normal_iteratorINSD_10device_ptrIfEEEEyS9_fNS7_10__identityEEEvT0_PT3_T1_NS0_13GridEvenShareISN_EET2_T4_E12temp_storage+32];
	add.f32 	%f301, %f299, %f300;
	ld.shared.f32 	%f302, [_ZZN3cub18CUB_300001_SM_10006detail6reduce18DeviceReduceKernelINS2_10policy_hubIfyN4cuda3std3__44plusIfEEE10Policy1000EN6thrust24THRUST_300001_SM_1000_NS6detail15normal_iteratorINSD_10device_ptrIfEEEEyS9_fNS7_10__identityEEEvT0_PT3_T1_NS0_13GridEvenShareISN_EET2_T4_E12temp_storage+36];
	add.f32 	%f323, %f301, %f302;
	bra.uni 	$L__BB33_46;
$L__BB33_21:
	// begin inline asm
	mov.u32 %r121, %laneid;
	// end inline asm
	and.b32  	%r147, %r5, 992;
	add.s32 	%r148, %r147, 32;
	setp.gt.s32 	%p34, %r148, %r4;
	not.b32 	%r149, %r147;
	add.s32 	%r150, %r4, %r149;
	selp.b32 	%r145, %r150, 31, %p34;
	mov.b32 	%r123, %f312;
	mov.b32 	%r124, 1;
	mov.b32 	%r146, -1;
	// begin inline asm
	shfl.sync.down.b32 %r122, %r123, %r124, %r145, %r146;
	// end inline asm
	setp.lt.s32 	%p35, %r121, %r145;
	mov.b32 	%f243, %r122;
	add.f32 	%f244, %f312, %f243;
	selp.f32 	%f245, %f244, %f312, %p35;
	mov.b32 	%r128, %f245;
	mov.b32 	%r129, 2;
	// begin inline asm
	shfl.sync.down.b32 %r127, %r128, %r129, %r145, %r146;
	// end inline asm
	add.s32 	%r151, %r121, 2;
	setp.gt.s32 	%p36, %r151, %r145;
	mov.b32 	%f246, %r127;
	add.f32 	%f247, %f245, %f246;
	selp.f32 	%f248, %f245, %f247, %p36;
	mov.b32 	%r133, %f248;
	mov.b32 	%r134, 4;
	// begin inline asm
	shfl.sync.down.b32 %r132, %r133, %r134, %r145, %r146;
	// end inline asm
	add.s32 	%r152, %r121, 4;
	setp.gt.s32 	%p37, %r152, %r145;
	mov.b32 	%f249, %r132;
	add.f32 	%f250, %f248, %f249;
	selp.f32 	%f251, %f248, %f250, %p37;
	mov.b32 	%r138, %f251;
	mov.b32 	%r139, 8;
	// begin inline asm
	shfl.sync.down.b32 %r137, %r138, %r139, %r145, %r146;
	// end inline asm
	add.s32 	%r153, %r121, 8;
	setp.gt.s32 	%p38, %r153, %r145;
	mov.b32 	%f252, %r137;
	add.f32 	%f253, %f251, %f252;
	selp.f32 	%f254, %f251, %f253, %p38;
	mov.b32 	%r143, %f254;
	mov.b32 	%r144, 16;
	// begin inline asm
	shfl.sync.down.b32 %r142, %r143, %r144, %r145, %r146;
	// end inline asm
	add.s32 	%r154, %r121, 16;
	setp.gt.s32 	%p39, %r154, %r145;
	mov.b32 	%f255, %r142;
	add.f32 	%f256, %f254, %f255;
	selp.f32 	%f323, %f254, %f256, %p39;
	setp.ne.s32 	%p40, %r121, 0;
	@%p40 bra 	$L__BB33_23;
	shr.u32 	%r155, %r5, 3;
	and.b32  	%r156, %r155, 124;
	mov.u32 	%r157, _ZZN3cub18CUB_300001_SM_10006detail6reduce18DeviceReduceKernelINS2_10policy_hubIfyN4cuda3std3__44plusIfEEE10Policy1000EN6thrust24THRUST_300001_SM_1000_NS6detail15normal_iteratorINSD_10device_ptrIfEEEEyS9_fNS7_10__identityEEEvT0_PT3_T1_NS0_13GridEvenShareISN_EET2_T4_E12temp_storage;
	add.s32 	%r158, %r157, %r156;
	st.shared.f32 	[%r158+8], %f323;
$L__BB33_23:
	bar.sync 	0;
	setp.ne.s32 	%p41, %r5, 0;
	@%p41 bra 	$L__BB33_46;
	setp.gt.s32 	%p42, %r4, 32;
	ld.shared.f32 	%f257, [_ZZN3cub18CUB_300001_SM_10006detail6reduce18DeviceReduceKernelINS2_10policy_hubIfyN4cuda3std3__44plusIfEEE10Policy1000EN6thrust24THRUST_300001_SM_1000_NS6detail15normal_iteratorINSD_10device_ptrIfEEEEyS9_fNS7_10__identityEEEvT0_PT3_T1_NS0_13GridEvenShareISN_EET2_T4_E12temp_storage+12];
	add.f32 	%f258, %f323, %f257;
	selp.f32 	%f259, %f258, %f323, %p42;
	setp.gt.s32 	%p43, %r4, 64;
	ld.shared.f32 	%f260, [_ZZN3cub18CUB_300001_SM_10006detail6reduce18DeviceReduceKernelINS2_10policy_hubIfyN4cuda3std3__44plusIfEEE10Policy1000EN6thrust24THRUST_300001_SM_1000_NS6detail15normal_iteratorINSD_10device_ptrIfEEEEyS9_fNS7_10__identityEEEvT0_PT3_T1_NS0_13GridEvenShareISN_EET2_T4_E12temp_storage+16];
	add.f32 	%f261, %f260, %f259;
	selp.f32 	%f262, %f261, %f259, %p43;
	setp.gt.s32 	%p44, %r4, 96;
	ld.shared.f32 	%f263, [_ZZN3cub18CUB_300001_SM_10006detail6reduce18DeviceReduceKernelINS2_10policy_hubIfyN4cuda3std3__44plusIfEEE10Policy1000EN6thrust24THRUST_300001_SM_1000_NS6detail15normal_iteratorINSD_10device_ptrIfEEEEyS9_fNS7_10__identityEEEvT0_PT3_T1_NS0_13GridEvenShareISN_EET2_T4_E12temp_storage+20];
	add.f32 	%f264, %f263, %f262;
	selp.f32 	%f265, %f264, %f262, %p44;
	setp.gt.s32 	%p45, %r4, 128;
	ld.shared.f32 	%f266, [_ZZN3cub18CUB_300001_SM_10006detail6reduce18DeviceReduceKernelINS2_10policy_hubIfyN4cuda3std3__44plusIfEEE10Policy1000EN6thrust24THRUST_300001_SM_1000_NS6detail15normal_iteratorINSD_10device_ptrIfEEEEyS9_fNS7_10__identityEEEvT0_PT3_T1_NS0_13GridEvenShareISN_EET2_T4_E12temp_storage+24];
	add.f32 	%f267, %f266, %f265;
	selp.f32 	%f268, %f267, %f265, %p45;
	setp.gt.s32 	%p46, %r4, 160;
	ld.shared.f32 	%f269, [_ZZN3cub18CUB_300001_SM_10006detail6reduce18DeviceReduceKernelINS2_10policy_hubIfyN4cuda3std3__44plusIfEEE10Policy1000EN6thrust24THRUST_300001_SM_1000_NS6detail15normal_iteratorINSD_10device_ptrIfEEEEyS9_fNS7_10__identityEEEvT0_PT3_T1_NS0_13GridEvenShareISN_EET2_T4_E12temp_storage+28];
	add.f32 	%f270, %f269, %f268;
	selp.f32 	%f271, %f270, %f268, %p46;
	setp.gt.s32 	%p47, %r4, 192;
	ld.shared.f32 	%f272, [_ZZN3cub18CUB_300001_SM_10006detail6reduce18DeviceReduceKernelINS2_10policy_hubIfyN4cuda3std3__44plusIfEEE10Policy1000EN6thrust24THRUST_300001_SM_1000_NS6detail15normal_iteratorINSD_10device_ptrIfEEEEyS9_fNS7_10__identityEEEvT0_PT3_T1_NS0_13GridEvenShareISN_EET2_T4_E12temp_storage+32];
	add.f32 	%f273, %f272, %f271;
	selp.f32 	%f274, %f273, %f271, %p47;
	setp.gt.s32 	%p48, %r4, 224;
	ld.shared.f32 	%f275, [_ZZN3cub18CUB_300001_SM_10006detail6reduce18DeviceReduceKernelINS2_10policy_hubIfyN4cuda3std3__44plusIfEEE10Policy1000EN6thrust24THRUST_300001_SM_1000_NS6detail15normal_iteratorINSD_10device_ptrIfEEEEyS9_fNS7_10__identityEEEvT0_PT3_T1_NS0_13GridEvenShareISN_EET2_T4_E12temp_storage+36];
	add.f32 	%f276, %f275, %f274;
	selp.f32 	%f323, %f276, %f274, %p48;
	bra.uni 	$L__BB33_46;
$L__BB33_25:
	cvt.u32.u64 	%r52, %rd4;
	mov.u32 	%r27, %tid.x;
	add.s32 	%r53, %r27, %r52;
	mul.wide.u32 	%rd26, %r53, 4;
	add.s64 	%rd27, %rd2, %rd26;
	ld.global.f32 	%f41, [%rd27];
	ld.global.f32 	%f42, [%rd27+1024];
	ld.global.f32 	%f43, [%rd27+2048];
	ld.global.f32 	%f44, [%rd27+3072];
	ld.global.f32 	%f45, [%rd27+4096];
	ld.global.f32 	%f46, [%rd27+5120];
	ld.global.f32 	%f47, [%rd27+6144];
	ld.global.f32 	%f48, [%rd27+7168];
	ld.global.f32 	%f49, [%rd27+8192];
	ld.global.f32 	%f50, [%rd27+9216];
	ld.global.f32 	%f51, [%rd27+10240];
	ld.global.f32 	%f52, [%rd27+11264];
	ld.global.f32 	%f53, [%rd27+12288];
	ld.global.f32 	%f54, [%rd27+13312];
	ld.global.f32 	%f55, [%rd27+14336];
	ld.global.f32 	%f56, [%rd27+15360];
	add.f32 	%f57, %f41, %f42;
	add.f32 	%f58, %f43, %f44;
	add.f32 	%f59, %f45, %f46;
	add.f32 	%f60, %f47, %f48;
	add.f32 	%f61, %f49, %f50;
	add.f32 	%f62, %f51, %f52;
	add.f32 	%f63, %f53, %f54;
	add.f32 	%f64, %f55, %f56;
	add.f32 	%f65, %f57, %f58;
	add.f32 	%f66, %f59, %f60;
	add.f32 	%f67, %f61, %f62;
	add.f32 	%f68, %f63, %f64;
	add.f32 	%f69, %f65, %f66;
	add.f32 	%f70, %f67, %f68;
	add.f32 	%f322, %f69, %f70;
	setp.lt.u64 	%p2, %rd5, %rd3;
	@%p2 bra 	$L__BB33_42;
	cvt.u32.u64 	%r55, %rd3;
	cvt.u64.u32 	%rd28, %r27;
	add.s64 	%rd74, %rd4, %rd3;
	cvt.u32.u64 	%r28, %rd1;
	not.b32 	%r57, %r27;
	add.s32 	%r58, %r57, %r28;
	sub.s32 	%r59, %r58, %r55;
	sub.s32 	%r198, %r59, %r52;
	add.s64 	%rd29, %rd74, %rd28;
	shl.b64 	%rd30, %rd29, 2;
	add.s64 	%rd31, %rd30, %rd2;
	add.s64 	%rd73, %rd31, 8192;
	mov.b32 	%r199, 0;
	shl.b32 	%r60, %r1, 12;
	mov.u64 	%rd75, %rd4;
$L__BB33_27:
	cvt.s64.s32 	%rd15, %r60;
	add.s64 	%rd75, %rd75, %rd15;
	add.s64 	%rd32, %rd1, -4096;
	setp.gt.u64 	%p3, %rd75, %rd32;
	@%p3 bra 	$L__BB33_29;
	shl.b32 	%r61, %r1, 12;
	cvt.s64.s32 	%rd33, %r61;
	cvt.u64.u32 	%rd34, %r27;
	add.s64 	%rd35, %rd75, %rd34;
	shl.b64 	%rd36, %rd35, 2;
	add.s64 	%rd37, %rd2, %rd36;
	ld.global.f32 	%f71, [%rd37];
	ld.global.f32 	%f72, [%rd37+1024];
	ld.global.f32 	%f73, [%rd37+2048];
	ld.global.f32 	%f74, [%rd37+3072];
	ld.global.f32 	%f75, [%rd37+4096];
	ld.global.f32 	%f76, [%rd37+5120];
	ld.global.f32 	%f77, [%rd37+6144];
	ld.global.f32 	%f78, [%rd37+7168];
	ld.global.f32 	%f79, [%rd37+8192];
	ld.global.f32 	%f80, [%rd37+9216];
	ld.global.f32 	%f81, [%rd37+10240];
	ld.global.f32 	%f82, [%rd37+11264];
	ld.global.f32 	%f83, [%rd37+12288];
	ld.global.f32 	%f84, [%rd37+13312];
	ld.global.f32 	%f85, [%rd37+14336];
	ld.global.f32 	%f86, [%rd37+15360];
	add.f32 	%f87, %f322, %f71;
	add.f32 	%f88, %f72, %f73;
	add.f32 	%f89, %f74, %f75;
	add.f32 	%f90, %f76, %f77;
	add.f32 	%f91, %f78, %f79;
	add.f32 	%f92, %f80, %f81;
	add.f32 	%f93, %f82, %f83;
	add.f32 	%f94, %f84, %f85;
	add.f32 	%f95, %f87, %f88;
	add.f32 	%f96, %f89, %f90;
	add.f32 	%f97, %f91, %f92;
	add.f32 	%f98, %f93, %f94;
	add.f32 	%f99, %f95, %f96;
	add.f32 	%f100, %f97, %f98;
	add.f32 	%f101, %f99, %f100;
	add.f32 	%f322, %f101, %f86;
	sub.s64 	%rd38, %rd1, %rd75;
	setp.lt.u64 	%p4, %rd38, %rd33;
	add.s32 	%r199, %r199, 1;
	add.s64 	%rd74, %rd74, %rd33;
	sub.s32 	%r198, %r198, %r61;
	mul.wide.s32 	%rd39, %r61, 4;
	add.s64 	%rd73, %rd73, %rd39;
	@%p4 bra 	$L__BB33_42;
	bra.uni 	$L__BB33_27;
$L__BB33_29:
	setp.le.u64 	%p5, %rd1, %rd75;
	cvt.u32.u64 	%r62, %rd75;
	cvt.u32.u64 	%r63, %rd1;
	sub.s32 	%r64, %r63, %r62;
	setp.ge.s32 	%p6, %r27, %r64;
	or.pred  	%p7, %p5, %p6;
	@%p7 bra 	$L__BB33_42;
	cvt.u32.u64 	%r66, %rd15;
	cvt.u32.u64 	%r67, %rd4;
	not.b32 	%r68, %r27;
	add.s32 	%r69, %r68, %r28;
	add.s32 	%r70, %r66, %r67;
	sub.s32 	%r71, %r69, %r70;
	mul.lo.s32 	%r72, %r1, %r199;
	shl.b32 	%r73, %r72, 12;
	sub.s32 	%r74, %r71, %r73;
	shr.u32 	%r75, %r74, 8;
	add.s32 	%r34, %r75, 1;
	and.b32  	%r35, %r34, 15;
	setp.lt.u32 	%p8, %r74, 3840;
	mov.u32 	%r202, %r27;
	@%p8 bra 	$L__BB33_33;
	shr.u32 	%r76, %r198, 8;
	add.s32 	%r77, %r76, 1;
	and.b32  	%r78, %r77, 33554416;
	neg.s32 	%r200, %r78;
	mov.u32 	%r202, %r27;
$L__BB33_32:
	.pragma "nounroll";
	ld.global.f32 	%f103, [%rd73+-8192];
	add.f32 	%f104, %f322, %f103;
	ld.global.f32 	%f105, [%rd73+-7168];
	add.f32 	%f106, %f104, %f105;
	ld.global.f32 	%f107, [%rd73+-6144];
	add.f32 	%f108, %f106, %f107;
	ld.global.f32 	%f109, [%rd73+-5120];
	add.f32 	%f110, %f108, %f109;
	ld.global.f32 	%f111, [%rd73+-4096];
	add.f32 	%f112, %f110, %f111;
	ld.global.f32 	%f113, [%rd73+-3072];
	add.f32 	%f114, %f112, %f113;
	ld.global.f32 	%f115, [%rd73+-2048];
	add.f32 	%f116, %f114, %f115;
	ld.global.f32 	%f117, [%rd73+-1024];
	add.f32 	%f118, %f116, %f117;
	ld.global.f32 	%f119, [%rd73];
	add.f32 	%f120, %f118, %f119;
	ld.global.f32 	%f121, [%rd73+1024];
	add.f32 	%f122, %f120, %f121;
	ld.global.f32 	%f123, [%rd73+2048];
	add.f32 	%f124, %f122, %f123;
	ld.global.f32 	%f125, [%rd73+3072];
	add.f32 	%f126, %f124, %f125;
	ld.global.f32 	%f127, [%rd73+4096];
	add.f32 	%f128, %f126, %f127;
	ld.global.f32 	%f129, [%rd73+5120];
	add.f32 	%f130, %f128, %f129;
	ld.global.f32 	%f131, [%rd73+6144];
	add.f32 	%f132, %f130, %f131;
	ld.global.f32 	%f133, [%rd73+7168];
	add.f32 	%f322, %f132, %f133;
	add.s32 	%r202, %r202, 4096;
	add.s32 	%r200, %r200, 16;
	add.s64 	%rd73, %rd73, 16384;
	setp.ne.s32 	%p9, %r200, 0;
	@%p9 bra 	$L__BB33_32;
$L__BB33_33:
	setp.eq.s32 	%p10, %r35, 0;
	@%p10 bra 	$L__BB33_42;
	and.b32  	%r42, %r34, 7;
	setp.lt.u32 	%p11, %r35, 8;
	@%p11 bra 	$L__BB33_36;
	cvt.u64.u32 	%rd40, %r202;
	add.s64 	%rd41, %rd75, %rd40;
	shl.b64 	%rd42, %rd41, 2;
	add.s64 	%rd43, %rd2, %rd42;
	ld.global.f32 	%f135, [%rd43];
	add.f32 	%f136, %f322, %f135;
	ld.global.f32 	%f137, [%rd43+1024];
	add.f32 	%f138, %f136, %f137;
	ld.global.f32 	%f139, [%rd43+2048];
	add.f32 	%f140, %f138, %f139;
	ld.global.f32 	%f141, [%rd43+3072];
	add.f32 	%f142, %f140, %f141;
	ld.global.f32 	%f143, [%rd43+4096];
	add.f32 	%f144, %f142, %f143;
	ld.global.f32 	%f145, [%rd43+5120];
	add.f32 	%f146, %f144, %f145;
	ld.global.f32 	%f147, [%rd43+6144];
	add.f32 	%f148, %f146, %f147;
	ld.global.f32 	%f149, [%rd43+7168];
	add.f32 	%f322, %f148, %f149;
	add.s32 	%r202, %r202, 2048;
$L__BB33_36:
	setp.eq.s32 	%p12, %r42, 0;
	@%p12 bra 	$L__BB33_42;
	setp.lt.u32 	%p13, %r42, 4;
	@%p13 bra 	$L__BB33_39;
	cvt.u64.u32 	%rd44, %r202;
	add.s64 	%rd45, %rd75, %rd44;
	shl.b64 	%rd46, %rd45, 2;
	add.s64 	%rd47, %rd2, %rd46;
	ld.global.f32 	%f151, [%rd47];
	add.f32 	%f152, %f322, %f151;
	ld.global.f32 	%f153, [%rd47+1024];
	add.f32 	%f154, %f152, %f153;
	ld.global.f32 	%f155, [%rd47+2048];
	add.f32 	%f156, %f154, %f155;
	ld.global.f32 	%f157, [%rd47+3072];
	add.f32 	%f322, %f156, %f157;
	add.s32 	%r202, %r202, 1024;
$L__BB33_39:
	and.b32  	%r79, %r34, 3;
	setp.eq.s32 	%p14, %r79, 0;
	@%p14 bra 	$L__BB33_42;
	cvt.u64.u32 	%rd48, %r202;
	add.s64 	%rd49, %rd48, %rd74;
	shl.b64 	%rd50, %rd49, 2;
	add.s64 	%rd77, %rd2, %rd50;
	cvt.u16.u32 	%rs1, %r198;
	shr.u16 	%rs2, %rs1, 8;
	add.s16 	%rs3, %rs2, 1;
	cvt.u32.u16 	%r80, %rs3;
	and.b32  	%r81, %r80, 3;
	neg.s32 	%r205, %r81;
$L__BB33_41:
	.pragma "nounroll";
	ld.global.f32 	%f158, [%rd77];
	add.f32 	%f322, %f322, %f158;
	add.s64 	%rd77, %rd77, 1024;
	add.s32 	%r205, %r205, 1;
	setp.ne.s32 	%p15, %r205, 0;
	@%p15 bra 	$L__BB33_41;
$L__BB33_42:
	// begin inline asm
	mov.u32 %r82, %laneid;
	// end inline asm
	mov.b32 	%r84, %f322;
	mov.b32 	%r85, 1;
	mov.b32 	%r106, 31;
	mov.b32 	%r107, -1;
	// begin inline asm
	shfl.sync.down.b32 %r83, %r84, %r85, %r106, %r107;
	// end inline asm
	setp.gt.s32 	%p16, %r82, 30;
	mov.b32 	%f159, %r83;
	add.f32 	%f160, %f322, %f159;
	selp.f32 	%f161, %f322, %f160, %p16;
	mov.b32 	%r89, %f161;
	mov.b32 	%r90, 2;
	// begin inline asm
	shfl.sync.down.b32 %r88, %r89, %r90, %r106, %r107;
	// end inline asm
	setp.gt.s32 	%p17, %r82, 29;
	mov.b32 	%f162, %r88;
	add.f32 	%f163, %f161, %f162;
	selp.f32 	%f164, %f161, %f163, %p17;
	mov.b32 	%r94, %f164;
	mov.b32 	%r95, 4;
	// begin inline asm
	shfl.sync.down.b32 %r93, %r94, %r95, %r106, %r107;
	// end inline asm
	setp.gt.s32 	%p18, %r82, 27;
	mov.b32 	%f165, %r93;
	add.f32 	%f166, %f164, %f165;
	selp.f32 	%f167, %f164, %f166, %p18;
	mov.b32 	%r99, %f167;
	mov.b32 	%r100, 8;
	// begin inline asm
	shfl.sync.down.b32 %r98, %r99, %r100, %r106, %r107;
	// end inline asm
	setp.gt.s32 	%p19, %r82, 23;
	mov.b32 	%f168, %r98;
	add.f32 	%f169, %f167, %f168;
	selp.f32 	%f170, %f167, %f169, %p19;
	mov.b32 	%r104, %f170;
	mov.b32 	%r105, 16;
	// begin inline asm
	shfl.sync.down.b32 %r103, %r104, %r105, %r106, %r107;
	// end inline asm
	setp.gt.s32 	%p20, %r82, 15;
	mov.b32 	%f171, %r103;
	add.f32 	%f37, %f170, %f171;
	selp.f32 	%f323, %f170, %f37, %p20;
	setp.ne.s32 	%p21, %r82, 0;
	@%p21 bra 	$L__BB33_44;
	shr.u32 	%r108, %r27, 3;
	and.b32  	%r109, %r108, 124;
	mov.u32 	%r110, _ZZN3cub18CUB_300001_SM_10006detail6reduce18DeviceReduceKernelINS2_10policy_hubIfyN4cuda3std3__44plusIfEEE10Policy1000EN6thrust24THRUST_300001_SM_1000_NS6detail15normal_iteratorINSD_10device_ptrIfEEEEyS9_fNS7_10__identityEEEvT0_PT3_T1_NS0_13GridEvenShareISN_EET2_T4_E12temp_storage;
	add.s32 	%r111, %r110, %r109;
	st.shared.f32 	[%r111+8], %f37;
$L__BB33_44:
	bar.sync 	0;
	setp.ne.s32 	%p22, %r27, 0;
	@%p22 bra 	$L__BB33_46;
	ld.shared.f32 	%f172, [_ZZN3cub18CUB_300001_SM_10006detail6reduce18DeviceReduceKernelINS2_10policy_hubIfyN4cuda3std3__44plusIfEEE10Policy1000EN6thrust24THRUST_300001_SM_1000_NS6detail15normal_iteratorINSD_10device_ptrIfEEEEyS9_fNS7_10__identityEEEvT0_PT3_T1_NS0_13GridEvenShareISN_EET2_T4_E12temp_storage+12];
	add.f32 	%f173, %f323, %f172;
	ld.shared.f32 	%f174, [_ZZN3cub18CUB_300001_SM_10006detail6reduce18DeviceReduceKernelINS2_10policy_hubIfyN4cuda3std3__44plusIfEEE10Policy1000EN6thrust24THRUST_300001_SM_1000_NS6detail15normal_iteratorINSD_10device_ptrIfEEEEyS9_fNS7_10__identityEEEvT0_PT3_T1_NS0_13GridEvenShareISN_EET2_T4_E12temp_storage+16];
	add.f32 	%f175, %f173, %f174;
	ld.shared.f32 	%f176, [_ZZN3cub18CUB_300001_SM_10006detail6reduce18DeviceReduceKernelINS2_10policy_hubIfyN4cuda3std3__44plusIfEEE10Policy1000EN6thrust24THRUST_300001_SM_1000_NS6detail15normal_iteratorINSD_10device_ptrIfEEEEyS9_fNS7_10__identityEEEvT0_PT3_T1_NS0_13GridEvenShareISN_EET2_T4_E12temp_storage+20];
	add.f32 	%f177, %f175, %f176;
	ld.shared.f32 	%f178, [_ZZN3cub18CUB_300001_SM_10006detail6reduce18DeviceReduceKernelINS2_10policy_hubIfyN4cuda3std3__44plusIfEEE10Policy1000EN6thrust24THRUST_300001_SM_1000_NS6detail15normal_iteratorINSD_10device_ptrIfEEEEyS9_fNS7_10__identityEEEvT0_PT3_T1_NS0_13GridEvenShareISN_EET2_T4_E12temp_storage+24];
	add.f32 	%f179, %f177, %f178;
	ld.shared.f32 	%f180, [_ZZN3cub18CUB_300001_SM_10006detail6reduce18DeviceReduceKernelINS2_10policy_hubIfyN4cuda3std3__44plusIfEEE10Policy1000EN6thrust24THRUST_300001_SM_1000_NS6detail15normal_iteratorINSD_10device_ptrIfEEEEyS9_fNS7_10__identityEEEvT0_PT3_T1_NS0_13GridEvenShareISN_EET2_T4_E12temp_storage+28];
	add.f32 	%f181, %f179, %f180;
	ld.shared.f32 	%f182, [_ZZN3cub18CUB_300001_SM_10006detail6reduce18DeviceReduceKernelINS2_10policy_hubIfyN4cuda3std3__44plusIfEEE10Policy1000EN6thrust24THRUST_300001_SM_1000_NS6detail15normal_iteratorINSD_10device_ptrIfEEEEyS9_fNS7_10__identityEEEvT0_PT3_T1_NS0_13GridEvenShareISN_EET2_T4_E12temp_storage+32];
	add.f32 	%f183, %f181, %f182;
	ld.shared.f32 	%f184, [_ZZN3cub18CUB_300001_SM_10006detail6reduce18DeviceReduceKernelINS2_10policy_hubIfyN4cuda3std3__44plusIfEEE10Policy1000EN6thrust24THRUST_300001_SM_1000_NS6detail15normal_iteratorINSD_10device_ptrIfEEEEyS9_fNS7_10__identityEEEvT0_PT3_T1_NS0_13GridEvenShareISN_EET2_T4_E12temp_storage+36];
	add.f32 	%f323, %f183, %f184;
$L__BB33_46:
	mov.u32 	%r189, %tid.x;
	setp.ne.s32 	%p56, %r189, 0;
	@%p56 bra 	$L__BB33_48;
	ld.param.u64 	%rd71, [_ZN3cub18CUB_300001_SM_10006detail6reduce18DeviceReduceKernelINS2_10policy_hubIfyN4cuda3std3__44plusIfEEE10Policy1000EN6thrust24THRUST_300001_SM_1000_NS6detail15normal_iteratorINSD_10device_ptrIfEEEEyS9_fNS7_10__identityEEEvT0_PT3_T1_NS0_13GridEvenShareISN_EET2_T4__param_1];
	cvta.to.global.u64 	%rd68, %rd71;
	mul.wide.u32 	%rd69, %r2, 4;
	add.s64 	%rd70, %rd68, %rd69;
	st.global.f32 	[%rd70], %f323;
$L__BB33_48:
	ret;

}


// ===== COMPILED SASS (sm_100) =====

	.target	sm_100

	.elftype	@"ET_EXEC"


//--------------------- .note.nv.tkinfo           --------------------------
	.section	.note.nv.tkinfo,"",@"SHT_NOTE"
	.sectionflags	@"SHF_NOTE_NV_TKINFO"
	.tkinfo
        /*0018*/ 	.word	0x00000002
        /*0030*/ 	.string	""
        /*0030*/ 	.string	"ptxas"
        /*0030*/ 	.string	"Cuda compilation tools, release 13.0, V13.0.88"
        /*0030*/ 	.string	"Build cuda_13.0.r13.0/compiler.36424714_0"
        /*0030*/ 	.string	"-arch sm_100 -m 64 "



//--------------------- .note.nv.cuinfo           --------------------------
	.section	.note.nv.cuinfo,"",@"SHT_NOTE"
	.sectionflags	@"SHF_NOTE_NV_CUINFO"
        /*0018*/ 	.short	0x0002
        /*001a*/ 	.short	0x0064
        /*001c*/ 	.short	0x0082
	.zero		2


//--------------------- .nv.info                  --------------------------
	.section	.nv.info,"",@"SHT_CUDA_INFO"
	.align	4


	//----- nvinfo : EIATTR_REGCOUNT
	.align		4
        /*0000*/ 	.byte	0x04, 0x2f
        /*0002*/ 	.short	(.L_44 - .L_43)
	.align		4
.L_43:
        /*0004*/ 	.word	index@(_Z10sumcol_gpuPKfPfii)
        /*0008*/ 	.word	0x00000020


	//----- nvinfo : EIATTR_FRAME_SIZE
	.align		4
.L_44:
        /*000c*/ 	.byte	0x04, 0x11
        /*000e*/ 	.short	(.L_46 - .L_45)
	.align		4
.L_45:
        /*0010*/ 	.word	index@(_Z10sumcol_gpuPKfPfii)
        /*0014*/ 	.word	0x00000000


	//----- nvinfo : EIATTR_REGCOUNT
	.align		4
.L_46:
        /*0018*/ 	.byte	0x04, 0x2f
        /*001a*/ 	.short	(.L_48 - .L_47)
	.align		4
.L_47:
        /*001c*/ 	.word	index@(_Z13inter_rep_gpuPKfS0_Pfii)
        /*0020*/ 	.word	0x00000012


	//----- nvinfo : EIATTR_FRAME_SIZE
	.align		4
.L_48:
        /*0024*/ 	.byte	0x04, 0x11
        /*0026*/ 	.short	(.L_50 - .L_49)
	.align		4
.L_49:
        /*0028*/ 	.word	index@(_Z13inter_rep_gpuPKfS0_Pfii)
        /*002c*/ 	.word	0x00000000


	//----- nvinfo : EIATTR_REGCOUNT
	.align		4
.L_50:
        /*0030*/ 	.byte	0x04, 0x2f
        /*0032*/ 	.short	(.L_52 - .L_51)
	.align		4
.L_51:
        /*0034*/ 	.word	index@(_Z13inter_sub_gpuPfPKfii)
        /*0038*/ 	.word	0x00000010


	//----- nvinfo : EIATTR_FRAME_SIZE
	.align		4
.L_52:
        /*003c*/ 	.byte	0x04, 0x11
        /*003e*/ 	.short	(.L_54 - .L_53)
	.align		4
.L_53:
        /*0040*/ 	.word	index@(_Z13inter_sub_gpuPfPKfii)
        /*0044*/ 	.word	0x00000000


	//----- nvinfo : EIATTR_REGCOUNT
	.align		4
.L_54:
        /*0048*/ 	.byte	0x04, 0x2f
        /*004a*/ 	.short	(.L_56 - .L_55)
	.align		4
.L_55:
        /*004c*/ 	.word	index@(_Z19maxpool_forward_gpuiPKfPfS1_iiiiiiii)
        /*0050*/ 	.word	0x0000001f


	//----- nvinfo : EIATTR_FRAME_SIZE
	.align		4
.L_56:
        /*0054*/ 	.byte	0x04, 0x11
        /*0056*/ 	.short	(.L_58 - .L_57)
	.align		4
.L_57:
        /*0058*/ 	.word	index@(_Z19maxpool_forward_gpuiPKfPfS1_iiiiiiii)
        /*005c*/ 	.word	0x00000000


	//----- nvinfo : EIATTR_REGCOUNT
	.align		4
.L_58:
        /*0060*/ 	.byte	0x04, 0x2f
        /*0062*/ 	.short	(.L_60 - .L_59)
	.align		4
.L_59:
        /*0064*/ 	.word	index@(_Z20maxpool_backward_gpuiPKfS0_S0_S0_Pfiiiiiiii)
        /*0068*/ 	.word	0x00000018


	//----- nvinfo : EIATTR_FRAME_SIZE
	.align		4
.L_60:
        /*006c*/ 	.byte	0x04, 0x11
        /*006e*/ 	.short	(.L_62 - .L_61)
	.align		4
.L_61:
        /*0070*/ 	.word	index@(_Z20maxpool_backward_gpuiPKfS0_S0_S0_Pfiiiiiiii)
        /*0074*/ 	.word	0x00000000


	//----- nvinfo : EIATTR_REGCOUNT
	.align		4
.L_62:
        /*0078*/ 	.byte	0x04, 0x2f
        /*007a*/ 	.short	(.L_64 - .L_63)
	.align		4
.L_63:
        /*007c*/ 	.word	index@(_Z10im2col_gpuiPKfPfiiiiiiii)
        /*0080*/ 	.word	0x00000017


	//----- nvinfo : EIATTR_FRAME_SIZE
	.align		4
.L_64:
        /*0084*/ 	.byte	0x04, 0x11
        /*0086*/ 	.short	(.L_66 - .L_65)
	.align		4
.L_65:
        /*0088*/ 	.word	index@(_Z10im2col_gpuiPKfPfiiiiiiii)
        /*008c*/ 	.word	0x00000000


	//----- nvinfo : EIATTR_REGCOUNT
	.align		4
.L_66:
        /*0090*/ 	.byte	0x04, 0x2f
        /*0092*/ 	.short	(.L_68 - .L_67)
	.align		4
.L_67:
        /*0094*/ 	.word	index@(_Z10col2im_gpuiPfPKfiiiiiiii)
        /*0098*/ 	.word	0x0000001a


	//----- nvinfo : EIATTR_FRAME_SIZE
	.align		4
.L_68:
        /*009c*/ 	.byte	0x04, 0x11
        /*009e*/ 	.short	(.L_70 - .L_69)
	.align		4
.L_69:
        /*00a0*/ 	.word	index@(_Z10col2im_gpuiPfPKfiiiiiiii)
        /*00a4*/ 	.word	0x00000000


	//----- nvinfo : EIATTR_REGCOUNT
	.align		4
.L_70:
        /*00a8*/ 	.byte	0x04, 0x2f
        /*00aa*/ 	.short	(.L_72 - .L_71)
	.align		4
.L_71:
        /*00ac*/ 	.word	index@(_ZN3cub18CUB_300001_SM_10006detail11EmptyKernelIvEEvv)
        /*00b0*/ 	.word	0x00000004


	//----- nvinfo : EIATTR_FRAME_SIZE
	.align		4
.L_72:
        /*00b4*/ 	.byte	0x04, 0x11
        /*00b6*/ 	.short	(.L_74 - .L_73)
	.align		4
.L_73:
        /*00b8*/ 	.word	index@(_ZN3cub18CUB_300001_SM_10006detail11EmptyKernelIvEEvv)
        /*00bc*/ 	.word	0x00000000


	//----- nvinfo : EIATTR_REGCOUNT
	.align		4
.L_74:
        /*00c0*/ 	.byte	0x04, 0x2f
        /*00c2*/ 	.short	(.L_76 - .L_75)
	.align		4
.L_75:
        /*00c4*/ 	.word	index@(_ZN3cub18CUB_300001_SM_10006detail8for_each13static_kernelINS2_12policy_hub_t12policy_500_tEmN6thrust24THRUST_300001_SM_1000_NS8cuda_cub20__uninitialized_fill7functorINS7_10device_ptrIfEEfEEEEvT0_T1_)
        /*00c8*/ 	.word	0x00000008


	//----- nvinfo : EIATTR_FRAME_SIZE
	.align		4
.L_76:
        /*00cc*/ 	.byte	0x04, 0x11
        /*00ce*/ 	.short	(.L_78 - .L_77)
	.align		4
.L_77:
        /*00d0*/ 	.word	index@(_ZN3cub18CUB_300001_SM_10006detail8for_each13static_kernelINS2_12policy_hub_t12policy_500_tEmN6thrust24THRUST_300001_SM_1000_NS8cuda_cub20__uninitialized_fill7functorINS7_10device_ptrIfEEfEEEEvT0_T1_)
        /*00d4*/ 	.word	0x00000000


	//----- nvinfo : EIATTR_REGCOUNT
	.align		4
.L_78:
        /*00d8*/ 	.byte	0x04, 0x2f
        /*00da*/ 	.short	(.L_80 - .L_79)
	.align		4
.L_79:
        /*00dc*/ 	.word	index@(_ZN3cub18CUB_300001_SM_10006detail8for_each13static_kernelINS2_12policy_hub_t12policy_500_tElN6thrust24THRUST_300001_SM_1000_NS8cuda_cub6__fill7functorINS7_10device_ptrIfEEfEEEEvT0_T1_)
        /*00e0*/ 	.word	0x00000008


	//----- nvinfo : EIATTR_FRAME_SIZE
	.align		4
.L_80:
        /*00e4*/ 	.byte	0x04, 0x11
        /*00e6*/ 	.short	(.L_82 - .L_81)
	.align		4
.L_81:
        /*00e8*/ 	.word	index@(_ZN3cub18CUB_300001_SM_10006detail8for_each13static_kernelINS2_12policy_hub_t12policy_500_tElN6thrust24THRUST_300001_SM_1000_NS8cuda_cub6__fill7functorINS7_10device_ptrIfEEfEEEEvT0_T1_)
        /*00ec*/ 	.word	0x00000000


	//----- nvinfo : EIATTR_REGCOUNT
	.align		4
.L_82:
        /*00f0*/ 	.byte	0x04, 0x2f
        /*00f2*/ 	.short	(.L_84 - .L_83)
	.align		4
.L_83:
        /*00f4*/ 	.word	index@(_ZN3cub18CUB_300001_SM_10006detail9transform16transform_kernelINS2_10policy_hubILb1EN4cuda3std3__45tupleIJN6thrust24THRUST_300001_SM_1000_NS10device_ptrIfEEEEEE10policy1000Ei4SsubSC_JPfEEEvT0_iT1_T2_DpNS2_10kernel_argIT3_EE)
        /*00f8*/ 	.word	0x0000001c


	//----- nvinfo : EIATTR_FRAME_SIZE
	.align		4
.L_84:
        /*00fc*/ 	.byte	0x04, 0x11
        /*00fe*/ 	.short	(.L_86 - .L_85)
	.align		4
.L_85:
        /*0100*/ 	.word	index@(_ZN3cub18CUB_300001_SM_10006detail9transform16transform_kernelINS2_10policy_hubILb1EN4cuda3std3__45tupleIJN6thrust24THRUST_300001_SM_1000_NS10device_ptrIfEEEEEE10policy1000Ei4SsubSC_JPfEEEvT0_iT1_T2_DpNS2_10kernel_argIT3_EE)
        /*0104*/ 	.word	0x00000000


	//----- nvinfo : EIATTR_REGCOUNT
	.align		4
.L_86:
        /*0108*/ 	.byte	0x04, 0x2f
        /*010a*/ 	.short	(.L_88 - .L_87)
	.align		4
.L_87:
        /*010c*/ 	.word	index@(_ZN3cub18CUB_300001_SM_10006detail9transform16transform_kernelINS2_10policy_hubILb1EN4cuda3std3__45tupleIJN6thrust24THRUST_300001_SM_1000_NS10device_ptrIfEEEEEE10policy1000El4SsubSC_JPfEEEvT0_iT1_T2_DpNS2_10kernel_argIT3_EE)
        /*0110*/ 	.word	0x0000001c


	//----- nvinfo : EIATTR_FRAME_SIZE
	.align		4
.L_88:
        /*0114*/ 	.byte	0x04, 0x11
        /*0116*/ 	.short	(.L_90 - .L_89)
	.align		4
.L_89:
        /*0118*/ 	.word	index@(_ZN3cub18CUB_300001_SM_10006detail9transform16transform_kernelINS2_10policy_hubILb1EN4cuda3std3__45tupleIJN6thrust24THRUST_300001_SM_1000_NS10device_ptrIfEEEEEE10policy1000El4SsubSC_JPfEEEvT0_iT1_T2_DpNS2_10kernel_argIT3_EE)
        /*011c*/ 	.word	0x00000000


	//----- nvinfo : EIATTR_REGCOUNT
	.align		4
.L_90:
        /*0120*/ 	.byte	0x04, 0x2f
        /*0122*/ 	.short	(.L_92 - .L_91)
	.align		4
.L_91:
        /*0124*/ 	.word	index@(_ZN3cub18CUB_300001_SM_10006detail9transform16transform_kernelINS2_10policy_hubILb1EN4cuda3std3__45tupleIJN6thrust24THRUST_300001_SM_1000_NS10device_ptrIfEEEEEE10policy1000Ei4SexpSC_JPfEEEvT0_iT1_T2_DpNS2_10kernel_argIT3_EE)
        /*0128*/ 	.word	0x0000001e


	//----- nvinfo : EIATTR_FRAME_SIZE
	.align		4
.L_92:
        /*012c*/ 	.byte	0x04, 0x11
        /*012e*/ 	.short	(.L_94 - .L_93)
	.align		4
.L_93:
        /*0130*/ 	.word	index@(_ZN3cub18CUB_300001_SM_10006detail9transform16transform_kernelINS2_10policy_hubILb1EN4cuda3std3__45tupleIJN6thrust24THRUST_300001_SM_1000_NS10device_ptrIfEEEEEE10policy1000Ei4SexpSC_JPfEEEvT0_iT1_T2_DpNS2_10kernel_argIT3_EE)
        /*0134*/ 	.word	0x00000000


	//----- nvinfo : EIATTR_REGCOUNT
	.align		4
.L_94:
        /*0138*/ 	.byte	0x04, 0x2f
        /*013a*/ 	.short	(.L_96 - .L_95)
	.align		4
.L_95:
        /*013c*/ 	.word	index@(_ZN3cub18CUB_300001_SM_10006detail9transform16transform_kernelINS2_10policy_hubILb1EN4cuda3std3__45tupleIJN6thrust24THRUST_300001_SM_1000_NS10device_ptrIfEEEEEE10policy1000El4SexpSC_JPfEEEvT0_iT1_T2_DpNS2_10kernel_argIT3_EE)
        /*0140*/ 	.word	0x0000001e


	//----- nvinfo : EIATTR_FRAME_SIZE
	.align		4
.L_96:
        /*0144*/ 	.byte	0x04, 0x11
        /*0146*/ 	.short	(.L_98 - .L_97)
	.align		4
.L_97:
        /*0148*/ 	.word	index@(_ZN3cub18CUB_300001_SM_10006detail9transform16transform_kernelINS2_10policy_hubILb1EN4cuda3std3__45tupleIJN6thrust24THRUST_300001_SM_1000_NS10device_ptrIfEEEEEE10policy1000El4SexpSC_JPfEEEvT0_iT1_T2_DpNS2_10kernel_argIT3_EE)
        /*014c*/ 	.word	0x00000000


	//----- nvinfo : EIATTR_REGCOUNT
	.align		4
.L_98:
        /*0150*/ 	.byte	0x04, 0x2f
        /*0152*/ 	.short	(.L_100 - .L_99)
	.align		4
.L_99:
        /*0154*/ 	.word	index@(_ZN3cub18CUB_300001_SM_10006detail9transform16transform_kernelINS2_10policy_hubILb1EN4cuda3std3__45tupleIJN6thrust24THRUST_300001_SM_1000_NS10device_ptrIfEEEEEE10policy1000Ei4SdivSC_JPfEEEvT0_iT1_T2_DpNS2_10kernel_argIT3_EE)
        /*0158*/ 	.word	0x00000020


	//----- nvinfo : EIATTR_FRAME_SIZE
	.align		4
.L_100:
        /*015c*/ 	.byte	0x04, 0x11
        /*015e*/ 	.short	(.L_102 - .L_101)
	.align		4
.L_101:
        /*0160*/ 	.word	index@($__internal_1_$__cuda_sm3x_div_rn_noftz_f32_slowpath)
        /*0164*/ 	.word	0x00000000


	//----- nvinfo : EIATTR_FRAME_SIZE
	.align		4
.L_102:
        /*0168*/ 	.byte	0x04, 0x11
        /*016a*/ 	.short	(.L_104 - .L_103)
	.align		4
.L_103:
        /*016c*/ 	.word	index@(_ZN3cub18CUB_300001_SM_10006detail9transform16transform_kernelINS2_10policy_hubILb1EN4cuda3std3__45tupleIJN6thrust24THRUST_300001_SM_1000_NS10device_ptrIfEEEEEE10policy1000Ei4SdivSC_JPfEEEvT0_iT1_T2_DpNS2_10kernel_argIT3_EE)
        /*0170*/ 	.word	0x00000000


	//----- nvinfo : EIATTR_REGCOUNT
	.align		4
.L_104:
        /*0174*/ 	.byte	0x04, 0x2f
        /*0176*/ 	.short	(.L_106 - .L_105)
	.align		4
.L_105:
        /*0178*/ 	.word	index@(_ZN3cub18CUB_300001_SM_10006detail9transform16transform_kernelINS2_10policy_hubILb1EN4cuda3std3__45tupleIJN6thrust24THRUST_300001_SM_1000_NS10device_ptrIfEEEEEE10policy1000El4SdivSC_JPfEEEvT0_iT1_T2_DpNS2_10kernel_argIT3_EE)
        /*017c*/ 	.word	0x00000020


	//----- nvinfo : EIATTR_FRAME_SIZE
	.align		4
.L_106:
        /*0180*/ 	.byte	0x04, 0x11
        /*0182*/ 	.short	(.L_108 - .L_107)
	.align		4
.L_107:
        /*0184*/ 	.word	index@($__internal_0_$__cuda_sm3x_div_rn_noftz_f32_slowpath)
        /*0188*/ 	.word	0x00000000


	//----- nvinfo : EIATTR_FRAME_SIZE
	.align		4
.L_108:
        /*018c*/ 	.byte	0x04, 0x11
        /*018e*/ 	.short	(.L_110 - .L_109)
	.align		4
.L_109:
        /*0190*/ 	.word	index@(_ZN3cub18CUB_300001_SM_10006detail9transform16transform_kernelINS2_10policy_hubILb1EN4cuda3std3__45tupleIJN6thrust24THRUST_300001_SM_1000_NS10device_ptrIfEEEEEE10policy1000El4SdivSC_JPfEEEvT0_iT1_T2_DpNS2_10kernel_argIT3_EE)
        /*0194*/ 	.word	0x00000000


	//----- nvinfo : EIATTR_REGCOUNT
	.align		4
.L_110:
        /*0198*/ 	.byte	0x04, 0x2f
        /*019a*/ 	.short	(.L_112 - .L_111)
	.align		4
.L_111:
        /*019c*/ 	.word	index@(_ZN3cub18CUB_300001_SM_10006detail9transform16transform_kernelINS2_10policy_hubILb1EN4cuda3std3__45tupleIJN6thrust24THRUST_300001_SM_1000_NS6detail15normal_iteratorINSA_10device_ptrIfEEEEEEEE10policy1000Ei7SneglogSF_JPfEEEvT0_iT1_T2_DpNS2_10kernel_argIT3_EE)
        /*01a0*/ 	.word	0x0000001b


	//----- nvinfo : EIATTR_FRAME_SIZE
	.align		4
.L_112:
        /*01a4*/ 	.byte	0x04, 0x11
        /*01a6*/ 	.short	(.L_114 - .L_113)
	.align		4
.L_113:
        /*01a8*/ 	.word	index@(_ZN3cub18CUB_300001_SM_10006detail9transform16transform_kernelINS2_10policy_hubILb1EN4cuda3std3__45tupleIJN6thrust24THRUST_300001_SM_1000_NS6detail15normal_iteratorINSA_10device_ptrIfEEEEEEEE10policy1000Ei7SneglogSF_JPfEEEvT0_iT1_T2_DpNS2_10kernel_argIT3_EE)
        /*01ac*/ 	.word	0x00000000


	//----- nvinfo : EIATTR_REGCOUNT
	.align		4
.L_114:
        /*01b0*/ 	.byte	0x04, 0x2f
        /*01b2*/ 	.short	(.L_116 - .L_115)
	.align		4
.L_115:
        /*01b4*/ 	.word	index@(_ZN3cub18CUB_300001_SM_10006detail9transform16transform_kernelINS2_10policy_hubILb1EN4cuda3std3__45tupleIJN6thrust24THRUST_300001_SM_1000_NS6detail15normal_iteratorINSA_10device_ptrIfEEEEEEEE10policy1000El7SneglogSF_JPfEEEvT0_iT1_T2_DpNS2_10kernel_argIT3_EE)
        /*01b8*/ 	.word	0x0000001d


	//----- nvinfo : EIATTR_FRAME_SIZE
	.align		4
.L_116:
        /*01bc*/ 	.byte	0x04, 0x11
        /*01be*/ 	.short	(.L_118 - .L_117)
	.align		4
.L_117:
        /*01c0*/ 	.word	index@(_ZN3cub18CUB_300001_SM_10006detail9transform16transform_kernelINS2_10policy_hubILb1EN4cuda3std3__45tupleIJN6thrust24THRUST_300001_SM_1000_NS6detail15normal_iteratorINSA_10device_ptrIfEEEEEEEE10policy1000El7SneglogSF_JPfEEEvT0_iT1_T2_DpNS2_10kernel_argIT3_EE)
        /*01c4*/ 	.word	0x00000000


	//----- nvinfo : EIATTR_REGCOUNT
	.align		4
.L_118:
        /*01c8*/ 	.byte	0x04, 0x2f
        /*01ca*/ 	.short	(.L_120 - .L_119)
	.align		4
.L_119:
        /*01cc*/ 	.word	index@(_ZN3cub18CUB_300001_SM_10006detail6reduce28DeviceReduceSingleTileKernelINS2_10policy_hubIfjN4cuda3std3__44plusIfEEE10Policy1000EN6thrust24THRUST_300001_SM_1000_NS10device_ptrIfEEPfjS9_ffNS7_10__identityEEEvT0_T1_T2_T3_T4_T6_)
        /*01d0*/ 	.word	0x00000020


	//----- nvinfo : EIATTR_FRAME_SIZE
	.align		4
.L_120:
        /*01d4*/ 	.byte	0x04, 0x11
        /*01d6*/ 	.short	(.L_122 - .L_121)
	.align		4
.L_121:
        /*01d8*/ 	.word	index@(_ZN3cub18CUB_300001_SM_10006detail6reduce28DeviceReduceSingleTileKernelINS2_10policy_hubIfjN4cuda3std3__44plusIfEEE10Policy1000EN6thrust24THRUST_300001_SM_1000_NS10device_ptrIfEEPfjS9_ffNS7_10__identityEEEvT0_T1_T2_T3_T4_T6_)
        /*01dc*/ 	.word	0x00000000


	//----- nvinfo : EIATTR_REGCOUNT
	.align		4
.L_122:
        /*01e0*/ 	.byte	0x04, 0x2f
        /*01e2*/ 	.short	(.L_124 - .L_123)
	.align		4
.L_123:
        /*01e4*/ 	.word	index@(_ZN3cub18CUB_300001_SM_10006detail6reduce18DeviceReduceKernelINS2_10policy_hubIfjN4cuda3std3__44plusIfEEE10Policy1000EN6thrust24THRUST_300001_SM_1000_NS10device_ptrIfEEjS9_fNS7_10__identityEEEvT0_PT3_T1_NS0_13GridEvenShareISK_EET2_T4_)
        /*01e8*/ 	.word	0x00000020


	//----- nvinfo : EIATTR_FRAME_SIZE
	.align		4
.L_124:
        /*01ec*/ 	.byte	0x04, 0x11
        /*01ee*/ 	.short	(.L_126 - .L_125)
	.align		4
.L_125:
        /*01f0*/ 	.word	index@(_ZN3cub18CUB_300001_SM_10006detail6reduce18DeviceReduceKernelINS2_10policy_hubIfjN4cuda3std3__44plusIfEEE10Policy1000EN6thrust24THRUST_300001_SM_1000_NS10device_ptrIfEEjS9_fNS7_10__identityEEEvT0_PT3_T1_NS0_13GridEvenShareISK_EET2_T4_)
        /*01f4*/ 	.word	0x00000000


	//----- nvinfo : EIATTR_REGCOUNT
	.align		4
.L_126:
        /*01f8*/ 	.byte	0x04, 0x2f
        /*01fa*/ 	.short	(.L_128 - .L_127)
	.align		4
.L_127:
        /*01fc*/ 	.word	index@(_ZN3cub18CUB_300001_SM_10006detail6reduce28DeviceReduceSingleTileKernelINS2_10policy_hubIfjN4cuda3std3__44plusIfEEE10Policy1000EPfSC_iS9_ffNS7_10__identityEEEvT0_T1_T2_T3_T4_T6_)
        /*0200*/ 	.word	0x0000001e


	//----- nvinfo : EIATTR_FRAME_SIZE
	.align		4
.L_128:
        /*0204*/ 	.byte	0x04, 0x11
        /*0206*/ 	.short	(.L_130 - .L_129)
	.align		4
.L_129:
        /*0208*/ 	.word	index@(_ZN3cub18CUB_300001_SM_10006detail6reduce28DeviceReduceSingleTileKernelINS2_10policy_hubIfjN4cuda3std3__44plusIfEEE10Policy1000EPfSC_iS9_ffNS7_10__identityEEEvT0_T1_T2_T3_T4_T6_)
        /*020c*/ 	.word	0x00000000


	//----- nvinfo : EIATTR_REGCOUNT
	.align		4
.L_130:
        /*0210*/ 	.byte	0x04, 0x2f
        /*0212*/ 	.short	(.L_132 - .L_131)
	.align		4
.L_131:
        /*0214*/ 	.word	index@(_ZN3cub18CUB_300001_SM_10006detail6reduce28DeviceReduceSingleTileKernelINS2_10policy_hubIfyN4cuda3std3__44plusIfEEE10Policy1000EN6thrust24THRUST_300001_SM_1000_NS10device_ptrIfEEPfyS9_ffNS7_10__identityEEEvT0_T1_T2_T3_T4_T6_)
        /*0218*/ 	.word	0x00000020


	//----- nvinfo : EIATTR_FRAME_SIZE
	.align		4
.L_132:
        /*021c*/ 	.byte	0x04, 0x11
        /*021e*/ 	.short	(.L_134 - .L_133)
	.align		4
.L_133:
        /*0220*/ 	.word	index@(_ZN3cub18CUB_300001_SM_10006detail6reduce28DeviceReduceSingleTileKernelINS2_10policy_hubIfyN4cuda3std3__44plusIfEEE10Policy1000EN6thrust24THRUST_300001_SM_1000_NS10device_ptrIfEEPfyS9_ffNS7_10__identityEEEvT0_T1_T2_T3_T4_T6_)
        /*0224*/ 	.word	0x00000000


	//----- nvinfo : EIATTR_REGCOUNT
	.align		4
.L_134:
        /*0228*/ 	.byte	0x04, 0x2f
        /*022a*/ 	.short	(.L_136 - .L_135)
	.align		4
.L_135:
        /*022c*/ 	.word	index@(_ZN3cub18CUB_300001_SM_10006detail6reduce18DeviceReduceKernelINS2_10policy_hubIfyN4cuda3std3__44plusIfEEE10Policy1000EN6thrust24THRUST_300001_SM_1000_NS10device_ptrIfEEyS9_fNS7_10__identityEEEvT0_PT3_T1_NS0_13GridEvenShareISK_EET2_T4_)
        /*0230*/ 	.word	0x0000001e


	//----- nvinfo : EIATTR_FRAME_SIZE
	.align		4
.L_136:
        /*0234*/ 	.byte	0x04, 0x11
        /*0236*/ 	.short	(.L_138 - .L_137)
	.align		4
.L_137:
        /*0238*/ 	.word	index@(_ZN3cub18CUB_300001_SM_10006detail6reduce18DeviceReduceKernelINS2_10policy_hubIfyN4cuda3std3__44plusIfEEE10Policy1000EN6thrust24THRUST_300001_SM_1000_NS10device_ptrIfEEyS9_fNS7_10__identityEEEvT0_PT3_T1_NS0_13GridEvenShareISK_EET2_T4_)
        /*023c*/ 	.word	0x00000000


	//----- nvinfo : EIATTR_REGCOUNT
	.align		4
.L_138:
        /*0240*/ 	.byte	0x04, 0x2f
        /*0242*/ 	.short	(.L_140 - .L_139)
	.align		4
.L_139:
        /*0244*/ 	.word	index@(_ZN3cub18CUB_300001_SM_10006detail6reduce28DeviceReduceSingleTileKernelINS2_10policy_hubIfyN4cuda3std3__44plusIfEEE10Policy1000EPfSC_iS9_ffNS7_10__identityEEEvT0_T1_T2_T3_T4_T6_)
        /*0248*/ 	.word	0x0000001e


	//----- nvinfo : EIATTR_FRAME_SIZE
	.align		4
.L_140:
        /*024c*/ 	.byte	0x04, 0x11
        /*024e*/ 	.short	(.L_142 - .L_141)
	.align		4
.L_141:
        /*0250*/ 	.word	index@(_ZN3cub18CUB_300001_SM_10006detail6reduce28DeviceReduceSingleTileKernelINS2_10policy_hubIfyN4cuda3std3__44plusIfEEE10Policy1000EPfSC_iS9_ffNS7_10__identityEEEvT0_T1_T2_T3_T4_T6_)
        /*0254*/ 	.word	0x00000000


	//----- nvinfo : EIATTR_REGCOUNT
	.align		4
.L_142:
        /*0258*/ 	.byte	0x04, 0x2f
        /*025a*/ 	.short	(.L_144 - .L_143)
	.align		4
.L_143:
        /*025c*/ 	.word	index@(_ZN3cub18CUB_300001_SM_10006detail6reduce28DeviceReduceSingleTileKernelINS2_10policy_hubIfjN4cuda3__47maximumIfEEE10Policy1000EN6thrust24THRUST_300001_SM_1000_NS10device_ptrIfEEPfjS8_ffNS5_3std3__410__identityEEEvT0_T1_T2_T3_T4_T6_)
        /*0260*/ 	.word	0x00000020


	//----- nvinfo : EIATTR_FRAME_SIZE
	.align		4
.L_144:
        /*0264*/ 	.byte	0x04, 0x11
        /*0266*/ 	.short	(.L_146 - .L_145)
	.align		4
.L_145:
        /*0268*/ 	.word	index@(_ZN3cub18CUB_300001_SM_10006detail6reduce28DeviceReduceSingleTileKernelINS2_10policy_hubIfjN4cuda3__47maximumIfEEE10Policy1000EN6thrust24THRUST_300001_SM_1000_NS10device_ptrIfEEPfjS8_ffNS5_3std3__410__identityEEEvT0_T1_T2_T3_T4_T6_)
        /*026c*/ 	.word	0x00000000


	//----- nvinfo : EIATTR_REGCOUNT
	.align		4
.L_146:
        /*0270*/ 	.byte	0x04, 0x2f
        /*0272*/ 	.short	(.L_148 - .L_147)
	.align		4
.L_147:
        /*0274*/ 	.word	index@(_ZN3cub18CUB_300001_SM_10006detail6reduce18DeviceReduceKernelINS2_10policy_hubIfjN4cuda3__47maximumIfEEE10Policy1000EN6thrust24THRUST_300001_SM_1000_NS10device_ptrIfEEjS8_fNS5_3std3__410__identityEEEvT0_PT3_T1_NS0_13GridEvenShareISL_EET2_T4_)
        /*0278*/ 	.word	0x00000020


	//----- nvinfo : EIATTR_FRAME_SIZE
	.align		4
.L_148:
        /*027c*/ 	.byte	0x04, 0x11
        /*027e*/ 	.short	(.L_150 - .L_149)
	.align		4
.L_149:
        /*0280*/ 	.word	index@(_ZN3cub18CUB_300001_SM_10006detail6reduce18DeviceReduceKernelINS2_10policy_hubIfjN4cuda3__47maximumIfEEE10Policy1000EN6thrust24THRUST_300001_SM_1000_NS10device_ptrIfEEjS8_fNS5_3std3__410__identityEEEvT0_PT3_T1_NS0_13GridEvenShareISL_EET2_T4_)
        /*0284*/ 	.word	0x00000000


	//----- nvinfo : EIATTR_REGCOUNT
	.align		4
.L_150:
        /*0288*/ 	.byte	0x04, 0x2f
        /*028a*/ 	.short	(.L_152 - .L_151)
	.align		4
.L_151:
        /*028c*/ 	.word	index@(_ZN3cub18CUB_300001_SM_10006detail6reduce28DeviceReduceSingleTileKernelINS2_10policy_hubIfjN4cuda3__47maximumIfEEE10Policy1000EPfSB_iS8_ffNS5_3std3__410__identityEEEvT0_T1_T2_T3_T4_T6_)
        /*0290*/ 	.word	0x0000001e


	//----- nvinfo : EIATTR_FRAME_SIZE
	.align		4
.L_152:
        /*0294*/ 	.byte	0x04, 0x11
        /*0296*/ 	.short	(.L_154 - .L_153)
	.align		4
.L_153:
        /*0298*/ 	.word	index@(_ZN3cub18CUB_300001_SM_10006detail6reduce28DeviceReduceSingleTileKernelINS2_10policy_hubIfjN4cuda3__47maximumIfEEE10Policy1000EPfSB_iS8_ffNS5_3std3__410__identityEEEvT0_T1_T2_T3_T4_T6_)
        /*029c*/ 	.word	0x00000000


	//----- nvinfo : EIATTR_REGCOUNT
	.align		4
.L_154:
        /*02a0*/ 	.byte	0x04, 0x2f
        /*02a2*/ 	.short	(.L_156 - .L_155)
	.align		4
.L_155:
        /*02a4*/ 	.word	index@(_ZN3cub18CUB_300001_SM_10006detail6reduce28DeviceReduceSingleTileKernelINS2_10policy_hubIfyN4cuda3__47maximumIfEEE10Policy1000EN6thrust24THRUST_300001_SM_1000_NS10device_ptrIfEEPfyS8_ffNS5_3std3__410__identityEEEvT0_T1_T2_T3_T4_T6_)
        /*02a8*/ 	.word	0x00000020


	//----- nvinfo : EIATTR_FRAME_SIZE
	.align		4
.L_156:
        /*02ac*/ 	.byte	0x04, 0x11
        /*02ae*/ 	.short	(.L_158 - .L_157)
	.align		4
.L_157:
        /*02b0*/ 	.word	index@(_ZN3cub18CUB_300001_SM_10006detail6reduce28DeviceReduceSingleTileKernelINS2_10policy_hubIfyN4cuda3__47maximumIfEEE10Policy1000EN6thrust24THRUST_300001_SM_1000_NS10device_ptrIfEEPfyS8_ffNS5_3std3__410__identityEEEvT0_T1_T2_T3_T4_T6_)
        /*02b4*/ 	.word	0x00000000


	//----- nvinfo : EIATTR_REGCOUNT
	.align		4
.L_158:
        /*02b8*/ 	.byte	0x04, 0x2f
        /*02ba*/ 	.short	(.L_160 - .L_159)
	.align		4
.L_159:
        /*02bc*/ 	.word	index@(_ZN3cub18CUB_300001_SM_10006detail6reduce18DeviceReduceKernelINS2_10policy_hubIfyN4cuda3__47maximumIfEEE10Policy1000EN6thrust24THRUST_300001_SM_1000_NS10device_ptrIfEEyS8_fNS5_3std3__410__identityEEEvT0_PT3_T1_NS0_13GridEvenShareISL_EET2_T4_)
        /*02c0*/ 	.word	0x00000020


	//----- nvinfo : EIATTR_FRAME_SIZE
	.align		4
.L_160:
        /*02c4*/ 	.byte	0x04, 0x11
        /*02c6*/ 	.short	(.L_162 - .L_161)
	.align		4
.L_161:
        /*02c8*/ 	.word	index@(_ZN3cub18CUB_300001_SM_10006detail6reduce18DeviceReduceKernelINS2_10policy_hubIfyN4cuda3__47maximumIfEEE10Policy1000EN6thrust24THRUST_300001_SM_1000_NS10device_ptrIfEEyS8_fNS5_3std3__410__identityEEEvT0_PT3_T1_NS0_13GridEvenShareISL_EET2_T4_)
        /*02cc*/ 	.word	0x00000000


	//----- nvinfo : EIATTR_REGCOUNT
	.align		4
.L_162:
        /*02d0*/ 	.byte	0x04, 0x2f
        /*02d2*/ 	.short	(.L_164 - .L_163)
	.align		4
.L_163:
        /*02d4*/ 	.word	index@(_ZN3cub18CUB_300001_SM_10006detail6reduce28DeviceReduceSingleTileKernelINS2_10policy_hubIfyN4cuda3__47maximumIfEEE10Policy1000EPfSB_iS8_ffNS5_3std3__410__identityEEEvT0_T1_T2_T3_T4_T6_)
        /*02d8*/ 	.word	0x0000001e


	//----- nvinfo : EIATTR_FRAME_SIZE
	.align		4
.L_164:
        /*02dc*/ 	.byte	0x04, 0x11
        /*02de*/ 	.short	(.L_166 - .L_165)
	.align		4
.L_165:
        /*02e0*/ 	.word	index@(_ZN3cub18CUB_300001_SM_10006detail6reduce28DeviceReduceSingleTileKernelINS2_10policy_hubIfyN4cuda3__47maximumIfEEE10Policy1000EPfSB_iS8_ffNS5_3std3__410__identityEEEvT0_T1_T2_T3_T4_T6_)
        /*02e4*/ 	.word	0x00000000


	//----- nvinfo : EIATTR_REGCOUNT
	.align		4
.L_166:
        /*02e8*/ 	.byte	0x04, 0x2f
        /*02ea*/ 	.short	(.L_168 - .L_167)
	.align		4
.L_167:
        /*02ec*/ 	.word	index@(_ZN3cub18CUB_300001_SM_10006detail6reduce28DeviceReduceSingleTileKernelINS2_10policy_hubIfjN4cuda3std3__44plusIfEEE10Policy1000EN6thrust24THRUST_300001_SM_1000_NS6detail15normal_iteratorINSD_10device_ptrIfEEEEPfjS9_ffNS7_10__identityEEEvT0_T1_T2_T3_T4_T6_)
        /*02f0*/ 	.word	0x00000020


	//----- nvinfo : EIATTR_FRAME_SIZE
	.align		4
.L_168:
        /*02f4*/ 	.byte	0x04, 0x11
        /*02f6*/ 	.short	(.L_170 - .L_169)
	.align		4
.L_169:
        /*02f8*/ 	.word	index@(_ZN3cub18CUB_300001_SM_10006detail6reduce28DeviceReduceSingleTileKernelINS2_10policy_hubIfjN4cuda3std3__44plusIfEEE10Policy1000EN6thrust24THRUST_300001_SM_1000_NS6detail15normal_iteratorINSD_10device_ptrIfEEEEPfjS9_ffNS7_10__identityEEEvT0_T1_T2_T3_T4_T6_)
        /*02fc*/ 	.word	0x00000000


	//----- nvinfo : EIATTR_REGCOUNT
	.align		4
.L_170:
        /*0300*/ 	.byte	0x04, 0x2f
        /*0302*/ 	.short	(.L_172 - .L_171)
	.align		4
.L_171:
        /*0304*/ 	.word	index@(_ZN3cub18CUB_300001_SM_10006detail6reduce18DeviceReduceKernelINS2_10policy_hubIfjN4cuda3std3__44plusIfEEE10Policy1000EN6thrust24THRUST_300001_SM_1000_NS6detail15normal_iteratorINSD_10device_ptrIfEEEEjS9_fNS7_10__identityEEEvT0_PT3_T1_NS0_13GridEvenShareISN_EET2_T4_)
        /*0308*/ 	.word	0x00000020


	//----- nvinfo : EIATTR_FRAME_SIZE
	.align		4
.L_172:
        /*030c*/ 	.byte	0x04, 0x11
        /*030e*/ 	.short	(.L_174 - .L_173)
	.align		4
.L_173:
        /*0310*/ 	.word	index@(_ZN3cub18CUB_300001_SM_10006detail6reduce18DeviceReduceKernelINS2_10policy_hubIfjN4cuda3std3__44plusIfEEE10Policy1000EN6thrust24THRUST_300001_SM_1000_NS6detail15normal_iteratorINSD_10device_ptrIfEEEEjS9_fNS7_10__identityEEEvT0_PT3_T1_NS0_13GridEvenShareISN_EET2_T4_)
        /*0314*/ 	.word	0x00000000


	//----- nvinfo : EIATTR_REGCOUNT
	.align		4
.L_174:
        /*0318*/ 	.byte	0x04, 0x2f
        /*031a*/ 	.short	(.L_176 - .L_175)
	.align		4
.L_175:
        /*031c*/ 	.word	index@(_ZN3cub18CUB_300001_SM_10006detail6reduce28DeviceReduceSingleTileKernelINS2_10policy_hubIfyN4cuda3std3__44plusIfEEE10Policy1000EN6thrust24THRUST_300001_SM_1000_NS6detail15normal_iteratorINSD_10device_ptrIfEEEEPfyS9_ffNS7_10__identityEEEvT0_T1_T2_T3_T4_T6_)
        /*0320*/ 	.word	0x00000020


	//----- nvinfo : EIATTR_FRAME_SIZE
	.align		4
.L_176:
        /*0324*/ 	.byte	0x04, 0x11
        /*0326*/ 	.short	(.L_178 - .L_177)
	.align		4
.L_177:
        /*0328*/ 	.word	index@(_ZN3cub18CUB_300001_SM_10006detail6reduce28DeviceReduceSingleTileKernelINS2_10policy_hubIfyN4cuda3std3__44plusIfEEE10Policy1000EN6thrust24THRUST_300001_SM_1000_NS6detail15normal_iteratorINSD_10device_ptrIfEEEEPfyS9_ffNS7_10__identityEEEvT0_T1_T2_T3_T4_T6_)
        /*032c*/ 	.word	0x00000000


	//----- nvinfo : EIATTR_REGCOUNT
	.align		4
.L_178:
        /*0330*/ 	.byte	0x04, 0x2f
        /*0332*/ 	.short	(.L_180 - .L_179)
	.align		4
.L_179:
        /*0334*/ 	.word	index@(_ZN3cub18CUB_300001_SM_10006detail6reduce18DeviceReduceKernelINS2_10policy_hubIfyN4cuda3std3__44plusIfEEE10Policy1000EN6thrust24THRUST_300001_SM_1000_NS6detail15normal_iteratorINSD_10device_ptrIfEEEEyS9_fNS7_10__identityEEEvT0_PT3_T1_NS0_13GridEvenShareISN_EET2_T4_)
        /*0338*/ 	.word	0x0000001e


	//----- nvinfo : EIATTR_FRAME_SIZE
	.align		4
.L_180:
        /*033c*/ 	.byte	0x04, 0x11
        /*033e*/ 	.short	(.L_182 - .L_181)
	.align		4
.L_181:
        /*0340*/ 	.word	index@(_ZN3cub18CUB_300001_SM_10006detail6reduce18DeviceReduceKernelINS2_10policy_hubIfyN4cuda3std3__44plusIfEEE10Policy1000EN6thrust24THRUST_300001_SM_1000_NS6detail15normal_iteratorINSD_10device_ptrIfEEEEyS9_fNS7_10__identityEEEvT0_PT3_T1_NS0_13GridEvenShareISN_EET2_T4_)
        /*0344*/ 	.word	0x00000000


	//----- nvinfo : EIATTR_MIN_STACK_SIZE
	.align		4
.L_182:
        /*0348*/ 	.byte	0x04, 0x12
        /*034a*/ 	.short	(.L_184 - .L_183)
	.align		4
.L_183:
        /*034c*/ 	.word	index@(_ZN3cub18CUB_300001_SM_10006detail6reduce18DeviceReduceKernelINS2_10policy_hubIfyN4cuda3std3__44plusIfEEE10Policy1000EN6thrust24THRUST_300001_SM_1000_NS6detail15normal_iteratorINSD_10device_ptrIfEEEEyS9_fNS7_10__identityEEEvT0_PT3_T1_NS0_13GridEvenShareISN_EET2_T4_)
        /*0350*/ 	.word	0x00000000


	//----- nvinfo : EIATTR_MIN_STACK_SIZE
	.align		4
.L_184:
        /*0354*/ 	.byte	0x04, 0x12
        /*0356*/ 	.short	(.L_186 - .L_185)
	.align		4
.L_185:
        /*0358*/ 	.word	index@(_ZN3cub18CUB_300001_SM_10006detail6reduce28DeviceReduceSingleTileKernelINS2_10policy_hubIfyN4cuda3std3__44plusIfEEE10Policy1000EN6thrust24THRUST_300001_SM_1000_NS6detail15normal_iteratorINSD_10device_ptrIfEEEEPfyS9_ffNS7_10__identityEEEvT0_T1_T2_T3_T4_T6_)
        /*035c*/ 	.word	0x00000000


	//----- nvinfo : EIATTR_MIN_STACK_SIZE
	.align		4
.L_186:
        /*0360*/ 	.byte	0x04, 0x12
        /*0362*/ 	.short	(.L_188 - .L_187)
	.align		4
.L_187:
        /*0364*/ 	.word	index@(_ZN3cub18CUB_300001_SM_10006detail6reduce18DeviceReduceKernelINS2_10policy_hubIfjN4cuda3std3__44plusIfEEE10Policy1000EN6thrust24THRUST_300001_SM_1000_NS6detail15normal_iteratorINSD_10device_ptrIfEEEEjS9_fNS7_10__identityEEEvT0_PT3_T1_NS0_13GridEvenShareISN_EET2_T4_)
        /*0368*/ 	.word	0x00000000


	//----- nvinfo : EIATTR_MIN_STACK_SIZE
	.align		4
.L_188:
        /*036c*/ 	.byte	0x04, 0x12
        /*036e*/ 	.short	(.L_190 - .L_189)
	.align		4
.L_189:
        /*0370*/ 	.word	index@(_ZN3cub18CUB_300001_SM_10006detail6reduce28DeviceReduceSingleTileKernelINS2_10policy_hubIfjN4cuda3std3__44plusIfEEE10Policy1000EN6thrust24THRUST_300001_SM_1000_NS6detail15normal_iteratorINSD_10device_ptrIfEEEEPfjS9_ffNS7_10__identityEEEvT0_T1_T2_T3_T4_T6_)
        /*0374*/ 	.word	0x00000000


	//----- nvinfo : EIATTR_MIN_STACK_SIZE
	.align		4
.L_190:
        /*0378*/ 	.byte	0x04, 0x12
        /*037a*/ 	.short	(.L_192 - .L_191)
	.align		4
.L_191:
        /*037c*/ 	.word	index@(_ZN3cub18CUB_300001_SM_10006detail6reduce28DeviceReduceSingleTileKernelINS2_10policy_hubIfyN4cuda3__47maximumIfEEE10Policy1000EPfSB_iS8_ffNS5_3std3__410__identityEEEvT0_T1_T2_T3_T4_T6_)
        /*0380*/ 	.word	0x00000000


	//----- nvinfo : EIATTR_MIN_STACK_SIZE
	.align		4
.L_192:
        /*0384*/ 	.byte	0x04, 0x12
        /*0386*/ 	.short	(.L_194 - .L_193)
	.align		4
.L_193:
        /*0388*/ 	.word	index@(_ZN3cub18CUB_300001_SM_10006detail6reduce18DeviceReduceKernelINS2_10policy_hubIfyN4cuda3__47maximumIfEEE10Policy1000EN6thrust24THRUST_300001_SM_1000_NS10device_ptrIfEEyS8_fNS5_3std3__410__identityEEEvT0_PT3_T1_NS0_13GridEvenShareISL_EET2_T4_)
        /*038c*/ 	.word	0x00000000


	//----- nvinfo : EIATTR_MIN_STACK_SIZE
	.align		4
.L_194:
        /*0390*/ 	.byte	0x04, 0x12
        /*0392*/ 	.short	(.L_196 - .L_195)
	.align		4
.L_195:
        /*0394*/ 	.word	index@(_ZN3cub18CUB_300001_SM_10006detail6reduce28DeviceReduceSingleTileKernelINS2_10policy_hubIfyN4cuda3__47maximumIfEEE10Policy1000EN6thrust24THRUST_300001_SM_1000_NS10device_ptrIfEEPfyS8_ffNS5_3std3__410__identityEEEvT0_T1_T2_T3_T4_T6_)
        /*0398*/ 	.word	0x00000000


	//----- nvinfo : EIATTR_MIN_STACK_SIZE
	.align		4
.L_196:
        /*039c*/ 	.byte	0x04, 0x12
        /*039e*/ 	.short	(.L_198 - .L_197)
	.align		4
.L_197:
        /*03a0*/ 	.word	index@(_ZN3cub18CUB_300001_SM_10006detail6reduce28DeviceReduceSingleTileKernelINS2_10policy_hubIfjN4cuda3__47maximumIfEEE10Policy1000EPfSB_iS8_ffNS5_3std3__410__identityEEEvT0_T1_T2_T3_T4_T6_)
        /*03a4*/ 	.word	0x00000000


	//----- nvinfo : EIATTR_MIN_STACK_SIZE
	.align		4
.L_198:
        /*03a8*/ 	.byte	0x04, 0x12
        /*03aa*/ 	.short	(.L_200 - .L_199)
	.align		4
.L_199:
        /*03ac*/ 	.word	index@(_ZN3cub18CUB_300001_SM_10006detail6reduce18DeviceReduceKernelINS2_10policy_hubIfjN4cuda3__47maximumIfEEE10Policy1000EN6thrust24THRUST_300001_SM_1000_NS10device_ptrIfEEjS8_fNS5_3std3__410__identityEEEvT0_PT3_T1_NS0_13GridEvenShareISL_EET2_T4_)
        /*03b0*/ 	.word	0x00000000


	//----- nvinfo : EIATTR_MIN_STACK_SIZE
	.align		4
.L_200:
        /*03b4*/ 	.byte	0x04, 0x12
        /*03b6*/ 	.short	(.L_202 - .L_201)
	.align		4
.L_201:
        /*03b8*/ 	.word	index@(_ZN3cub18CUB_300001_SM_10006detail6reduce28DeviceReduceSingleTileKernelINS2_10policy_hubIfjN4cuda3__47maximumIfEEE10Policy1000EN6thrust24THRUST_300001_SM_1000_NS10device_ptrIfEEPfjS8_ffNS5_3std3__410__identityEEEvT0_T1_T2_T3_T4_T6_)
        /*03bc*/ 	.word	0x00000000


	//----- nvinfo : EIATTR_MIN_STACK_SIZE
	.align		4
.L_202:
        /*03c0*/ 	.byte	0x04, 0x12
        /*03c2*/ 	.short	(.L_204 - .L_203)
	.align		4
.L_203:
        /*03c4*/ 	.word	index@(_ZN3cub18CUB_300001_SM_10006detail6reduce28DeviceReduceSingleTileKernelINS2_10policy_hubIfyN4cuda3std3__44plusIfEEE10Policy1000EPfSC_iS9_ffNS7_10__identityEEEvT0_T1_T2_T3_T4_T6_)
        /*03c8*/ 	.word	0x00000000


	//----- nvinfo : EIATTR_MIN_STACK_SIZE
	.align		4
.L_204:
        /*03cc*/ 	.byte	0x04, 0x12
        /*03ce*/ 	.short	(.L_206 - .L_205)
	.align		4
.L_205:
        /*03d0*/ 	.word	index@(_ZN3cub18CUB_300001_SM_10006detail6reduce18DeviceReduceKernelINS2_10policy_hubIfyN4cuda3std3__44plusIfEEE10Policy1000EN6thrust24THRUST_300001_SM_1000_NS10device_ptrIfEEyS9_fNS7_10__identityEEEvT0_PT3_T1_NS0_13GridEvenShareISK_EET2_T4_)
        /*03d4*/ 	.word	0x00000000


	//----- nvinfo : EIATTR_MIN_STACK_SIZE
	.align		4
.L_206:
        /*03d8*/ 	.byte	0x04, 0x12
        /*03da*/ 	.short	(.L_208 - .L_207)
	.align		4
.L_207:
        /*03dc*/ 	.word	index@(_ZN3cub18CUB_300001_SM_10006detail6reduce28DeviceReduceSingleTileKernelINS2_10policy_hubIfyN4cuda3std3__44plusIfEEE10Policy1000EN6thrust24THRUST_300001_SM_1000_NS10device_ptrIfEEPfyS9_ffNS7_10__identityEEEvT0_T1_T2_T3_T4_T6_)
        /*03e0*/ 	.word	0x00000000


	//----- nvinfo : EIATTR_MIN_STACK_SIZE
	.align		4
.L_208:
        /*03e4*/ 	.byte	0x04, 0x12
        /*03e6*/ 	.short	(.L_210 - .L_209)
	.align		4
.L_209:
        /*03e8*/ 	.word	index@(_ZN3cub18CUB_300001_SM_10006detail6reduce28DeviceReduceSingleTileKernelINS2_10policy_hubIfjN4cuda3std3__44plusIfEEE10Policy1000EPfSC_iS9_ffNS7_10__identityEEEvT0_T1_T2_T3_T4_T6_)
        /*03ec*/ 	.word	0x00000000


	//----- nvinfo : EIATTR_MIN_STACK_SIZE
	.align		4
.L_210:
        /*03f0*/ 	.byte	0x04, 0x12
        /*03f2*/ 	.short	(.L_212 - .L_211)
	.align		4
.L_211:
        /*03f4*/ 	.word	index@(_ZN3cub18CUB_300001_SM_10006detail6reduce18DeviceReduceKernelINS2_10policy_hubIfjN4cuda3std3__44plusIfEEE10Policy1000EN6thrust24THRUST_300001_SM_1000_NS10device_ptrIfEEjS9_fNS7_10__identityEEEvT0_PT3_T1_NS0_13GridEvenShareISK_EET2_T4_)
        /*03f8*/ 	.word	0x00000000


	//----- nvinfo : EIATTR_MIN_STACK_SIZE
	.align		4
.L_212:
        /*03fc*/ 	.byte	0x04, 0x12
        /*03fe*/ 	.short	(.L_214 - .L_213)
	.align		4
.L_213:
        /*0400*/ 	.word	index@(_ZN3cub18CUB_300001_SM_10006detail6reduce28DeviceReduceSingleTileKernelINS2_10policy_hubIfjN4cuda3std3__44plusIfEEE10Policy1000EN6thrust24THRUST_300001_SM_1000_NS10device_ptrIfEEPfjS9_ffNS7_10__identityEEEvT0_T1_T2_T3_T4_T6_)
        /*0404*/ 	.word	0x00000000


	//----- nvinfo : EIATTR_MIN_STACK_SIZE
	.align		4
.L_214:
        /*0408*/ 	.byte	0x04, 0x12
        /*040a*/ 	.short	(.L_216 - .L_215)
	.align		4
.L_215:
        /*040c*/ 	.word	index@(_ZN3cub18CUB_300001_SM_10006detail9transform16transform_kernelINS2_10policy_hubILb1EN4cuda3std3__45tupleIJN6thrust24THRUST_300001_SM_1000_NS6detail15normal_iteratorINSA_10device_ptrIfEEEEEEEE10policy1000El7SneglogSF_JPfEEEvT0_iT1_T2_DpNS2_10kernel_argIT3_EE)
        /*0410*/ 	.word	0x00000000


	//----- nvinfo : EIATTR_MIN_STACK_SIZE
	.align		4
.L_216:
        /*0414*/ 	.byte	0x04, 0x12
        /*0416*/ 	.short	(.L_218 - .L_217)
	.align		4
.L_217:
        /*0418*/ 	.word	index@(_ZN3cub18CUB_300001_SM_10006detail9transform16transform_kernelINS2_10policy_hubILb1EN4cuda3std3__45tupleIJN6thrust24THRUST_300001_SM_1000_NS6detail15normal_iteratorINSA_10device_ptrIfEEEEEEEE10policy1000Ei7SneglogSF_JPfEEEvT0_iT1_T2_DpNS2_10kernel_argIT3_EE)
        /*041c*/ 	.word	0x00000000


	//----- nvinfo : EIATTR_MIN_STACK_SIZE
	.align		4
.L_218:
        /*0420*/ 	.byte	0x04, 0x12
        /*0422*/ 	.short	(.L_220 - .L_219)
	.align		4
.L_219:
        /*0424*/ 	.word	index@(_ZN3cub18CUB_300001_SM_10006detail9transform16transform_kernelINS2_10policy_hubILb1EN4cuda3std3__45tupleIJN6thrust24THRUST_300001_SM_1000_NS10device_ptrIfEEEEEE10policy1000El4SdivSC_JPfEEEvT0_iT1_T2_DpNS2_10kernel_argIT3_EE)
        /*0428*/ 	.word	0x00000000


	//----- nvinfo : EIATTR_MIN_STACK_SIZE
	.align		4
.L_220:
        /*042c*/ 	.byte	0x04, 0x12
        /*042e*/ 	.short	(.L_222 - .L_221)
	.align		4
.L_221:
        /*0430*/ 	.word	index@(_ZN3cub18CUB_300001_SM_10006detail9transform16transform_kernelINS2_10policy_hubILb1EN4cuda3std3__45tupleIJN6thrust24THRUST_300001_SM_1000_NS10device_ptrIfEEEEEE10policy1000Ei4SdivSC_JPfEEEvT0_iT1_T2_DpNS2_10kernel_argIT3_EE)
        /*0434*/ 	.word	0x00000000


	//----- nvinfo : EIATTR_MIN_STACK_SIZE
	.align		4
.L_222:
        /*0438*/ 	.byte	0x04, 0x12
        /*043a*/ 	.short	(.L_224 - .L_223)
	.align		4
.L_223:
        /*043c*/ 	.word	index@(_ZN3cub18CUB_300001_SM_10006detail9transform16transform_kernelINS2_10policy_hubILb1EN4cuda3std3__45tupleIJN6thrust24THRUST_300001_SM_1000_NS10device_ptrIfEEEEEE10policy1000El4SexpSC_JPfEEEvT0_iT1_T2_DpNS2_10kernel_argIT3_EE)
        /*0440*/ 	.word	0x00000000


	//----- nvinfo : EIATTR_MIN_STACK_SIZE
	.align		4
.L_224:
        /*0444*/ 	.byte	0x04, 0x12
        /*0446*/ 	.short	(.L_226 - .L_225)
	.align		4
.L_225:
        /*0448*/ 	.word	index@(_ZN3cub18CUB_300001_SM_10006detail9transform16transform_kernelINS2_10policy_hubILb1EN4cuda3std3__45tupleIJN6thrust24THRUST_300001_SM_1000_NS10device_ptrIfEEEEEE10policy1000Ei4SexpSC_JPfEEEvT0_iT1_T2_DpNS2_10kernel_argIT3_EE)
        /*044c*/ 	.word	0x00000000


	//----- nvinfo : EIATTR_MIN_STACK_SIZE
	.align		4
.L_226:
        /*0450*/ 	.byte	0x04, 0x12
        /*0452*/ 	.short	(.L_228 - .L_227)
	.align		4
.L_227:
        /*0454*/ 	.word	index@(_ZN3cub18CUB_300001_SM_10006detail9transform16transform_kernelINS2_10policy_hubILb1EN4cuda3std3__45tupleIJN6thrust24THRUST_300001_SM_1000_NS10device_ptrIfEEEEEE10policy1000El4SsubSC_JPfEEEvT0_iT1_T2_DpNS2_10kernel_argIT3_EE)
        /*0458*/ 	.word	0x00000000


	//----- nvinfo : EIATTR_MIN_STACK_SIZE
	.align		4
.L_228:
        /*045c*/ 	.byte	0x04, 0x12
        /*045e*/ 	.short	(.L_230 - .L_229)
	.align		4
.L_229:
        /*0460*/ 	.word	index@(_ZN3cub18CUB_300001_SM_10006detail9transform16transform_kernelINS2_10policy_hubILb1EN4cuda3std3__45tupleIJN6thrust24THRUST_300001_SM_1000_NS10device_ptrIfEEEEEE10policy1000Ei4SsubSC_JPfEEEvT0_iT1_T2_DpNS2_10kernel_argIT3_EE)
        /*0464*/ 	.word	0x00000000


	//----- nvinfo : EIATTR_MIN_STACK_SIZE
	.align		4
.L_230:
        /*0468*/ 	.byte	0x04, 0x12
        /*046a*/ 	.short	(.L_232 - .L_231)
	.align		4
.L_231:
        /*046c*/ 	.word	index@(_ZN3cub18CUB_300001_SM_10006detail8for_each13static_kernelINS2_12policy_hub_t12policy_500_tElN6thrust24THRUST_300001_SM_1000_NS8cuda_cub6__fill7functorINS7_10device_ptrIfEEfEEEEvT0_T1_)
        /*0470*/ 	.word	0x00000000


	//----- nvinfo : EIATTR_MIN_STACK_SIZE
	.align		4
.L_232:
        /*0474*/ 	.byte	0x04, 0x12
        /*0476*/ 	.short	(.L_234 - .L_233)
	.align		4
.L_233:
        /*0478*/ 	.word	index@(_ZN3cub18CUB_300001_SM_10006detail8for_each13static_kernelINS2_12policy_hub_t12policy_500_tEmN6thrust24THRUST_300001_SM_1000_NS8cuda_cub20__uninitialized_fill7functorINS7_10device_ptrIfEEfEEEEvT0_T1_)
        /*047c*/ 	.word	0x00000000


	//----- nvinfo : EIATTR_MIN_STACK_SIZE
	.align		4
.L_234:
        /*0480*/ 	.byte	0x04, 0x12
        /*0482*/ 	.short	(.L_236 - .L_235)
	.align		4
.L_235:
        /*0484*/ 	.word	index@(_ZN3cub18CUB_300001_SM_10006detail11EmptyKernelIvEEvv)
        /*0488*/ 	.word	0x00000000


	//----- nvinfo : EIATTR_MIN_STACK_SIZE
	.align		4
.L_236:
        /*048c*/ 	.byte	0x04, 0x12
        /*048e*/ 	.short	(.L_238 - .L_237)
	.align		4
.L_237:
        /*0490*/ 	.word	index@(_Z10col2im_gpuiPfPKfiiiiiiii)
        /*0494*/ 	.word	0x00000000


	//----- nvinfo : EIATTR_MIN_STACK_SIZE
	.align		4
.L_238:
        /*0498*/ 	.byte	0x04, 0x12
        /*049a*/ 	.short	(.L_240 - .L_239)
	.align		4
.L_239:
        /*049c*/ 	.word	index@(_Z10im2col_gpuiPKfPfiiiiiiii)
        /*04a0*/ 	.word	0x00000000


	//----- nvinfo : EIATTR_MIN_STACK_SIZE
	.align		4
.L_240:
        /*04a4*/ 	.byte	0x04, 0x12
        /*04a6*/ 	.short	(.L_242 - .L_241)
	.align		4
.L_241:
        /*04a8*/ 	.word	index@(_Z20maxpool_backward_gpuiPKfS0_S0_S0_Pfiiiiiiii)
        /*04ac*/ 	.word	0x00000000


	//----- nvinfo : EIATTR_MIN_STACK_SIZE
	.align		4
.L_242:
        /*04b0*/ 	.byte	0x04, 0x12
        /*04b2*/ 	.short	(.L_244 - .L_243)
	.align		4
.L_243:
        /*04b4*/ 	.word	index@(_Z19maxpool_forward_gpuiPKfPfS1_iiiiiiii)
        /*04b8*/ 	.word	0x00000000


	//----- nvinfo : EIATTR_MIN_STACK_SIZE
	.align		4
.L_244:
        /*04bc*/ 	.byte	0x04, 0x12
        /*04be*/ 	.short	(.L_246 - .L_245)
	.align		4
.L_245:
        /*04c0*/ 	.word	index@(_Z13inter_sub_gpuPfPKfii)
        /*04c4*/ 	.word	0x00000000


	//----- nvinfo : EIATTR_MIN_STACK_SIZE
	.align		4
.L_246:
        /*04c8*/ 	.byte	0x04, 0x12
        /*04ca*/ 	.short	(.L_248 - .L_247)
	.align		4
.L_247:
        /*04cc*/ 	.word	index@(_Z13inter_rep_gpuPKfS0_Pfii)
        /*04d0*/ 	.word	0x00000000


	//----- nvinfo : EIATTR_MIN_STACK_SIZE
	.align		4
.L_248:
        /*04d4*/ 	.byte	0x04, 0x12
        /*04d6*/ 	.short	(.L_250 - .L_249)
	.align		4
.L_249:
        /*04d8*/ 	.word	index@(_Z10sumcol_gpuPKfPfii)
        /*04dc*/ 	.word	0x00000000
.L_250:


//--------------------- .nv.compat                --------------------------
	.section	.nv.compat,"",@"SHT_CUDA_COMPAT_INFO"
	.align	4
        /*0000*/ 	.byte	0x02, 0x09, 0x00, 0x00, 0x02, 0x02, 0x01, 0x00, 0x02, 0x05, 0x05, 0x00, 0x03, 0x07, 0x01, 0x01
        /*0010*/ 	.byte	0x02, 0x03, 0x00, 0x00, 0x02, 0x06, 0x01, 0x00, 0x04, 0x0b, 0x08, 0x00, 0x01, 0x00, 0x00, 0x00
        /*0020*/ 	.byte	0x00, 0x00, 0x00, 0x00


//--------------------- .nv.info._ZN3cub18CUB_300001_SM_10006detail6reduce18DeviceReduceKernelINS2_10policy_hubIfyN4cuda3std3__44plusIfEEE10Policy1000EN6thrust24THRUST_300001_SM_1000_NS6detail15normal_iteratorINSD_10device_ptrIfEEEEyS9_fNS7_10__identityEEEvT0_PT3_T1_NS0_13GridEvenShareISN_EET2_T4_ --------------------------
	.section	.nv.info._ZN3cub18CUB_300001_SM_10006detail6reduce18DeviceReduceKernelINS2_10policy_hubIfyN4cuda3std3__44plusIfEEE10Policy1000EN6thrust24THRUST_300001_SM_1000_NS6detail15normal_iteratorINSD_10device_ptrIfEEEEyS9_fNS7_10__identityEEEvT0_PT3_T1_NS0_13GridEvenShareISN_EET2_T4_,"",@"SHT_CUDA_INFO"
	.sectionflags	@""
	.align	4


	//----- nvinfo : EIATTR_CUDA_API_VERSION
	.align		4
        /*0000*/ 	.byte	0x04, 0x37
        /*0002*/ 	.short	(.L_252 - .L_251)
.L_251:
        /*0004*/ 	.word	0x00000082


	//----- nvinfo : EIATTR_KPARAM_INFO
	.align		4
.L_252:
        /*0008*/ 	.byte	0x04, 0x17
        /*000a*/ 	.short	(.L_254 - .L_253)
.L_253:
        /*000c*/ 	.word	0x00000000
        /*0010*/ 	.short	0x0005
        /*0012*/ 	.short	0x0061
        /*0014*/ 	.byte	0x00, 0xf0, 0x05, 0x00


	//----- nvinfo : EIATTR_KPARAM_INFO
	.align		4
.L_254:
        /*0018*/ 	.byte	0x04, 0x17
        /*001a*/ 	.short	(.L_256 - .L_255)
.L_255:
        /*001c*/ 	.word	0x00000000
        /*0020*/ 	.short	0x0004
        /*0022*/ 	.short	0x0060
        /*0024*/ 	.byte	0x00, 0xf0, 0x05, 0x00


	//----- nvinfo : EIATTR_KPARAM_INFO
	.align		4
.L_256:
        /*0028*/ 	.byte	0x04, 0x17
        /*002a*/ 	.short	(.L_258 - .L_257)
.L_257:
        /*002c*/ 	.word	0x00000000
        /*0030*/ 	.short	0x0003
        /*0032*/ 	.short	0x0018
        /*0034*/ 	.byte	0x00, 0xf0, 0x21, 0x01


	//----- nvinfo : EIATTR_KPARAM_INFO
	.align		4
.L_258:
        /*0038*/ 	.byte	0x04, 0x17
        /*003a*/ 	.short	(.L_260 - .L_259)
.L_259:
        /*003c*/ 	.word	0x00000000
        /*0040*/ 	.short	0x0002
        /*0042*/ 	.short	0x0010
        /*0044*/ 	.byte	0x00, 0xf0, 0x21, 0x00


	//----- nvinfo : EIATTR_KPARAM_INFO
	.align		4
.L_260:
        /*0048*/ 	.byte	0x04, 0x17
        /*004a*/ 	.short	(.L_262 - .L_261)
.L_261:
        /*004c*/ 	.word	0x00000000
        /*0050*/ 	.short	0x0001
        /*0052*/ 	.short	0x0008
        /*0054*/ 	.byte	0x00, 0xf5, 0x21, 0x00


	//----- nvinfo : EIATTR_KPARAM_INFO
	.align		4
.L_262:
        /*0058*/ 	.byte	0x04, 0x17
        /*005a*/ 	.short	(.L_264 - .L_263)
.L_263:
        /*005c*/ 	.word	0x00000000
        /*0060*/ 	.short	0x0000
        /*0062*/ 	.short	0x0000
        /*0064*/ 	.byte	0x00, 0xf0, 0x21, 0x00


	//----- nvinfo : EIATTR_SPARSE_MMA_MASK
	.align		4
.L_264:
        /*0068*/ 	.byte	0x03, 0x50
        /*006a*/ 	.short	0x0000


	//----- nvinfo : EIATTR_MAXREG_COUNT
	.align		4
        /*006c*/ 	.byte	0x03, 0x1b
        /*006e*/ 	.short	0x00ff


	//----- nvinfo : EIATTR_NUM_BARRIERS
	.align		4
        /*0070*/ 	.byte	0x02, 0x4c
        /*0072*/ 	.byte	0x01
	.zero		1


	//----- nvinfo : EIATTR_MERCURY_ISA_VERSION
	.align		4
        /*0074*/ 	.byte	0x03, 0x5f
        /*0076*/ 	.short	0x0101


	//----- nvinfo : EIATTR_COOP_GROUP_MASK_REGIDS
	.align		4
        /*0078*/ 	.byte	0x04, 0x29
        /*007a*/ 	.short	(.L_266 - .L_265)


	//   ....[0]....
.L_265:
        /*007c*/ 	.word	0xffffffff


	//   ....[1]....
        /*0080*/ 	.word	0xffffffff


	//   ....[2]....
        /*0084*/ 	.word	0xffffffff


	//   ....[3]....
        /*0088*/ 	.word	0xffffffff


	//   ....[4]....
        /*008c*/ 	.word	0xffffffff


	//   ....[5]....
        /*0090*/ 	.word	0xffffffff


	//   ....[6]....
        /*0094*/ 	.word	0xffffffff


	//   ....[7]....
        /*0098*/ 	.word	0xffffffff


	//   ....[8]....
        /*009c*/ 	.word	0xffffffff


	//   ....[9]....
        /*00a0*/ 	.word	0xffffffff


	//   ....[10]....
        /*00a4*/ 	.word	0xffffffff


	//   ....[11]....
        /*00a8*/ 	.word	0xffffffff


	//   ....[12]....
        /*00ac*/ 	.word	0xffffffff


	//   ....[13]....
        /*00b0*/ 	.word	0xffffffff


	//   ....[14]....
        /*00b4*/ 	.word	0xffffffff


	//----- nvinfo : EIATTR_COOP_GROUP_INSTR_OFFSETS
	.align		4
.L_266:
        /*00b8*/ 	.byte	0x04, 0x28
        /*00ba*/ 	.short	(.L_268 - .L_267)


	//   ....[0]....
.L_267:
        /*00bc*/ 	.word	0x000009c0


	//   ....[1]....
        /*00c0*/ 	.word	0x00000a20


	//   ....[2]....
        /*00c4*/ 	.word	0x00000a90


	//   ....[3]....
        /*00c8*/ 	.word	0x00000ae0


	//   ....[4]....
        /*00cc*/ 	.word	0x00000b10


	//   ....[5]....
        /*00d0*/ 	.word	0x00000cd0


	//   ....[6]....
        /*00d4*/ 	.word	0x00000d60


	//   ....[7]....
        /*00d8*/ 	.word	0x00000dd0


	//   ....[8]....
        /*00dc*/ 	.word	0x00000e20


	//   ....[9]....
        /*00e0*/ 	.word	0x00000e50


	//   ....[10]....
        /*00e4*/ 	.word	0x00002030


	//   ....[11]....
        /*00e8*/ 	.word	0x000020c0


	//   ....[12]....
        /*00ec*/ 	.word	0x00002110


	//   ....[13]....
        /*00f0*/ 	.word	0x00002150


	//   ....[14]....
        /*00f4*/ 	.word	0x00002180


	//----- nvinfo : EIATTR_VRC_CTA_INIT_COUNT
	.align		4
.L_268:
        /*00f8*/ 	.byte	0x02, 0x4a
	.zero		1
	.zero		1


	//----- nvinfo : EIATTR_EXIT_INSTR_OFFSETS
	.align		4
        /*00fc*/ 	.byte	0x04, 0x1c
        /*00fe*/ 	.short	(.L_270 - .L_269)


	//   ....[0]....
.L_269:
        /*0100*/ 	.word	0x000022d0


	//   ....[1]....
        /*0104*/ 	.word	0x00002330


	//----- nvinfo : EIATTR_MAX_THREADS
	.align		4
.L_270:
        /*0108*/ 	.byte	0x04, 0x05
        /*010a*/ 	.short	(.L_272 - .L_271)
.L_271:
        /*010c*/ 	.word	0x00000100
        /*0110*/ 	.word	0x00000001
        /*0114*/ 	.word	0x00000001


	//----- nvinfo : EIATTR_CRS_STACK_SIZE
	.align		4
.L_272:
        /*0118*/ 	.byte	0x04, 0x1e
        /*011a*/ 	.short	(.L_274 - .L_273)
.L_273:
        /*011c*/ 	.word	0x00000000


	//----- nvinfo : EIATTR_CBANK_PARAM_SIZE
	.align		4
.L_274:
        /*0120*/ 	.byte	0x03, 0x19
        /*0122*/ 	.short	0x0062


	//----- nvinfo : EIATTR_PARAM_CBANK
	.align		4
        /*0124*/ 	.byte	0x04, 0x0a
        /*0126*/ 	.short	(.L_276 - .L_275)
	.align		4
.L_275:
        /*0128*/ 	.word	index@(.nv.constant0._ZN3cub18CUB_300001_SM_10006detail6reduce18DeviceReduceKernelINS2_10policy_hubIfyN4cuda3std3__44plusIfEEE10Policy1000EN6thrust24THRUST_300001_SM_1000_NS6detail15normal_iteratorINSD_10device_ptrIfEEEEyS9_fNS7_10__identityEEEvT0_PT3_T1_NS0_13GridEvenShareISN_EET2_T4_)
        /*012c*/ 	.short	0x0380
        /*012e*/ 	.short	0x0062


	//----- nvinfo : EIATTR_SW_WAR
	.align		4
.L_276:
        /*0130*/ 	.byte	0x04, 0x36
        /*0132*/ 	.short	(.L_278 - .L_277)
.L_277:
        /*0134*/ 	.word	0x00000008
.L_278:


//--------------------- .nv.info._ZN3cub18CUB_300001_SM_10006detail6reduce28DeviceReduceSingleTileKernelINS2_10policy_hubIfyN4cuda3std3__44plusIfEEE10Policy1000EN6thrust24THRUST_300001_SM_1000_NS6detail15normal_iteratorINSD_10device_ptrIfEEEEPfyS9_ffNS7_10__identityEEEvT0_T1_T2_T3_T4_T6_ --------------------------
	.section	.nv.info._ZN3cub18CUB_300001_SM_10006detail6reduce28DeviceReduceSingleTileKernelINS2_10policy_hubIfyN4cuda3std3__44plusIfEEE10Policy1000EN6thrust24THRUST_300001_SM_1000_NS6detail15normal_iteratorINSD_10device_ptrIfEEEEPfyS9_ffNS7_10__identityEEEvT0_T1_T2_T3_T4_T6_,"",@"SHT_CUDA_INFO"
	.sectionflags	@""
	.align	4


	//----- nvinfo : EIATTR_CUDA_API_VERSION
	.align		4
        /*0000*/ 	.byte	0x04, 0x37
        /*0002*/ 	.short	(.L_280 - .L_279)
.L_279:
        /*0004*/ 	.word	0x00000082


	//----- nvinfo : EIATTR_KPARAM_INFO
	.align		4
.L_280:
        /*0008*/ 	.byte	0x04, 0x17
        /*000a*/ 	.short	(.L_282 - .L_281)
.L_281:
        /*000c*/ 	.word	0x00000000
        /*0010*/ 	.short	0x0005
        /*0012*/ 	.short	0x0020
        /*0014*/ 	.byte	0x00, 0xf0, 0x05, 0x00


	//----- nvinfo : EIATTR_KPARAM_INFO
	.align		4
.L_282:
        /*0018*/ 	.byte	0x04, 0x17
        /*001a*/ 	.short	(.L_284 - .L_283)
.L_283:
        /*001c*/ 	.word	0x00000000
        /*0020*/ 	.short	0x0004
        /*0022*/ 	.short	0x001c
        /*0024*/ 	.byte	0x00, 0xf0, 0x11, 0x00


	//----- nvinfo : EIATTR_KPARAM_INFO
	.align		4
.L_284:
        /*0028*/ 	.byte	0x04, 0x17
        /*002a*/ 	.short	(.L_286 - .L_285)
.L_285:
        /*002c*/ 	.word	0x00000000
        /*0030*/ 	.short	0x0003
        /*0032*/ 	.short	0x0018
        /*0034*/ 	.byte	0x00, 0xf0, 0x05, 0x00


	//----- nvinfo : EIATTR_KPARAM_INFO
	.align		4
.L_286:
        /*0038*/ 	.byte	0x04, 0x17
        /*003a*/ 	.short	(.L_288 - .L_287)
.L_287:
        /*003c*/ 	.word	0x00000000
        /*0040*/ 	.short	0x0002
        /*0042*/ 	.short	0x0010
        /*0044*/ 	.byte	0x00, 0xf0, 0x21, 0x00


	//----- nvinfo : EIATTR_KPARAM_INFO
	.align		4
.L_288:
        /*0048*/ 	.byte	0x04, 0x17
        /*004a*/ 	.short	(.L_290 - .L_289)
.L_289:
        /*004c*/ 	.word	0x00000000
        /*0050*/ 	.short	0x0001
        /*0052*/ 	.short	0x0008
        /*0054*/ 	.byte	0x00, 0xf5, 0x21, 0x00


	//----- nvinfo : EIATTR_KPARAM_INFO
	.align		4
.L_290:
        /*0058*/ 	.byte	0x04, 0x17
        /*005a*/ 	.short	(.L_292 - .L_291)
.L_291:
        /*005c*/ 	.word	0x00000000
        /*0060*/ 	.short	0x0000
        /*0062*/ 	.short	0x0000
        /*0064*/ 	.byte	0x00, 0xf0, 0x21, 0x00


	//----- nvinfo : EIATTR_SPARSE_MMA_MASK
	.align		4
.L_292:
        /*0068*/ 	.byte	0x03, 0x50
        /*006a*/ 	.short	0x0000


	//----- nvinfo : EIATTR_MAXREG_COUNT
	.align		4
        /*006c*/ 	.byte	0x03, 0x1b
        /*006e*/ 	.short	0x00ff


	//----- nvinfo : EIATTR_NUM_BARRIERS
	.align		4
        /*0070*/ 	.byte	0x02, 0x4c
        /*0072*/ 	.byte	0x01
	.zero		1


	//----- nvinfo : EIATTR_MERCURY_ISA_VERSION
	.align		4
        /*0074*/ 	.byte	0x03, 0x5f
        /*0076*/ 	.short	0x0101


	//----- nvinfo : EIATTR_COOP_GROUP_MASK_REGIDS
	.align		4
        /*0078*/ 	.byte	0x04, 0x29
        /*007a*/ 	.short	(.L_294 - .L_293)


	//   ....[0]....
.L_293:
        /*007c*/ 	.word	0xffffffff


	//   ....[1]....
        /*0080*/ 	.word	0xffffffff


	//   ....[2]....
        /*0084*/ 	.word	0xffffffff


	//   ....[3]....
        /*0088*/ 	.word	0xffffffff


	//   ....[4]....
        /*008c*/ 	.word	0xffffffff


	//   ....[5]....
        /*0090*/ 	.word	0xffffffff


	//   ....[6]....
        /*0094*/ 	.word	0xffffffff


	//   ....[7]....
        /*0098*/ 	.word	0xffffffff


	//   ....[8]....
        /*009c*/ 	.word	0xffffffff


	//   ....[9]....
        /*00a0*/ 	.word	0xffffffff


	//   ....[10]....
        /*00a4*/ 	.word	0xffffffff


	//   ....[11]....
        /*00a8*/ 	.word	0xffffffff


	//   ....[12]....
        /*00ac*/ 	.word	0xffffffff


	//   ....[13]....
        /*00b0*/ 	.word	0xffffffff


	//   ....[14]....
        /*00b4*/ 	.word	0xffffffff


	//----- nvinfo : EIATTR_COOP_GROUP_INSTR_OFFSETS
	.align		4
.L_294:
        /*00b8*/ 	.byte	0x04, 0x28
        /*00ba*/ 	.short	(.L_296 - .L_295)


	//   ....[0]....
.L_295:
        /*00bc*/ 	.word	0x00000930


	//   ....[1]....
        /*00c0*/ 	.word	0x00000990


	//   ....[2]....
        /*00c4*/ 	.word	0x00000a00


	//   ....[3]....
        /*00c8*/ 	.word	0x00000a50


	//   ....[4]....
        /*00cc*/ 	.word	0x00000a80


	//   ....[5]....
        /*00d0*/ 	.word	0x00000c40


	//   ....[6]....
        /*00d4*/ 	.word	0x00000cd0


	//   ....[7]....
        /*00d8*/ 	.word	0x00000d20


	//   ....[8]....
        /*00dc*/ 	.word	0x00000d60


	//   ....[9]....
        /*00e0*/ 	.word	0x00000da0


	//   ....[10]....
        /*00e4*/ 	.word	0x00001dc0


	//   ....[11]....
        /*00e8*/ 	.word	0x00001e40


	//   ....[12]....
        /*00ec*/ 	.word	0x00001e90


	//   ....[13]....
        /*00f0*/ 	.word	0x00001ed0


	//   ....[14]....
        /*00f4*/ 	.word	0x00001f00


	//----- nvinfo : EIATTR_VRC_CTA_INIT_COUNT
	.align		4
.L_296:
        /*00f8*/ 	.byte	0x02, 0x4a
	.zero		1
	.zero		1


	//----- nvinfo : EIATTR_EXIT_INSTR_OFFSETS
	.align		4
        /*00fc*/ 	.byte	0x04, 0x1c
        /*00fe*/ 	.short	(.L_298 - .L_297)


	//   ....[0]....
.L_297:
        /*0100*/ 	.word	0x000000a0


	//   ....[1]....
        /*0104*/ 	.word	0x000000e0


	//   ....[2]....
        /*0108*/ 	.word	0x00002040


	//   ....[3]....
        /*010c*/ 	.word	0x00002090


	//----- nvinfo : EIATTR_MAX_THREADS
	.align		4
.L_298:
        /*0110*/ 	.byte	0x04, 0x05
        /*0112*/ 	.short	(.L_300 - .L_299)
.L_299:
        /*0114*/ 	.word	0x00000100
        /*0118*/ 	.word	0x00000001
        /*011c*/ 	.word	0x00000001


	//----- nvinfo : EIATTR_CRS_STACK_SIZE
	.align		4
.L_300:
        /*0120*/ 	.byte	0x04, 0x1e
        /*0122*/ 	.short	(.L_302 - .L_301)
.L_301:
        /*0124*/ 	.word	0x00000000


	//----- nvinfo : EIATTR_CBANK_PARAM_SIZE
	.align		4
.L_302:
        /*0128*/ 	.byte	0x03, 0x19
        /*012a*/ 	.short	0x0021


	//----- nvinfo : EIATTR_PARAM_CBANK
	.align		4
        /*012c*/ 	.byte	0x04, 0x0a
        /*012e*/ 	.short	(.L_304 - .L_303)
	.align		4
.L_303:
        /*0130*/ 	.word	index@(.nv.constant0._ZN3cub18CUB_300001_SM_10006detail6reduce28DeviceReduceSingleTileKernelINS2_10policy_hubIfyN4cuda3std3__44plusIfEEE10Policy1000EN6thrust24THRUST_300001_SM_1000_NS6detail15normal_iteratorINSD_10device_ptrIfEEEEPfyS9_ffNS7_10__identityEEEvT0_T1_T2_T3_T4_T6_)
        /*0134*/ 	.short	0x0380
        /*0136*/ 	.short	0x0021


	//----- nvinfo : EIATTR_SW_WAR
	.align		4
.L_304:
        /*0138*/ 	.byte	0x04, 0x36
        /*013a*/ 	.short	(.L_306 - .L_305)
.L_305:
        /*013c*/ 	.word	0x00000008
.L_306:


//--------------------- .nv.info._ZN3cub18CUB_300001_SM_10006detail6reduce18DeviceReduceKernelINS2_10policy_hubIfjN4cuda3std3__44plusIfEEE10Policy1000EN6thrust24THRUST_300001_SM_1000_NS6detail15normal_iteratorINSD_10device_ptrIfEEEEjS9_fNS7_10__identityEEEvT0_PT3_T1_NS0_13GridEvenShareISN_EET2_T4_ --------------------------
	.section	.nv.info._ZN3cub18CUB_300001_SM_10006detail6reduce18DeviceReduceKernelINS2_10policy_hubIfjN4cuda3std3__44plusIfEEE10Policy1000EN6thrust24THRUST_300001_SM_1000_NS6detail15normal_iteratorINSD_10device_ptrIfEEEEjS9_fNS7_10__identityEEEvT0_PT3_T1_NS0_13GridEvenShareISN_EET2_T4_,"",@"SHT_CUDA_INFO"
	.sectionflags	@""
	.align	4


	//----- nvinfo : EIATTR_CUDA_API_VERSION
	.align		4
        /*0000*/ 	.byte	0x04, 0x37
        /*0002*/ 	.short	(.L_308 - .L_307)
.L_307:
        /*0004*/ 	.word	0x00000082


	//----- nvinfo : EIATTR_KPARAM_INFO
	.align		4
.L_308:
        /*0008*/ 	.byte	0x04, 0x17
        /*000a*/ 	.short	(.L_310 - .L_309)
.L_309:
        /*000c*/ 	.word	0x00000000
        /*0010*/ 	.short	0x0005
        /*0012*/ 	.short	0x003d
        /*0014*/ 	.byte	0x00, 0xf0, 0x05, 0x00


	//----- nvinfo : EIATTR_KPARAM_INFO
	.align		4
.L_310:
        /*0018*/ 	.byte	0x04, 0x17
        /*001a*/ 	.short	(.L_312 - .L_311)
.L_311:
        /*001c*/ 	.word	0x00000000
        /*0020*/ 	.short	0x0004
        /*0022*/ 	.short	0x003c
        /*0024*/ 	.byte	0x00, 0xf0, 0x05, 0x00


	//----- nvinfo : EIATTR_KPARAM_INFO
	.align		4
.L_312:
        /*0028*/ 	.byte	0x04, 0x17
        /*002a*/ 	.short	(.L_314 - .L_313)
.L_313:
        /*002c*/ 	.word	0x00000000
        /*0030*/ 	.short	0x0003
        /*0032*/ 	.short	0x0014
        /*0034*/ 	.byte	0x00, 0xf0, 0xa1, 0x00


	//----- nvinfo : EIATTR_KPARAM_INFO
	.align		4
.L_314:
        /*0038*/ 	.byte	0x04, 0x17
        /*003a*/ 	.short	(.L_316 - .L_315)
.L_315:
        /*003c*/ 	.word	0x00000000
        /*0040*/ 	.short	0x0002
        /*0042*/ 	.short	0x0010
        /*0044*/ 	.byte	0x00, 0xf0, 0x11, 0x00


	//----- nvinfo : EIATTR_KPARAM_INFO
	.align		4
.L_316:
        /*0048*/ 	.byte	0x04, 0x17
        /*004a*/ 	.short	(.L_318 - .L_317)
.L_317:
        /*004c*/ 	.word	0x00000000
        /*0050*/ 	.short	0x0001
        /*0052*/ 	.short	0x0008
        /*0054*/ 	.byte	0x00, 0xf5, 0x21, 0x00


	//----- nvinfo : EIATTR_KPARAM_INFO
	.align		4
.L_318:
        /*0058*/ 	.byte	0x04, 0x17
        /*005a*/ 	.short	(.L_320 - .L_319)
.L_319:
        /*005c*/ 	.word	0x00000000
        /*0060*/ 	.short	0x0000
        /*0062*/ 	.short	0x0000
        /*0064*/ 	.byte	0x00, 0xf0, 0x21, 0x00


	//----- nvinfo : EIATTR_SPARSE_MMA_MASK
	.align		4
.L_320:
        /*0068*/ 	.byte	0x03, 0x50
        /*006a*/ 	.short	0x0000


	//----- nvinfo : EIATTR_MAXREG_COUNT
	.align		4
        /*006c*/ 	.byte	0x03, 0x1b
        /*006e*/ 	.short	0x0080


	//----- nvinfo : EIATTR_NUM_BARRIERS
	.align		4
        /*0070*/ 	.byte	0x02, 0x4c
        /*0072*/ 	.byte	0x01
	.zero		1


	//----- nvinfo : EIATTR_MERCURY_ISA_VERSION
	.align		4
        /*0074*/ 	.byte	0x03, 0x5f
        /*0076*/ 	.short	0x0101


	//----- nvinfo : EIATTR_UNUSED_LOAD_BYTE_OFFSET
	.align		4
        /*0078*/ 	.byte	0x04, 0x44
        /*007a*/ 	.short	(.L_322 - .L_321)


	//   ....[0]....
.L_321:
        /*007c*/ 	.word	0x00000de0
        /*0080*/ 	.word	0x0000fff0


	//   ....[1]....
        /*0084*/ 	.word	0x000011f0
        /*0088*/ 	.word	0x0000fff0


	//   ....[2]....
        /*008c*/ 	.word	0x000026b0
        /*0090*/ 	.word	0x0000fff0


	//----- nvinfo : EIATTR_COOP_GROUP_MASK_REGIDS
	.align		4
.L_322:
        /*0094*/ 	.byte	0x04, 0x29
        /*0096*/ 	.short	(.L_324 - .L_323)


	//   ....[0]....
.L_323:
        /*0098*/ 	.word	0xffffffff


	//   ....[1]....
        /*009c*/ 	.word	0xffffffff


	//   ....[2]....
        /*00a0*/ 	.word	0xffffffff


	//   ....[3]....
        /*00a4*/ 	.word	0xffffffff


	//   ....[4]....
        /*00a8*/ 	.word	0xffffffff


	//   ....[5]....
        /*00ac*/ 	.word	0xffffffff


	//   ....[6]....
        /*00b0*/ 	.word	0xffffffff


	//   ....[7]....
        /*00b4*/ 	.word	0xffffffff


	//   ....[8]....
        /*00b8*/ 	.word	0xffffffff


	//   ....[9]....
        /*00bc*/ 	.word	0xffffffff


	//   ....[10]....
        /*00c0*/ 	.word	0xffffffff


	//   ....[11]....
        /*00c4*/ 	.word	0xffffffff


	//   ....[12]....
        /*00c8*/ 	.word	0xffffffff


	//   ....[13]....
        /*00cc*/ 	.word	0xffffffff


	//   ....[14]....
        /*00d0*/ 	.word	0xffffffff


	//----- nvinfo : EIATTR_COOP_GROUP_INSTR_OFFSETS
	.align		4
.L_324:
        /*00d4*/ 	.byte	0x04, 0x28
        /*00d6*/ 	.short	(.L_326 - .L_325)


	//   ....[0]....
.L_325:
        /*00d8*/ 	.word	0x00000bf0


	//   ....[1]....
        /*00dc*/ 	.word	0x00000c50


	//   ....[2]....
        /*00e0*/ 	.word	0x00000cc0


	//   ....[3]....
        /*00e4*/ 	.word	0x00000d10


	//   ....[4]....
        /*00e8*/ 	.word	0x00000d40


	//   ....[5]....
        /*00ec*/ 	.word	0x00000f90


	//   ....[6]....
        /*00f0*/ 	.word	0x00001020


	//   ....[7]....
        /*00f4*/ 	.word	0x00001070


	//   ....[8]....
        /*00f8*/ 	.word	0x000010b0


	//   ....[9]....
        /*00fc*/ 	.word	0x000010f0


	//   ....[10]....
        /*0100*/ 	.word	0x000024c0


	//   ....[11]....
        /*0104*/ 	.word	0x00002550


	//   ....[12]....
        /*0108*/ 	.word	0x000025a0


	//   ....[13]....
        /*010c*/ 	.word	0x000025e0


	//   ....[14]....
        /*0110*/ 	.word	0x00002610


	//----- nvinfo : EIATTR_VRC_CTA_INIT_COUNT
	.align		4
.L_326:
        /*0114*/ 	.byte	0x02, 0x4a
	.zero		1
	.zero		1


	//----- nvinfo : EIATTR_EXIT_INSTR_OFFSETS
	.align		4
        /*0118*/ 	.byte	0x04, 0x1c
        /*011a*/ 	.short	(.L_328 - .L_327)


	//   ....[0]....
.L_327:
        /*011c*/ 	.word	0x000027f0


	//   ....[1]....
        /*0120*/ 	.word	0x00002830


	//----- nvinfo : EIATTR_MAX_THREADS
	.align		4
.L_328:
        /*0124*/ 	.byte	0x04, 0x05
        /*0126*/ 	.short	(.L_330 - .L_329)
.L_329:
        /*0128*/ 	.word	0x00000200
        /*012c*/ 	.word	0x00000001
        /*0130*/ 	.word	0x00000001


	//----- nvinfo : EIATTR_CRS_STACK_SIZE
	.align		4
.L_330:
        /*0134*/ 	.byte	0x04, 0x1e
        /*0136*/ 	.short	(.L_332 - .L_331)
.L_331:
        /*0138*/ 	.word	0x00000000


	//----- nvinfo : EIATTR_CBANK_PARAM_SIZE
	.align		4
.L_332:
        /*013c*/ 	.byte	0x03, 0x19
        /*013e*/ 	.short	0x003e


	//----- nvinfo : EIATTR_PARAM_CBANK
	.align		4
        /*0140*/ 	.byte	0x04, 0x0a
        /*0142*/ 	.short	(.L_334 - .L_333)
	.align		4
.L_333:
        /*0144*/ 	.word	index@(.nv.constant0._ZN3cub18CUB_300001_SM_10006detail6reduce18DeviceReduceKernelINS2_10policy_hubIfjN4cuda3std3__44plusIfEEE10Policy1000EN6thrust24THRUST_300001_SM_1000_NS6detail15normal_iteratorINSD_10device_ptrIfEEEEjS9_fNS7_10__identityEEEvT0_PT3_T1_NS0_13GridEvenShareISN_EET2_T4_)
        /*0148*/ 	.short	0x0380
        /*014a*/ 	.short	0x003e


	//----- nvinfo : EIATTR_SW_WAR
	.align		4
.L_334:
        /*014c*/ 	.byte	0x04, 0x36
        /*014e*/ 	.short	(.L_336 - .L_335)
.L_335:
        /*0150*/ 	.word	0x00000008
.L_336:


//--------------------- .nv.info._ZN3cub18CUB_300001_SM_10006detail6reduce28DeviceReduceSingleTileKernelINS2_10policy_hubIfjN4cuda3std3__44plusIfEEE10Policy1000EN6thrust24THRUST_300001_SM_1000_NS6detail15normal_iteratorINSD_10device_ptrIfEEEEPfjS9_ffNS7_10__identityEEEvT0_T1_T2_T3_T4_T6_ --------------------------
	.section	.nv.info._ZN3cub18CUB_300001_SM_10006detail6reduce28DeviceReduceSingleTileKernelINS2_10policy_hubIfjN4cuda3std3__44plusIfEEE10Policy1000EN6thrust24THRUST_300001_SM_1000_NS6detail15normal_iteratorINSD_10device_ptrIfEEEEPfjS9_ffNS7_10__identityEEEvT0_T1_T2_T3_T4_T6_,"",@"SHT_CUDA_INFO"
	.sectionflags	@""
	.align	4


	//----- nvinfo : EIATTR_CUDA_API_VERSION
	.align		4
        /*0000*/ 	.byte	0x04, 0x37
        /*0002*/ 	.short	(.L_338 - .L_337)
.L_337:
        /*0004*/ 	.word	0x00000082


	//----- nvinfo : EIATTR_KPARAM_INFO
	.align		4
.L_338:
        /*0008*/ 	.byte	0x04, 0x17
        /*000a*/ 	.short	(.L_340 - .L_339)
.L_339:
        /*000c*/ 	.word	0x00000000
        /*0010*/ 	.short	0x0005
        /*0012*/ 	.short	0x001c
        /*0014*/ 	.byte	0x00, 0xf0, 0x05, 0x00


	//----- nvinfo : EIATTR_KPARAM_INFO
	.align		4
.L_340:
        /*0018*/ 	.byte	0x04, 0x17
        /*001a*/ 	.short	(.L_342 - .L_341)
.L_341:
        /*001c*/ 	.word	0x00000000
        /*0020*/ 	.short	0x0004
        /*0022*/ 	.short	0x0018
        /*0024*/ 	.byte	0x00, 0xf0, 0x11, 0x00


	//----- nvinfo : EIATTR_KPARAM_INFO
	.align		4
.L_342:
        /*0028*/ 	.byte	0x04, 0x17
        /*002a*/ 	.short	(.L_344 - .L_343)
.L_343:
        /*002c*/ 	.word	0x00000000
        /*0030*/ 	.short	0x0003
        /*0032*/ 	.short	0x0014
        /*0034*/ 	.byte	0x00, 0xf0, 0x05, 0x00


	//----- nvinfo : EIATTR_KPARAM_INFO
	.align		4
.L_344:
        /*0038*/ 	.byte	0x04, 0x17
        /*003a*/ 	.short	(.L_346 - .L_345)
.L_345:
        /*003c*/ 	.word	0x00000000
        /*0040*/ 	.short	0x0002
        /*0042*/ 	.short	0x0010
        /*0044*/ 	.byte	0x00, 0xf0, 0x11, 0x00


	//----- nvinfo : EIATTR_KPARAM_INFO
	.align		4
.L_346:
        /*0048*/ 	.byte	0x04, 0x17
        /*004a*/ 	.short	(.L_348 - .L_347)
.L_347:
        /*004c*/ 	.word	0x00000000
        /*0050*/ 	.short	0x0001
        /*0052*/ 	.short	0x0008
        /*0054*/ 	.byte	0x00, 0xf5, 0x21, 0x00


	//----- nvinfo : EIATTR_KPARAM_INFO
	.align		4
.L_348:
        /*0058*/ 	.byte	0x04, 0x17
        /*005a*/ 	.short	(.L_350 - .L_349)
.L_349:
        /*005c*/ 	.word	0x00000000
        /*0060*/ 	.short	0x0000
        /*0062*/ 	.short	0x0000
        /*0064*/ 	.byte	0x00, 0xf0, 0x21, 0x00


	//----- nvinfo : EIATTR_SPARSE_MMA_MASK
	.align		4
.L_350:
        /*0068*/ 	.byte	0x03, 0x50
        /*006a*/ 	.short	0x0000


	//----- nvinfo : EIATTR_MAXREG_COUNT
	.align		4
        /*006c*/ 	.byte	0x03, 0x1b
        /*006e*/ 	.short	0x0080


	//----- nvinfo : EIATTR_NUM_BARRIERS
	.align		4
        /*0070*/ 	.byte	0x02, 0x4c
        /*0072*/ 	.byte	0x01
	.zero		1


	//----- nvinfo : EIATTR_MERCURY_ISA_VERSION
	.align		4
        /*0074*/ 	.byte	0x03, 0x5f
        /*0076*/ 	.short	0x0101


	//----- nvinfo : EIATTR_UNUSED_LOAD_BYTE_OFFSET
	.align		4
        /*0078*/ 	.byte	0x04, 0x44
        /*007a*/ 	.short	(.L_352 - .L_351)


	//   ....[0]....
.L_351:
        /*007c*/ 	.word	0x00000b00
        /*0080*/ 	.word	0x0000fff0


	//   ....[1]....
        /*0084*/ 	.word	0x00000f10
        /*0088*/ 	.word	0x0000fff0


	//   ....[2]....
        /*008c*/ 	.word	0x00002270
        /*0090*/ 	.word	0x0000fff0


	//----- nvinfo : EIATTR_COOP_GROUP_MASK_REGIDS
	.align		4
.L_352:
        /*0094*/ 	.byte	0x04, 0x29
        /*0096*/ 	.short	(.L_354 - .L_353)


	//   ....[0]....
.L_353:
        /*0098*/ 	.word	0xffffffff


	//   ....[1]....
        /*009c*/ 	.word	0xffffffff


	//   ....[2]....
        /*00a0*/ 	.word	0xffffffff


	//   ....[3]....
        /*00a4*/ 	.word	0xffffffff


	//   ....[4]....
        /*00a8*/ 	.word	0xffffffff


	//   ....[5]....
        /*00ac*/ 	.word	0xffffffff


	//   ....[6]....
        /*00b0*/ 	.word	0xffffffff


	//   ....[7]....
        /*00b4*/ 	.word	0xffffffff


	//   ....[8]....
        /*00b8*/ 	.word	0xffffffff


	//   ....[9]....
        /*00bc*/ 	.word	0xffffffff


	//   ....[10]....
        /*00c0*/ 	.word	0xffffffff


	//   ....[11]....
        /*00c4*/ 	.word	0xffffffff


	//   ....[12]....
        /*00c8*/ 	.word	0xffffffff


	//   ....[13]....
        /*00cc*/ 	.word	0xffffffff


	//   ....[14]....
        /*00d0*/ 	.word	0xffffffff


	//----- nvinfo : EIATTR_COOP_GROUP_INSTR_OFFSETS
	.align		4
.L_354:
        /*00d4*/ 	.byte	0x04, 0x28
        /*00d6*/ 	.short	(.L_356 - .L_355)


	//   ....[0]....
.L_355:
        /*00d8*/ 	.word	0x00000910


	//   ....[1]....
        /*00dc*/ 	.word	0x00000970


	//   ....[2]....
        /*00e0*/ 	.word	0x000009e0


	//   ....[3]....
        /*00e4*/ 	.word	0x00000a30


	//   ....[4]....
        /*00e8*/ 	.word	0x00000a60


	//   ....[5]....
        /*00ec*/ 	.word	0x00000cb0


	//   ....[6]....
        /*00f0*/ 	.word	0x00000d40


	//   ....[7]....
        /*00f4*/ 	.word	0x00000d80


	//   ....[8]....
        /*00f8*/ 	.word	0x00000dd0


	//   ....[9]....
        /*00fc*/ 	.word	0x00000e10


	//   ....[10]....
        /*0100*/ 	.word	0x00002090


	//   ....[11]....
        /*0104*/ 	.word	0x00002110


	//   ....[12]....
        /*0108*/ 	.word	0x00002160


	//   ....[13]....
        /*010c*/ 	.word	0x000021a0


	//   ....[14]....
        /*0110*/ 	.word	0x000021d0


	//----- nvinfo : EIATTR_VRC_CTA_INIT_COUNT
	.align		4
.L_356:
        /*0114*/ 	.byte	0x02, 0x4a
	.zero		1
	.zero		1


	//----- nvinfo : EIATTR_EXIT_INSTR_OFFSETS
	.align		4
        /*0118*/ 	.byte	0x04, 0x1c
        /*011a*/ 	.short	(.L_358 - .L_357)


	//   ....[0]....
.L_357:
        /*011c*/ 	.word	0x00000080


	//   ....[1]....
        /*0120*/ 	.word	0x000000c0


	//   ....[2]....
        /*0124*/ 	.word	0x000023b0


	//   ....[3]....
        /*0128*/ 	.word	0x00002400


	//----- nvinfo : EIATTR_MAX_THREADS
	.align		4
.L_358:
        /*012c*/ 	.byte	0x04, 0x05
        /*012e*/ 	.short	(.L_360 - .L_359)
.L_359:
        /*0130*/ 	.word	0x00000200
        /*0134*/ 	.word	0x00000001
        /*0138*/ 	.word	0x00000001


	//----- nvinfo : EIATTR_CRS_STACK_SIZE
	.align		4
.L_360:
        /*013c*/ 	.byte	0x04, 0x1e
        /*013e*/ 	.short	(.L_362 - .L_361)
.L_361:
        /*0140*/ 	.word	0x00000000


	//----- nvinfo : EIATTR_CBANK_PARAM_SIZE
	.align		4
.L_362:
        /*0144*/ 	.byte	0x03, 0x19
        /*0146*/ 	.short	0x001d


	//----- nvinfo : EIATTR_PARAM_CBANK
	.align		4
        /*0148*/ 	.byte	0x04, 0x0a
        /*014a*/ 	.short	(.L_364 - .L_363)
	.align		4
.L_363:
        /*014c*/ 	.word	index@(.nv.constant0._ZN3cub18CUB_300001_SM_10006detail6reduce28DeviceReduceSingleTileKernelINS2_10policy_hubIfjN4cuda3std3__44plusIfEEE10Policy1000EN6thrust24THRUST_300001_SM_1000_NS6detail15normal_iteratorINSD_10device_ptrIfEEEEPfjS9_ffNS7_10__identityEEEvT0_T1_T2_T3_T4_T6_)
        /*0150*/ 	.short	0x0380
        /*0152*/ 	.short	0x001d


	//----- nvinfo : EIATTR_SW_WAR
	.align		4
.L_364:
        /*0154*/ 	.byte	0x04, 0x36
        /*0156*/ 	.short	(.L_366 - .L_365)
.L_365:
        /*0158*/ 	.word	0x00000008
.L_366:


//--------------------- .nv.info._ZN3cub18CUB_300001_SM_10006detail6reduce28DeviceReduceSingleTileKernelINS2_10policy_hubIfyN4cuda3__47maximumIfEEE10Policy1000EPfSB_iS8_ffNS5_3std3__410__identityEEEvT0_T1_T2_T3_T4_T6_ --------------------------
	.section	.nv.info._ZN3cub18CUB_300001_SM_10006detail6reduce28DeviceReduceSingleTileKernelINS2_10policy_hubIfyN4cuda3__47maximumIfEEE10Policy1000EPfSB_iS8_ffNS5_3std3__410__identityEEEvT0_T1_T2_T3_T4_T6_,"",@"SHT_CUDA_INFO"
	.sectionflags	@""
	.align	4


	//----- nvinfo : EIATTR_CUDA_API_VERSION
	.align		4
        /*0000*/ 	.byte	0x04, 0x37
        /*0002*/ 	.short	(.L_368 - .L_367)
.L_367:
        /*0004*/ 	.word	0x00000082


	//----- nvinfo : EIATTR_KPARAM_INFO
	.align		4
.L_368:
        /*0008*/ 	.byte	0x04, 0x17
        /*000a*/ 	.short	(.L_370 - .L_369)
.L_369:
        /*000c*/ 	.word	0x00000000
        /*0010*/ 	.short	0x0005
        /*0012*/ 	.short	0x001c
        /*0014*/ 	.byte	0x00, 0xf0, 0x05, 0x00


	//----- nvinfo : EIATTR_KPARAM_INFO
	.align		4
.L_370:
        /*0018*/ 	.byte	0x04, 0x17
        /*001a*/ 	.short	(.L_372 - .L_371)
.L_371:
        /*001c*/ 	.word	0x00000000
        /*0020*/ 	.short	0x0004
        /*0022*/ 	.short	0x0018
        /*0024*/ 	.byte	0x00, 0xf0, 0x11, 0x00


	//----- nvinfo : EIATTR_KPARAM_INFO
	.align		4
.L_372:
        /*0028*/ 	.byte	0x04, 0x17
        /*002a*/ 	.short	(.L_374 - .L_373)
.L_373:
        /*002c*/ 	.word	0x00000000
        /*0030*/ 	.short	0x0003
        /*0032*/ 	.short	0x0014
        /*0034*/ 	.byte	0x00, 0xf0, 0x05, 0x00


	//----- nvinfo : EIATTR_KPARAM_INFO
	.align		4
.L_374:
        /*0038*/ 	.byte	0x04, 0x17
        /*003a*/ 	.short	(.L_376 - .L_375)
.L_375:
        /*003c*/ 	.word	0x00000000
        /*0040*/ 	.short	0x0002
        /*0042*/ 	.short	0x0010
        /*0044*/ 	.byte	0x00, 0xf0, 0x11, 0x00


	//----- nvinfo : EIATTR_KPARAM_INFO
	.align		4
.L_376:
        /*0048*/ 	.byte	0x04, 0x17
        /*004a*/ 	.short	(.L_378 - .L_377)
.L_377:
        /*004c*/ 	.word	0x00000000
        /*0050*/ 	.short	0x0001
        /*0052*/ 	.short	0x0008
        /*0054*/ 	.byte	0x00, 0xf5, 0x21, 0x00


	//----- nvinfo : EIATTR_KPARAM_INFO
	.align		4
.L_378:
        /*0058*/ 	.byte	0x04, 0x17
        /*005a*/ 	.short	(.L_380 - .L_379)
.L_379:
        /*005c*/ 	.word	0x00000000
        /*0060*/ 	.short	0x0000
        /*0062*/ 	.short	0x0000
        /*0064*/ 	.byte	0x00, 0xf5, 0x21, 0x00


	//----- nvinfo : EIATTR_SPARSE_MMA_MASK
	.align		4
.L_380:
        /*0068*/ 	.byte	0x03, 0x50
        /*006a*/ 	.short	0x0000


	//----- nvinfo : EIATTR_MAXREG_COUNT
	.align		4
        /*006c*/ 	.byte	0x03, 0x1b
        /*006e*/ 	.short	0x00ff


	//----- nvinfo : EIATTR_NUM_BARRIERS
	.align		4
        /*0070*/ 	.byte	0x02, 0x4c
        /*0072*/ 	.byte	0x01
	.zero		1


	//----- nvinfo : EIATTR_MERCURY_ISA_VERSION
	.align		4
        /*0074*/ 	.byte	0x03, 0x5f
        /*0076*/ 	.short	0x0101


	//----- nvinfo : EIATTR_COOP_GROUP_MASK_REGIDS
	.align		4
        /*0078*/ 	.byte	0x04, 0x29
        /*007a*/ 	.short	(.L_382 - .L_381)


	//   ....[0]....
.L_381:
        /*007c*/ 	.word	0xffffffff


	//   ....[1]....
        /*0080*/ 	.word	0xffffffff


	//   ....[2]....
        /*0084*/ 	.word	0xffffffff


	//   ....[3]....
        /*0088*/ 	.word	0xffffffff


	//   ....[4]....
        /*008c*/ 	.word	0xffffffff


	//   ....[5]....
        /*0090*/ 	.word	0xffffffff


	//   ....[6]....
        /*0094*/ 	.word	0xffffffff


	//   ....[7]....
        /*0098*/ 	.word	0xffffffff


	//   ....[8]....
        /*009c*/ 	.word	0xffffffff


	//   ....[9]....
        /*00a0*/ 	.word	0xffffffff


	//   ....[10]....
        /*00a4*/ 	.word	0xffffffff


	//   ....[11]....
        /*00a8*/ 	.word	0xffffffff


	//   ....[12]....
        /*00ac*/ 	.word	0xffffffff


	//   ....[13]....
        /*00b0*/ 	.word	0xffffffff


	//   ....[14]....
        /*00b4*/ 	.word	0xffffffff


	//   ....[15]....
        /*00b8*/ 	.word	0xffffffff


	//   ....[16]....
        /*00bc*/ 	.word	0xffffffff


	//   ....[17]....
        /*00c0*/ 	.word	0xffffffff


	//   ....[18]....
        /*00c4*/ 	.word	0xffffffff


	//   ....[19]....
        /*00c8*/ 	.word	0xffffffff


	//   ....[20]....
        /*00cc*/ 	.word	0xffffffff


	//   ....[21]....
        /*00d0*/ 	.word	0xffffffff


	//   ....[22]....
        /*00d4*/ 	.word	0xffffffff


	//   ....[23]....
        /*00d8*/ 	.word	0xffffffff


	//   ....[24]....
        /*00dc*/ 	.word	0xffffffff


	//   ....[25]....
        /*00e0*/ 	.word	0xffffffff


	//   ....[26]....
        /*00e4*/ 	.word	0xffffffff


	//   ....[27]....
        /*00e8*/ 	.word	0xffffffff


	//   ....[28]....
        /*00ec*/ 	.word	0xffffffff


	//   ....[29]....
        /*00f0*/ 	.word	0xffffffff


	//----- nvinfo : EIATTR_COOP_GROUP_INSTR_OFFSETS
	.align		4
.L_382:
        /*00f4*/ 	.byte	0x04, 0x28
        /*00f6*/ 	.short	(.L_384 - .L_383)


	//   ....[0]....
.L_383:
        /*00f8*/ 	.word	0x00000b50


	//   ....[1]....
        /*00fc*/ 	.word	0x00000bc0


	//   ....[2]....
        /*0100*/ 	.word	0x00000c40


	//   ....[3]....
        /*0104*/ 	.word	0x00000ca0


	//   ....[4]....
        /*0108*/ 	.word	0x00000ce0


	//   ....[5]....
        /*010c*/ 	.word	0x00000f20


	//   ....[6]....
        /*0110*/ 	.word	0x00000f90


	//   ....[7]....
        /*0114*/ 	.word	0x00000fe0


	//   ....[8]....
        /*0118*/ 	.word	0x00001040


	//   ....[9]....
        /*011c*/ 	.word	0x000010b0


	//   ....[10]....
        /*0120*/ 	.word	0x000022f0


	//   ....[11]....
        /*0124*/ 	.word	0x00002380


	//   ....[12]....
        /*0128*/ 	.word	0x000023e0


	//   ....[13]....
        /*012c*/ 	.word	0x00002430


	//   ....[14]....
        /*0130*/ 	.word	0x00002470


	//   ....[15]....
        /*0134*/ 	.word	0x00003080


	//   ....[16]....
        /*0138*/ 	.word	0x000030f0


	//   ....[17]....
        /*013c*/ 	.word	0x00003170


	//   ....[18]....
        /*0140*/ 	.word	0x000031d0


	//   ....[19]....
        /*0144*/ 	.word	0x00003210


	//   ....[20]....
        /*0148*/ 	.word	0x00003450


	//   ....[21]....
        /*014c*/ 	.word	0x000034c0


	//   ....[22]....
        /*0150*/ 	.word	0x00003510


	//   ....[23]....
        /*0154*/ 	.word	0x00003570


	//   ....[24]....
        /*0158*/ 	.word	0x000035f0


	//   ....[25]....
        /*015c*/ 	.word	0x000049a0


	//   ....[26]....
        /*0160*/ 	.word	0x00004a30


	//   ....[27]....
        /*0164*/ 	.word	0x00004a90


	//   ....[28]....
        /*0168*/ 	.word	0x00004ae0


	//   ....[29]....
        /*016c*/ 	.word	0x00004b20


	//----- nvinfo : EIATTR_VRC_CTA_INIT_COUNT
	.align		4
.L_384:
        /*0170*/ 	.byte	0x02, 0x4a
	.zero		1
	.zero		1


	//----- nvinfo : EIATTR_EXIT_INSTR_OFFSETS
	.align		4
        /*0174*/ 	.byte	0x04, 0x1c
        /*0176*/ 	.short	(.L_386 - .L_385)


	//   ....[0]....
.L_385:
        /*0178*/ 	.word	0x00000080


	//   ....[1]....
        /*017c*/ 	.word	0x000000c0


	//   ....[2]....
        /*0180*/ 	.word	0x00004cf0


	//   ....[3]....
        /*0184*/ 	.word	0x00004d50


	//----- nvinfo : EIATTR_MAX_THREADS
	.align		4
.L_386:
        /*0188*/ 	.byte	0x04, 0x05
        /*018a*/ 	.short	(.L_388 - .L_387)
.L_387:
        /*018c*/ 	.word	0x00000100
        /*0190*/ 	.word	0x00000001
        /*0194*/ 	.word	0x00000001


	//----- nvinfo : EIATTR_CRS_STACK_SIZE
	.align		4
.L_388:
        /*0198*/ 	.byte	0x04, 0x1e
        /*019a*/ 	.short	(.L_390 - .L_389)
.L_389:
        /*019c*/ 	.word	0x00000000


	//----- nvinfo : EIATTR_CBANK_PARAM_SIZE
	.align		4
.L_390:
        /*01a0*/ 	.byte	0x03, 0x19
        /*01a2*/ 	.short	0x001d


	//----- nvinfo : EIATTR_PARAM_CBANK
	.align		4
        /*01a4*/ 	.byte	0x04, 0x0a
        /*01a6*/ 	.short	(.L_392 - .L_391)
	.align		4
.L_391:
        /*01a8*/ 	.word	index@(.nv.constant0._ZN3cub18CUB_300001_SM_10006detail6reduce28DeviceReduceSingleTileKernelINS2_10policy_hubIfyN4cuda3__47maximumIfEEE10Policy1000EPfSB_iS8_ffNS5_3std3__410__identityEEEvT0_T1_T2_T3_T4_T6_)
        /*01ac*/ 	.short	0x0380
        /*01ae*/ 	.short	0x001d


	//----- nvinfo : EIATTR_SW_WAR
	.align		4
.L_392:
        /*01b0*/ 	.byte	0x04, 0x36
        /*01b2*/ 	.short	(.L_394 - .L_393)
.L_393:
        /*01b4*/ 	.word	0x00000008
.L_394:


//--------------------- .nv.info._ZN3cub18CUB_300001_SM_10006detail6reduce18DeviceReduceKernelINS2_10policy_hubIfyN4cuda3__47maximumIfEEE10Policy1000EN6thrust24THRUST_300001_SM_1000_NS10device_ptrIfEEyS8_fNS5_3std3__410__identityEEEvT0_PT3_T1_NS0_13GridEvenShareISL_EET2_T4_ --------------------------
	.section	.nv.info._ZN3cub18CUB_300001_SM_10006detail6reduce18DeviceReduceKernelINS2_10policy_hubIfyN4cuda3__47maximumIfEEE10Policy1000EN6thrust24THRUST_300001_SM_1000_NS10device_ptrIfEEyS8_fNS5_3std3__410__identityEEEvT0_PT3_T1_NS0_13GridEvenShareISL_EET2_T4_,"",@"SHT_CUDA_INFO"
	.sectionflags	@""
	.align	4


	//----- nvinfo : EIATTR_CUDA_API_VERSION
	.align		4
        /*0000*/ 	.byte	0x04, 0x37
        /*0002*/ 	.short	(.L_396 - .L_395)
.L_395:
        /*0004*/ 	.word	0x00000082


	//----- nvinfo : EIATTR_KPARAM_INFO
	.align		4
.L_396:
        /*0008*/ 	.byte	0x04, 0x17
        /*000a*/ 	.short	(.L_398 - .L_397)
.L_397:
        /*000c*/ 	.word	0x00000000
        /*0010*/ 	.short	0x0005
        /*0012*/ 	.short	0x0061
        /*0014*/ 	.byte	0x00, 0xf0, 0x05, 0x00


	//----- nvinfo : EIATTR_KPARAM_INFO
	.align		4
.L_398:
        /*0018*/ 	.byte	0x04, 0x17
        /*001a*/ 	.short	(.L_400 - .L_399)
.L_399:
        /*001c*/ 	.word	0x00000000
        /*0020*/ 	.short	0x0004
        /*0022*/ 	.short	0x0060
        /*0024*/ 	.byte	0x00, 0xf0, 0x05, 0x00


	//----- nvinfo : EIATTR_KPARAM_INFO
	.align		4
.L_400:
        /*0028*/ 	.byte	0x04, 0x17
        /*002a*/ 	.short	(.L_402 - .L_401)
.L_401:
        /*002c*/ 	.word	0x00000000
        /*0030*/ 	.short	0x0003
        /*0032*/ 	.short	0x0018
        /*0034*/ 	.byte	0x00, 0xf0, 0x21, 0x01


	//----- nvinfo : EIATTR_KPARAM_INFO
	.align		4
.L_402:
        /*0038*/ 	.byte	0x04, 0x17
        /*003a*/ 	.short	(.L_404 - .L_403)
.L_403:
        /*003c*/ 	.word	0x00000000
        /*0040*/ 	.short	0x0002
        /*0042*/ 	.short	0x0010
        /*0044*/ 	.byte	0x00, 0xf0, 0x21, 0x00


	//----- nvinfo : EIATTR_KPARAM_INFO
	.align		4
.L_404:
        /*0048*/ 	.byte	0x04, 0x17
        /*004a*/ 	.short	(.L_406 - .L_405)
.L_405:
        /*004c*/ 	.word	0x00000000
        /*0050*/ 	.short	0x0001
        /*0052*/ 	.short	0x0008
        /*0054*/ 	.byte	0x00, 0xf5, 0x21, 0x00


	//----- nvinfo : EIATTR_KPARAM_INFO
	.align		4
.L_406:
        /*0058*/ 	.byte	0x04, 0x17
        /*005a*/ 	.short	(.L_408 - .L_407)
.L_407:
        /*005c*/ 	.word	0x00000000
        /*0060*/ 	.short	0x0000
        /*0062*/ 	.short	0x0000
        /*0064*/ 	.byte	0x00, 0xf0, 0x21, 0x00


	//----- nvinfo : EIATTR_SPARSE_MMA_MASK
	.align		4
.L_408:
        /*0068*/ 	.byte	0x03, 0x50
        /*006a*/ 	.short	0x0000


	//----- nvinfo : EIATTR_MAXREG_COUNT
	.align		4
        /*006c*/ 	.byte	0x03, 0x1b
        /*006e*/ 	.short	0x00ff


	//----- nvinfo : EIATTR_NUM_BARRIERS
	.align		4
        /*0070*/ 	.byte	0x02, 0x4c
        /*0072*/ 	.byte	0x01
	.zero		1


	//----- nvinfo : EIATTR_MERCURY_ISA_VERSION
	.align		4
        /*0074*/ 	.byte	0x03, 0x5f
        /*0076*/ 	.short	0x0101


	//----- nvinfo : EIATTR_COOP_GROUP_MASK_REGIDS
	.align		4
        /*0078*/ 	.byte	0x04, 0x29
        /*007a*/ 	.short	(.L_410 - .L_409)


	//   ....[0]....
.L_409:
        /*007c*/ 	.word	0xffffffff


	//   ....[1]....
        /*0080*/ 	.word	0xffffffff


	//   ....[2]....
        /*0084*/ 	.word	0xffffffff


	//   ....[3]....
        /*0088*/ 	.word	0xffffffff


	//   ....[4]....
        /*008c*/ 	.word	0xffffffff


	//   ....[5]....
        /*0090*/ 	.word	0xffffffff


	//   ....[6]....
        /*0094*/ 	.word	0xffffffff


	//   ....[7]....
        /*0098*/ 	.word	0xffffffff


	//   ....[8]....
        /*009c*/ 	.word	0xffffffff


	//   ....[9]....
        /*00a0*/ 	.word	0xffffffff


	//   ....[10]....
        /*00a4*/ 	.word	0xffffffff


	//   ....[11]....
        /*00a8*/ 	.word	0xffffffff


	//   ....[12]....
        /*00ac*/ 	.word	0xffffffff


	//   ....[13]....
        /*00b0*/ 	.word	0xffffffff


	//   ....[14]....
        /*00b4*/ 	.word	0xffffffff


	//----- nvinfo : EIATTR_COOP_GROUP_INSTR_OFFSETS
	.align		4
.L_410:
        /*00b8*/ 	.byte	0x04, 0x28
        /*00ba*/ 	.short	(.L_412 - .L_411)


	//   ....[0]....
.L_411:
        /*00bc*/ 	.word	0x00000b80


	//   ....[1]....
        /*00c0*/ 	.word	0x00000bf0


	//   ....[2]....
        /*00c4*/ 	.word	0x00000c70


	//   ....[3]....
        /*00c8*/ 	.word	0x00000cd0


	//   ....[4]....
        /*00cc*/ 	.word	0x00000d10


	//   ....[5]....
        /*00d0*/ 	.word	0x00000f50


	//   ....[6]....
        /*00d4*/ 	.word	0x00000fc0


	//   ....[7]....
        /*00d8*/ 	.word	0x00001010


	//   ....[8]....
        /*00dc*/ 	.word	0x00001070


	//   ....[9]....
        /*00e0*/ 	.word	0x000010f0


	//   ....[10]....
        /*00e4*/ 	.word	0x00002730


	//   ....[11]....
        /*00e8*/ 	.word	0x000027c0


	//   ....[12]....
        /*00ec*/ 	.word	0x00002820


	//   ....[13]....
        /*00f0*/ 	.word	0x00002870


	//   ....[14]....
        /*00f4*/ 	.word	0x000028b0


	//----- nvinfo : EIATTR_VRC_CTA_INIT_COUNT
	.align		4
.L_412:
        /*00f8*/ 	.byte	0x02, 0x4a
	.zero		1
	.zero		1


	//----- nvinfo : EIATTR_EXIT_INSTR_OFFSETS
	.align		4
        /*00fc*/ 	.byte	0x04, 0x1c
        /*00fe*/ 	.short	(.L_414 - .L_413)


	//   ....[0]....
.L_413:
        /*0100*/ 	.word	0x00002a80


	//   ....[1]....
        /*0104*/ 	.word	0x00002ae0


	//----- nvinfo : EIATTR_MAX_THREADS
	.align		4
.L_414:
        /*0108*/ 	.byte	0x04, 0x05
        /*010a*/ 	.short	(.L_416 - .L_415)
.L_415:
        /*010c*/ 	.word	0x00000100
        /*0110*/ 	.word	0x00000001
        /*0114*/ 	.word	0x00000001


	//----- nvinfo : EIATTR_CRS_STACK_SIZE
	.align		4
.L_416:
        /*0118*/ 	.byte	0x04, 0x1e
        /*011a*/ 	.short	(.L_418 - .L_417)
.L_417:
        /*011c*/ 	.word	0x00000000


	//----- nvinfo : EIATTR_CBANK_PARAM_SIZE
	.align		4
.L_418:
        /*0120*/ 	.byte	0x03, 0x19
        /*0122*/ 	.short	0x0062


	//----- nvinfo : EIATTR_PARAM_CBANK
	.align		4
        /*0124*/ 	.byte	0x04, 0x0a
        /*0126*/ 	.short	(.L_420 - .L_419)
	.align		4
.L_419:
        /*0128*/ 	.word	index@(.nv.constant0._ZN3cub18CUB_300001_SM_10006detail6reduce18DeviceReduceKernelINS2_10policy_hubIfyN4cuda3__47maximumIfEEE10Policy1000EN6thrust24THRUST_300001_SM_1000_NS10device_ptrIfEEyS8_fNS5_3std3__410__identityEEEvT0_PT3_T1_NS0_13GridEvenShareISL_EET2_T4_)
        /*012c*/ 	.short	0x0380
        /*012e*/ 	.short	0x0062


	//----- nvinfo : EIATTR_SW_WAR
	.align		4
.L_420:
        /*0130*/ 	.byte	0x04, 0x36
        /*0132*/ 	.short	(.L_422 - .L_421)
.L_421:
        /*0134*/ 	.word	0x00000008
.L_422:


//--------------------- .nv.info._ZN3cub18CUB_300001_SM_10006detail6reduce28DeviceReduceSingleTileKernelINS2_10policy_hubIfyN4cuda3__47maximumIfEEE10Policy1000EN6thrust24THRUST_300001_SM_1000_NS10device_ptrIfEEPfyS8_ffNS5_3std3__410__identityEEEvT0_T1_T2_T3_T4_T6_ --------------------------
	.section	.nv.info._ZN3cub18CUB_300001_SM_10006detail6reduce28DeviceReduceSingleTileKernelINS2_10policy_hubIfyN4cuda3__47maximumIfEEE10Policy1000EN6thrust24THRUST_300001_SM_1000_NS10device_ptrIfEEPfyS8_ffNS5_3std3__410__identityEEEvT0_T1_T2_T3_T4_T6_,"",@"SHT_CUDA_INFO"
	.sectionflags	@""
	.align	4


	//----- nvinfo : EIATTR_CUDA_API_VERSION
	.align		4
        /*0000*/ 	.byte	0x04, 0x37
        /*0002*/ 	.short	(.L_424 - .L_423)
.L_423:
        /*0004*/ 	.word	0x00000082


	//----- nvinfo : EIATTR_KPARAM_INFO
	.align		4
.L_424:
        /*0008*/ 	.byte	0x04, 0x17
        /*000a*/ 	.short	(.L_426 - .L_425)
.L_425:
        /*000c*/ 	.word	0x00000000
        /*0010*/ 	.short	0x0005
        /*0012*/ 	.short	0x0020
        /*0014*/ 	.byte	0x00, 0xf0, 0x05, 0x00


	//----- nvinfo : EIATTR_KPARAM_INFO
	.align		4
.L_426:
        /*0018*/ 	.byte	0x04, 0x17
        /*001a*/ 	.short	(.L_428 - .L_427)
.L_427:
        /*001c*/ 	.word	0x00000000
        /*0020*/ 	.short	0x0004
        /*0022*/ 	.short	0x001c
        /*0024*/ 	.byte	0x00, 0xf0, 0x11, 0x00


	//----- nvinfo : EIATTR_KPARAM_INFO
	.align		4
.L_428:
        /*0028*/ 	.byte	0x04, 0x17
        /*002a*/ 	.short	(.L_430 - .L_429)
.L_429:
        /*002c*/ 	.word	0x00000000
        /*0030*/ 	.short	0x0003
        /*0032*/ 	.short	0x0018
        /*0034*/ 	.byte	0x00, 0xf0, 0x05, 0x00


	//----- nvinfo : EIATTR_KPARAM_INFO
	.align		4
.L_430:
        /*0038*/ 	.byte	0x04, 0x17
        /*003a*/ 	.short	(.L_432 - .L_431)
.L_431:
        /*003c*/ 	.word	0x00000000
        /*0040*/ 	.short	0x0002
        /*0042*/ 	.short	0x0010
        /*0044*/ 	.byte	0x00, 0xf0, 0x21, 0x00


	//----- nvinfo : EIATTR_KPARAM_INFO
	.align		4
.L_432:
        /*0048*/ 	.byte	0x04, 0x17
        /*004a*/ 	.short	(.L_434 - .L_433)
.L_433:
        /*004c*/ 	.word	0x00000000
        /*0050*/ 	.short	0x0001
        /*0052*/ 	.short	0x0008
        /*0054*/ 	.byte	0x00, 0xf5, 0x21, 0x00


	//----- nvinfo : EIATTR_KPARAM_INFO
	.align		4
.L_434:
        /*0058*/ 	.byte	0x04, 0x17
        /*005a*/ 	.short	(.L_436 - .L_435)
.L_435:
        /*005c*/ 	.word	0x00000000
        /*0060*/ 	.short	0x0000
        /*0062*/ 	.short	0x0000
        /*0064*/ 	.byte	0x00, 0xf0, 0x21, 0x00


	//----- nvinfo : EIATTR_SPARSE_MMA_MASK
	.align		4
.L_436:
        /*0068*/ 	.byte	0x03, 0x50
        /*006a*/ 	.short	0x0000


	//----- nvinfo : EIATTR_MAXREG_COUNT
	.align		4
        /*006c*/ 	.byte	0x03, 0x1b
        /*006e*/ 	.short	0x00ff


	//----- nvinfo : EIATTR_NUM_BARRIERS
	.align		4
        /*0070*/ 	.byte	0x02, 0x4c
        /*0072*/ 	.byte	0x01
	.zero		1


	//----- nvinfo : EIATTR_MERCURY_ISA_VERSION
	.align		4
        /*0074*/ 	.byte	0x03, 0x5f
        /*0076*/ 	.short	0x0101


	//----- nvinfo : EIATTR_COOP_GROUP_MASK_REGIDS
	.align		4
        /*0078*/ 	.byte	0x04, 0x29
        /*007a*/ 	.short	(.L_438 - .L_437)


	//   ....[0]....
.L_437:
        /*007c*/ 	.word	0xffffffff


	//   ....[1]....
        /*0080*/ 	.word	0xffffffff


	//   ....[2]....
        /*0084*/ 	.word	0xffffffff


	//   ....[3]....
        /*0088*/ 	.word	0xffffffff


	//   ....[4]....
        /*008c*/ 	.word	0xffffffff


	//   ....[5]....
        /*0090*/ 	.word	0xffffffff


	//   ....[6]....
        /*0094*/ 	.word	0xffffffff


	//   ....[7]....
        /*0098*/ 	.word	0xffffffff


	//   ....[8]....
        /*009c*/ 	.word	0xffffffff


	//   ....[9]....
        /*00a0*/ 	.word	0xffffffff


	//   ....[10]....
        /*00a4*/ 	.word	0xffffffff


	//   ....[11]....
        /*00a8*/ 	.word	0xffffffff


	//   ....[12]....
        /*00ac*/ 	.word	0xffffffff


	//   ....[13]....
        /*00b0*/ 	.word	0xffffffff


	//   ....[14]....
        /*00b4*/ 	.word	0xffffffff


	//----- nvinfo : EIATTR_COOP_GROUP_INSTR_OFFSETS
	.align		4
.L_438:
        /*00b8*/ 	.byte	0x04, 0x28
        /*00ba*/ 	.short	(.L_440 - .L_439)


	//   ....[0]....
.L_439:
        /*00bc*/ 	.word	0x00000af0


	//   ....[1]....
        /*00c0*/ 	.word	0x00000b60


	//   ....[2]....
        /*00c4*/ 	.word	0x00000be0


	//   ....[3]....
        /*00c8*/ 	.word	0x00000c40


	//   ....[4]....
        /*00cc*/ 	.word	0x00000c70


	//   ....[5]....
        /*00d0*/ 	.word	0x00000ec0


	//   ....[6]....
        /*00d4*/ 	.word	0x00000f60


	//   ....[7]....
        /*00d8*/ 	.word	0x00000fc0


	//   ....[8]....
        /*00dc*/ 	.word	0x00001010


	//   ....[9]....
        /*00e0*/ 	.word	0x00001060


	//   ....[10]....
        /*00e4*/ 	.word	0x000024c0


	//   ....[11]....
        /*00e8*/ 	.word	0x00002550


	//   ....[12]....
        /*00ec*/ 	.word	0x000025b0


	//   ....[13]....
        /*00f0*/ 	.word	0x00002600


	//   ....[14]....
        /*00f4*/ 	.word	0x00002630


	//----- nvinfo : EIATTR_VRC_CTA_INIT_COUNT
	.align		4
.L_440:
        /*00f8*/ 	.byte	0x02, 0x4a
	.zero		1
	.zero		1


	//----- nvinfo : EIATTR_EXIT_INSTR_OFFSETS
	.align		4
        /*00fc*/ 	.byte	0x04, 0x1c
        /*00fe*/ 	.short	(.L_442 - .L_441)


	//   ....[0]....
.L_441:
        /*0100*/ 	.word	0x000000a0


	//   ....[1]....
        /*0104*/ 	.word	0x000000e0


	//   ....[2]....
        /*0108*/ 	.word	0x00002810


	//   ....[3]....
        /*010c*/ 	.word	0x00002870


	//----- nvinfo : EIATTR_MAX_THREADS
	.align		4
.L_442:
        /*0110*/ 	.byte	0x04, 0x05
        /*0112*/ 	.short	(.L_444 - .L_443)
.L_443:
        /*0114*/ 	.word	0x00000100
        /*0118*/ 	.word	0x00000001
        /*011c*/ 	.word	0x00000001


	//----- nvinfo : EIATTR_CRS_STACK_SIZE
	.align		4
.L_444:
        /*0120*/ 	.byte	0x04, 0x1e
        /*0122*/ 	.short	(.L_446 - .L_445)
.L_445:
        /*0124*/ 	.word	0x00000000


	//----- nvinfo : EIATTR_CBANK_PARAM_SIZE
	.align		4
.L_446:
        /*0128*/ 	.byte	0x03, 0x19
        /*012a*/ 	.short	0x0021


	//----- nvinfo : EIATTR_PARAM_CBANK
	.align		4
        /*012c*/ 	.byte	0x04, 0x0a
        /*012e*/ 	.short	(.L_448 - .L_447)
	.align		4
.L_447:
        /*0130*/ 	.word	index@(.nv.constant0._ZN3cub18CUB_300001_SM_10006detail6reduce28DeviceReduceSingleTileKernelINS2_10policy_hubIfyN4cuda3__47maximumIfEEE10Policy1000EN6thrust24THRUST_300001_SM_1000_NS10device_ptrIfEEPfyS8_ffNS5_3std3__410__identityEEEvT0_T1_T2_T3_T4_T6_)
        /*0134*/ 	.short	0x0380
        /*0136*/ 	.short	0x0021


	//----- nvinfo : EIATTR_SW_WAR
	.align		4
.L_448:
        /*0138*/ 	.byte	0x04, 0x36
        /*013a*/ 	.short	(.L_450 - .L_449)
.L_449:
        /*013c*/ 	.word	0x00000008
.L_450:


//--------------------- .nv.info._ZN3cub18CUB_300001_SM_10006detail6reduce28DeviceReduceSingleTileKernelINS2_10policy_hubIfjN4cuda3__47maximumIfEEE10Policy1000EPfSB_iS8_ffNS5_3std3__410__identityEEEvT0_T1_T2_T3_T4_T6_ --------------------------
	.section	.nv.info._ZN3cub18CUB_300001_SM_10006detail6reduce28DeviceReduceSingleTileKernelINS2_10policy_hubIfjN4cuda3__47maximumIfEEE10Policy1000EPfSB_iS8_ffNS5_3std3__410__identityEEEvT0_T1_T2_T3_T4_T6_,"",@"SHT_CUDA_INFO"
	.sectionflags	@""
	.align	4


	//----- nvinfo : EIATTR_CUDA_API_VERSION
	.align		4
        /*0000*/ 	.byte	0x04, 0x37
        /*0002*/ 	.short	(.L_452 - .L_451)
.L_451:
        /*0004*/ 	.word	0x00000082


	//----- nvinfo : EIATTR_KPARAM_INFO
	.align		4
.L_452:
        /*0008*/ 	.byte	0x04, 0x17
        /*000a*/ 	.short	(.L_454 - .L_453)
.L_453:
        /*000c*/ 	.word	0x00000000
        /*0010*/ 	.short	0x0005
        /*0012*/ 	.short	0x001c
        /*0014*/ 	.byte	0x00, 0xf0, 0x05, 0x00


	//----- nvinfo : EIATTR_KPARAM_INFO
	.align		4
.L_454:
        /*0018*/ 	.byte	0x04, 0x17
        /*001a*/ 	.short	(.L_456 - .L_455)
.L_455:
        /*001c*/ 	.word	0x00000000
        /*0020*/ 	.short	0x0004
        /*0022*/ 	.short	0x0018
        /*0024*/ 	.byte	0x00, 0xf0, 0x11, 0x00


	//----- nvinfo : EIATTR_KPARAM_INFO
	.align		4
.L_456:
        /*0028*/ 	.byte	0x04, 0x17
        /*002a*/ 	.short	(.L_458 - .L_457)
.L_457:
        /*002c*/ 	.word	0x00000000
        /*0030*/ 	.short	0x0003
        /*0032*/ 	.short	0x0014
        /*0034*/ 	.byte	0x00, 0xf0, 0x05, 0x00


	//----- nvinfo : EIATTR_KPARAM_INFO
	.align		4
.L_458:
        /*0038*/ 	.byte	0x04, 0x17
        /*003a*/ 	.short	(.L_460 - .L_459)
.L_459:
        /*003c*/ 	.word	0x00000000
        /*0040*/ 	.short	0x0002
        /*0042*/ 	.short	0x0010
        /*0044*/ 	.byte	0x00, 0xf0, 0x11, 0x00


	//----- nvinfo : EIATTR_KPARAM_INFO
	.align		4
.L_460:
        /*0048*/ 	.byte	0x04, 0x17
        /*004a*/ 	.short	(.L_462 - .L_461)
.L_461:
        /*004c*/ 	.word	0x00000000
        /*0050*/ 	.short	0x0001
        /*0052*/ 	.short	0x0008
        /*0054*/ 	.byte	0x00, 0xf5, 0x21, 0x00


	//----- nvinfo : EIATTR_KPARAM_INFO
	.align		4
.L_462:
        /*0058*/ 	.byte	0x04, 0x17
        /*005a*/ 	.short	(.L_464 - .L_463)
.L_463:
        /*005c*/ 	.word	0x00000000
        /*0060*/ 	.short	0x0000
        /*0062*/ 	.short	0x0000
        /*0064*/ 	.byte	0x00, 0xf5, 0x21, 0x00


	//----- nvinfo : EIATTR_SPARSE_MMA_MASK
	.align		4
.L_464:
        /*0068*/ 	.byte	0x03, 0x50
        /*006a*/ 	.short	0x0000


	//----- nvinfo : EIATTR_MAXREG_COUNT
	.align		4
        /*006c*/ 	.byte	0x03, 0x1b
        /*006e*/ 	.short	0x00ff


	//----- nvinfo : EIATTR_NUM_BARRIERS
	.align		4
        /*0070*/ 	.byte	0x02, 0x4c
        /*0072*/ 	.byte	0x01
	.zero		1


	//----- nvinfo : EIATTR_MERCURY_ISA_VERSION
	.align		4
        /*0074*/ 	.byte	0x03, 0x5f
        /*0076*/ 	.short	0x0101


	//----- nvinfo : EIATTR_COOP_GROUP_MASK_REGIDS
	.align		4
        /*0078*/ 	.byte	0x04, 0x29
        /*007a*/ 	.short	(.L_466 - .L_465)


	//   ....[0]....
.L_465:
        /*007c*/ 	.word	0xffffffff


	//   ....[1]....
        /*0080*/ 	.word	0xffffffff


	//   ....[2]....
        /*0084*/ 	.word	0xffffffff


	//   ....[3]....
        /*0088*/ 	.word	0xffffffff


	//   ....[4]....
        /*008c*/ 	.word	0xffffffff


	//   ....[5]....
        /*0090*/ 	.word	0xffffffff


	//   ....[6]....
        /*0094*/ 	.word	0xffffffff


	//   ....[7]....
        /*0098*/ 	.word	0xffffffff


	//   ....[8]....
        /*009c*/ 	.word	0xffffffff


	//   ....[9]....
        /*00a0*/ 	.word	0xffffffff


	//   ....[10]....
        /*00a4*/ 	.word	0xffffffff


	//   ....[11]....
        /*00a8*/ 	.word	0xffffffff


	//   ....[12]....
        /*00ac*/ 	.word	0xffffffff


	//   ....[13]....
        /*00b0*/ 	.word	0xffffffff


	//   ....[14]....
        /*00b4*/ 	.word	0xffffffff


	//   ....[15]....
        /*00b8*/ 	.word	0xffffffff


	//   ....[16]....
        /*00bc*/ 	.word	0xffffffff


	//   ....[17]....
        /*00c0*/ 	.word	0xffffffff


	//   ....[18]....
        /*00c4*/ 	.word	0xffffffff


	//   ....[19]....
        /*00c8*/ 	.word	0xffffffff


	//   ....[20]....
        /*00cc*/ 	.word	0xffffffff


	//   ....[21]....
        /*00d0*/ 	.word	0xffffffff


	//   ....[22]....
        /*00d4*/ 	.word	0xffffffff


	//   ....[23]....
        /*00d8*/ 	.word	0xffffffff


	//   ....[24]....
        /*00dc*/ 	.word	0xffffffff


	//   ....[25]....
        /*00e0*/ 	.word	0xffffffff


	//   ....[26]....
        /*00e4*/ 	.word	0xffffffff


	//   ....[27]....
        /*00e8*/ 	.word	0xffffffff


	//   ....[28]....
        /*00ec*/ 	.word	0xffffffff


	//   ....[29]....
        /*00f0*/ 	.word	0xffffffff


	//----- nvinfo : EIATTR_COOP_GROUP_INSTR_OFFSETS
	.align		4
.L_466:
        /*00f4*/ 	.byte	0x04, 0x28
        /*00f6*/ 	.short	(.L_468 - .L_467)


	//   ....[0]....
.L_467:
        /*00f8*/ 	.word	0x00000b50


	//   ....[1]....
        /*00fc*/ 	.word	0x00000bc0


	//   ....[2]....
        /*0100*/ 	.word	0x00000c40


	//   ....[3]....
        /*0104*/ 	.word	0x00000ca0


	//   ....[4]....
        /*0108*/ 	.word	0x00000ce0


	//   ....[5]....
        /*010c*/ 	.word	0x00000f20


	//   ....[6]....
        /*0110*/ 	.word	0x00000f90


	//   ....[7]....
        /*0114*/ 	.word	0x00000fe0


	//   ....[8]....
        /*0118*/ 	.word	0x00001040


	//   ....[9]....
        /*011c*/ 	.word	0x000010b0


	//   ....[10]....
        /*0120*/ 	.word	0x000022f0


	//   ....[11]....
        /*0124*/ 	.word	0x00002380


	//   ....[12]....
        /*0128*/ 	.word	0x000023e0


	//   ....[13]....
        /*012c*/ 	.word	0x00002430


	//   ....[14]....
        /*0130*/ 	.word	0x00002470


	//   ....[15]....
        /*0134*/ 	.word	0x00003080


	//   ....[16]....
        /*0138*/ 	.word	0x000030f0


	//   ....[17]....
        /*013c*/ 	.word	0x00003170


	//   ....[18]....
        /*0140*/ 	.word	0x000031d0


	//   ....[19]....
        /*0144*/ 	.word	0x00003210


	//   ....[20]....
        /*0148*/ 	.word	0x00003450


	//   ....[21]....
        /*014c*/ 	.word	0x000034c0


	//   ....[22]....
        /*0150*/ 	.word	0x00003510


	//   ....[23]....
        /*0154*/ 	.word	0x00003570


	//   ....[24]....
        /*0158*/ 	.word	0x000035f0


	//   ....[25]....
        /*015c*/ 	.word	0x000049a0


	//   ....[26]....
        /*0160*/ 	.word	0x00004a30


	//   ....[27]....
        /*0164*/ 	.word	0x00004a90


	//   ....[28]....
        /*0168*/ 	.word	0x00004ae0


	//   ....[29]....
        /*016c*/ 	.word	0x00004b20


	//----- nvinfo : EIATTR_VRC_CTA_INIT_COUNT
	.align		4
.L_468:
        /*0170*/ 	.byte	0x02, 0x4a
	.zero		1
	.zero		1


	//----- nvinfo : EIATTR_EXIT_INSTR_OFFSETS
	.align		4
        /*0174*/ 	.byte	0x04, 0x1c
        /*0176*/ 	.short	(.L_470 - .L_469)


	//   ....[0]....
.L_469:
        /*0178*/ 	.word	0x00000080


	//   ....[1]....
        /*017c*/ 	.word	0x000000c0


	//   ....[2]....
        /*0180*/ 	.word	0x00004cf0


	//   ....[3]....
        /*0184*/ 	.word	0x00004d50


	//----- nvinfo : EIATTR_MAX_THREADS
	.align		4
.L_470:
        /*0188*/ 	.byte	0x04, 0x05
        /*018a*/ 	.short	(.L_472 - .L_471)
.L_471:
        /*018c*/ 	.word	0x00000100
        /*0190*/ 	.word	0x00000001
        /*0194*/ 	.word	0x00000001


	//----- nvinfo : EIATTR_CRS_STACK_SIZE
	.align		4
.L_472:
        /*0198*/ 	.byte	0x04, 0x1e
        /*019a*/ 	.short	(.L_474 - .L_473)
.L_473:
        /*019c*/ 	.word	0x00000000


	//----- nvinfo : EIATTR_CBANK_PARAM_SIZE
	.align		4
.L_474:
        /*01a0*/ 	.byte	0x03, 0x19
        /*01a2*/ 	.short	0x001d


	//----- nvinfo : EIATTR_PARAM_CBANK
	.align		4
        /*01a4*/ 	.byte	0x04, 0x0a
        /*01a6*/ 	.short	(.L_476 - .L_475)
	.align		4
.L_475:
        /*01a8*/ 	.word	index@(.nv.constant0._ZN3cub18CUB_300001_SM_10006detail6reduce28DeviceReduceSingleTileKernelINS2_10policy_hubIfjN4cuda3__47maximumIfEEE10Policy1000EPfSB_iS8_ffNS5_3std3__410__identityEEEvT0_T1_T2_T3_T4_T6_)
        /*01ac*/ 	.short	0x0380
        /*01ae*/ 	.short	0x001d


	//----- nvinfo : EIATTR_SW_WAR
	.align		4
.L_476:
        /*01b0*/ 	.byte	0x04, 0x36
        /*01b2*/ 	.short	(.L_478 - .L_477)
.L_477:
        /*01b4*/ 	.word	0x00000008
.L_478:


//--------------------- .nv.info._ZN3cub18CUB_300001_SM_10006detail6reduce18DeviceReduceKernelINS2_10policy_hubIfjN4cuda3__47maximumIfEEE10Policy1000EN6thrust24THRUST_300001_SM_1000_NS10device_ptrIfEEjS8_fNS5_3std3__410__identityEEEvT0_PT3_T1_NS0_13GridEvenShareISL_EET2_T4_ --------------------------
	.section	.nv.info._ZN3cub18CUB_300001_SM_10006detail6reduce18DeviceReduceKernelINS2_10policy_hubIfjN4cuda3__47maximumIfEEE10Policy1000EN6thrust24THRUST_300001_SM_1000_NS10device_ptrIfEEjS8_fNS5_3std3__410__identityEEEvT0_PT3_T1_NS0_13GridEvenShareISL_EET2_T4_,"",@"SHT_CUDA_INFO"
	.sectionflags	@""
	.align	4


	//----- nvinfo : EIATTR_CUDA_API_VERSION
	.align		4
        /*0000*/ 	.byte	0x04, 0x37
        /*0002*/ 	.short	(.L_480 - .L_479)
.L_479:
        /*0004*/ 	.word	0x00000082


	//----- nvinfo : EIATTR_KPARAM_INFO
	.align		4
.L_480:
        /*0008*/ 	.byte	0x04, 0x17
        /*000a*/ 	.short	(.L_482 - .L_481)
.L_481:
        /*000c*/ 	.word	0x00000000
        /*0010*/ 	.short	0x0005
        /*0012*/ 	.short	0x003d
        /*0014*/ 	.byte	0x00, 0xf0, 0x05, 0x00


	//----- nvinfo : EIATTR_KPARAM_INFO
	.align		4
.L_482:
        /*0018*/ 	.byte	0x04, 0x17
        /*001a*/ 	.short	(.L_484 - .L_483)
.L_483:
        /*001c*/ 	.word	0x00000000
        /*0020*/ 	.short	0x0004
        /*0022*/ 	.short	0x003c
        /*0024*/ 	.byte	0x00, 0xf0, 0x05, 0x00


	//----- nvinfo : EIATTR_KPARAM_INFO
	.align		4
.L_484:
        /*0028*/ 	.byte	0x04, 0x17
        /*002a*/ 	.short	(.L_486 - .L_485)
.L_485:
        /*002c*/ 	.word	0x00000000
        /*0030*/ 	.short	0x0003
        /*0032*/ 	.short	0x0014
        /*0034*/ 	.byte	0x00, 0xf0, 0xa1, 0x00


	//----- nvinfo : EIATTR_KPARAM_INFO
	.align		4
.L_486:
        /*0038*/ 	.byte	0x04, 0x17
        /*003a*/ 	.short	(.L_488 - .L_487)
.L_487:
        /*003c*/ 	.word	0x00000000
        /*0040*/ 	.short	0x0002
        /*0042*/ 	.short	0x0010
        /*0044*/ 	.byte	0x00, 0xf0, 0x11, 0x00


	//----- nvinfo : EIATTR_KPARAM_INFO
	.align		4
.L_488:
        /*0048*/ 	.byte	0x04, 0x17
        /*004a*/ 	.short	(.L_490 - .L_489)
.L_489:
        /*004c*/ 	.word	0x00000000
        /*0050*/ 	.short	0x0001
        /*0052*/ 	.short	0x0008
        /*0054*/ 	.byte	0x00, 0xf5, 0x21, 0x00


	//----- nvinfo : EIATTR_KPARAM_INFO
	.align		4
.L_490:
        /*0058*/ 	.byte	0x04, 0x17
        /*005a*/ 	.short	(.L_492 - .L_491)
.L_491:
        /*005c*/ 	.word	0x00000000
        /*0060*/ 	.short	0x0000
        /*0062*/ 	.short	0x0000
        /*0064*/ 	.byte	0x00, 0xf0, 0x21, 0x00


	//----- nvinfo : EIATTR_SPARSE_MMA_MASK
	.align		4
.L_492:
        /*0068*/ 	.byte	0x03, 0x50
        /*006a*/ 	.short	0x0000


	//----- nvinfo : EIATTR_MAXREG_COUNT
	.align		4
        /*006c*/ 	.byte	0x03, 0x1b
        /*006e*/ 	.short	0x00ff


	//----- nvinfo : EIATTR_NUM_BARRIERS
	.align		4
        /*0070*/ 	.byte	0x02, 0x4c
        /*0072*/ 	.byte	0x01
	.zero		1


	//----- nvinfo : EIATTR_MERCURY_ISA_VERSION
	.align		4
        /*0074*/ 	.byte	0x03, 0x5f
        /*0076*/ 	.short	0x0101


	//----- nvinfo : EIATTR_COOP_GROUP_MASK_REGIDS
	.align		4
        /*0078*/ 	.byte	0x04, 0x29
        /*007a*/ 	.short	(.L_494 - .L_493)


	//   ....[0]....
.L_493:
        /*007c*/ 	.word	0xffffffff


	//   ....[1]....
        /*0080*/ 	.word	0xffffffff


	//   ....[2]....
        /*0084*/ 	.word	0xffffffff


	//   ....[3]....
        /*0088*/ 	.word	0xffffffff


	//   ....[4]....
        /*008c*/ 	.word	0xffffffff


	//   ....[5]....
        /*0090*/ 	.word	0xffffffff


	//   ....[6]....
        /*0094*/ 	.word	0xffffffff


	//   ....[7]....
        /*0098*/ 	.word	0xffffffff


	//   ....[8]....
        /*009c*/ 	.word	0xffffffff


	//   ....[9]....
        /*00a0*/ 	.word	0xffffffff


	//   ....[10]....
        /*00a4*/ 	.word	0xffffffff


	//   ....[11]....
        /*00a8*/ 	.word	0xffffffff


	//   ....[12]....
        /*00ac*/ 	.word	0xffffffff


	//   ....[13]....
        /*00b0*/ 	.word	0xffffffff


	//   ....[14]....
        /*00b4*/ 	.word	0xffffffff


	//----- nvinfo : EIATTR_COOP_GROUP_INSTR_OFFSETS
	.align		4
.L_494:
        /*00b8*/ 	.byte	0x04, 0x28
        /*00ba*/ 	.short	(.L_496 - .L_495)


	//   ....[0]....
.L_495:
        /*00bc*/ 	.word	0x00000dc0


	//   ....[1]....
        /*00c0*/ 	.word	0x00000e30


	//   ....[2]....
        /*00c4*/ 	.word	0x00000eb0


	//   ....[3]....
        /*00c8*/ 	.word	0x00000f10


	//   ....[4]....
        /*00cc*/ 	.word	0x00000f50


	//   ....[5]....
        /*00d0*/ 	.word	0x00001190


	//   ....[6]....
        /*00d4*/ 	.word	0x00001200


	//   ....[7]....
        /*00d8*/ 	.word	0x00001250


	//   ....[8]....
        /*00dc*/ 	.word	0x000012b0


	//   ....[9]....
        /*00e0*/ 	.word	0x00001330


	//   ....[10]....
        /*00e4*/ 	.word	0x00002a50


	//   ....[11]....
        /*00e8*/ 	.word	0x00002af0


	//   ....[12]....
        /*00ec*/ 	.word	0x00002b50


	//   ....[13]....
        /*00f0*/ 	.word	0x00002ba0


	//   ....[14]....
        /*00f4*/ 	.word	0x00002be0


	//----- nvinfo : EIATTR_VRC_CTA_INIT_COUNT
	.align		4
.L_496:
        /*00f8*/ 	.byte	0x02, 0x4a
	.zero		1
	.zero		1


	//----- nvinfo : EIATTR_EXIT_INSTR_OFFSETS
	.align		4
        /*00fc*/ 	.byte	0x04, 0x1c
        /*00fe*/ 	.short	(.L_498 - .L_497)


	//   ....[0]....
.L_497:
        /*0100*/ 	.word	0x00002db0


	//   ....[1]....
        /*0104*/ 	.word	0x00002df0


	//----- nvinfo : EIATTR_MAX_THREADS
	.align		4
.L_498:
        /*0108*/ 	.byte	0x04, 0x05
        /*010a*/ 	.short	(.L_500 - .L_499)
.L_499:
        /*010c*/ 	.word	0x00000100
        /*0110*/ 	.word	0x00000001
        /*0114*/ 	.word	0x00000001


	//----- nvinfo : EIATTR_CRS_STACK_SIZE
	.align		4
.L_500:
        /*0118*/ 	.byte	0x04, 0x1e
        /*011a*/ 	.short	(.L_502 - .L_501)
.L_501:
        /*011c*/ 	.word	0x00000000


	//----- nvinfo : EIATTR_CBANK_PARAM_SIZE
	.align		4
.L_502:
        /*0120*/ 	.byte	0x03, 0x19
        /*0122*/ 	.short	0x003e


	//----- nvinfo : EIATTR_PARAM_CBANK
	.align		4
        /*0124*/ 	.byte	0x04, 0x0a
        /*0126*/ 	.short	(.L_504 - .L_503)
	.align		4
.L_503:
        /*0128*/ 	.word	index@(.nv.constant0._ZN3cub18CUB_300001_SM_10006detail6reduce18DeviceReduceKernelINS2_10policy_hubIfjN4cuda3__47maximumIfEEE10Policy1000EN6thrust24THRUST_300001_SM_1000_NS10device_ptrIfEEjS8_fNS5_3std3__410__identityEEEvT0_PT3_T1_NS0_13GridEvenShareISL_EET2_T4_)
        /*012c*/ 	.short	0x0380
        /*012e*/ 	.short	0x003e


	//----- nvinfo : EIATTR_SW_WAR
	.align		4
.L_504:
        /*0130*/ 	.byte	0x04, 0x36
        /*0132*/ 	.short	(.L_506 - .L_505)
.L_505:
        /*0134*/ 	.word	0x00000008
.L_506:


//--------------------- .nv.info._ZN3cub18CUB_300001_SM_10006detail6reduce28DeviceReduceSingleTileKernelINS2_10policy_hubIfjN4cuda3__47maximumIfEEE10Policy1000EN6thrust24THRUST_300001_SM_1000_NS10device_ptrIfEEPfjS8_ffNS5_3std3__410__identityEEEvT0_T1_T2_T3_T4_T6_ --------------------------
	.section	.nv.info._ZN3cub18CUB_300001_SM_10006detail6reduce28DeviceReduceSingleTileKernelINS2_10policy_hubIfjN4cuda3__47maximumIfEEE10Policy1000EN6thrust24THRUST_300001_SM_1000_NS10device_ptrIfEEPfjS8_ffNS5_3std3__410__identityEEEvT0_T1_T2_T3_T4_T6_,"",@"SHT_CUDA_INFO"
	.sectionflags	@""
	.align	4


	//----- nvinfo : EIATTR_CUDA_API_VERSION
	.align		4
        /*0000*/ 	.byte	0x04, 0x37
        /*0002*/ 	.short	(.L_508 - .L_507)
.L_507:
        /*0004*/ 	.word	0x00000082


	//----- nvinfo : EIATTR_KPARAM_INFO
	.align		4
.L_508:
        /*0008*/ 	.byte	0x04, 0x17
        /*000a*/ 	.short	(.L_510 - .L_509)
.L_509:
        /*000c*/ 	.word	0x00000000
        /*0010*/ 	.short	0x0005
        /*0012*/ 	.short	0x001c
        /*0014*/ 	.byte	0x00, 0xf0, 0x05, 0x00


	//----- nvinfo : EIATTR_KPARAM_INFO
	.align		4
.L_510:
        /*0018*/ 	.byte	0x04, 0x17
        /*001a*/ 	.short	(.L_512 - .L_511)
.L_511:
        /*001c*/ 	.word	0x00000000
        /*0020*/ 	.short	0x0004
        /*0022*/ 	.short	0x0018
        /*0024*/ 	.byte	0x00, 0xf0, 0x11, 0x00


	//----- nvinfo : EIATTR_KPARAM_INFO
	.align		4
.L_512:
        /*0028*/ 	.byte	0x04, 0x17
        /*002a*/ 	.short	(.L_514 - .L_513)
.L_513:
        /*002c*/ 	.word	0x00000000
        /*0030*/ 	.short	0x0003
        /*0032*/ 	.short	0x0014
        /*0034*/ 	.byte	0x00, 0xf0, 0x05, 0x00


	//----- nvinfo : EIATTR_KPARAM_INFO
	.align		4
.L_514:
        /*0038*/ 	.byte	0x04, 0x17
        /*003a*/ 	.short	(.L_516 - .L_515)
.L_515:
        /*003c*/ 	.word	0x00000000
        /*0040*/ 	.short	0x0002
        /*0042*/ 	.short	0x0010
        /*0044*/ 	.byte	0x00, 0xf0, 0x11, 0x00


	//----- nvinfo : EIATTR_KPARAM_INFO
	.align		4
.L_516:
        /*0048*/ 	.byte	0x04, 0x17
        /*004a*/ 	.short	(.L_518 - .L_517)
.L_517:
        /*004c*/ 	.word	0x00000000
        /*0050*/ 	.short	0x0001
        /*0052*/ 	.short	0x0008
        /*0054*/ 	.byte	0x00, 0xf5, 0x21, 0x00


	//----- nvinfo : EIATTR_KPARAM_INFO
	.align		4
.L_518:
        /*0058*/ 	.byte	0x04, 0x17
        /*005a*/ 	.short	(.L_520 - .L_519)
.L_519:
        /*005c*/ 	.word	0x00000000
        /*0060*/ 	.short	0x0000
        /*0062*/ 	.short	0x0000
        /*0064*/ 	.byte	0x00, 0xf0, 0x21, 0x00


	//----- nvinfo : EIATTR_SPARSE_MMA_MASK
	.align		4
.L_520:
        /*0068*/ 	.byte	0x03, 0x50
        /*006a*/ 	.short	0x0000


	//----- nvinfo : EIATTR_MAXREG_COUNT
	.align		4
        /*006c*/ 	.byte	0x03, 0x1b
        /*006e*/ 	.short	0x00ff


	//----- nvinfo : EIATTR_NUM_BARRIERS
	.align		4
        /*0070*/ 	.byte	0x02, 0x4c
        /*0072*/ 	.byte	0x01
	.zero		1


	//----- nvinfo : EIATTR_MERCURY_ISA_VERSION
	.align		4
        /*0074*/ 	.byte	0x03, 0x5f
        /*0076*/ 	.short	0x0101


	//----- nvinfo : EIATTR_COOP_GROUP_MASK_REGIDS
	.align		4
        /*0078*/ 	.byte	0x04, 0x29
        /*007a*/ 	.short	(.L_522 - .L_521)


	//   ....[0]....
.L_521:
        /*007c*/ 	.word	0xffffffff


	//   ....[1]....
        /*0080*/ 	.word	0xffffffff


	//   ....[2]....
        /*0084*/ 	.word	0xffffffff


	//   ....[3]....
        /*0088*/ 	.word	0xffffffff


	//   ....[4]....
        /*008c*/ 	.word	0xffffffff


	//   ....[5]....
        /*0090*/ 	.word	0xffffffff


	//   ....[6]....
        /*0094*/ 	.word	0xffffffff


	//   ....[7]....
        /*0098*/ 	.word	0xffffffff


	//   ....[8]....
        /*009c*/ 	.word	0xffffffff


	//   ....[9]....
        /*00a0*/ 	.word	0xffffffff


	//   ....[10]....
        /*00a4*/ 	.word	0xffffffff


	//   ....[11]....
        /*00a8*/ 	.word	0xffffffff


	//   ....[12]....
        /*00ac*/ 	.word	0xffffffff


	//   ....[13]....
        /*00b0*/ 	.word	0xffffffff


	//   ....[14]....
        /*00b4*/ 	.word	0xffffffff


	//----- nvinfo : EIATTR_COOP_GROUP_INSTR_OFFSETS
	.align		4
.L_522:
        /*00b8*/ 	.byte	0x04, 0x28
        /*00ba*/ 	.short	(.L_524 - .L_523)


	//   ....[0]....
.L_523:
        /*00bc*/ 	.word	0x00000ae0


	//   ....[1]....
        /*00c0*/ 	.word	0x00000b50


	//   ....[2]....
        /*00c4*/ 	.word	0x00000bd0


	//   ....[3]....
        /*00c8*/ 	.word	0x00000c30


	//   ....[4]....
        /*00cc*/ 	.word	0x00000c70


	//   ....[5]....
        /*00d0*/ 	.word	0x00000eb0


	//   ....[6]....
        /*00d4*/ 	.word	0x00000f20


	//   ....[7]....
        /*00d8*/ 	.word	0x00000f70


	//   ....[8]....
        /*00dc*/ 	.word	0x00000fd0


	//   ....[9]....
        /*00e0*/ 	.word	0x00001040


	//   ....[10]....
        /*00e4*/ 	.word	0x00002600


	//   ....[11]....
        /*00e8*/ 	.word	0x00002690


	//   ....[12]....
        /*00ec*/ 	.word	0x000026f0


	//   ....[13]....
        /*00f0*/ 	.word	0x00002740


	//   ....[14]....
        /*00f4*/ 	.word	0x00002780


	//----- nvinfo : EIATTR_VRC_CTA_INIT_COUNT
	.align		4
.L_524:
        /*00f8*/ 	.byte	0x02, 0x4a
	.zero		1
	.zero		1


	//----- nvinfo : EIATTR_EXIT_INSTR_OFFSETS
	.align		4
        /*00fc*/ 	.byte	0x04, 0x1c
        /*00fe*/ 	.short	(.L_526 - .L_525)


	//   ....[0]....
.L_525:
        /*0100*/ 	.word	0x00000080


	//   ....[1]....
        /*0104*/ 	.word	0x000000c0


	//   ....[2]....
        /*0108*/ 	.word	0x00002950


	//   ....[3]....
        /*010c*/ 	.word	0x000029b0


	//----- nvinfo : EIATTR_MAX_THREADS
	.align		4
.L_526:
        /*0110*/ 	.byte	0x04, 0x05
        /*0112*/ 	.short	(.L_528 - .L_527)
.L_527:
        /*0114*/ 	.word	0x00000100
        /*0118*/ 	.word	0x00000001
        /*011c*/ 	.word	0x00000001


	//----- nvinfo : EIATTR_CRS_STACK_SIZE
	.align		4
.L_528:
        /*0120*/ 	.byte	0x04, 0x1e
        /*0122*/ 	.short	(.L_530 - .L_529)
.L_529:
        /*0124*/ 	.word	0x00000000


	//----- nvinfo : EIATTR_CBANK_PARAM_SIZE
	.align		4
.L_530:
        /*0128*/ 	.byte	0x03, 0x19
        /*012a*/ 	.short	0x001d


	//----- nvinfo : EIATTR_PARAM_CBANK
	.align		4
        /*012c*/ 	.byte	0x04, 0x0a
        /*012e*/ 	.short	(.L_532 - .L_531)
	.align		4
.L_531:
        /*0130*/ 	.word	index@(.nv.constant0._ZN3cub18CUB_300001_SM_10006detail6reduce28DeviceReduceSingleTileKernelINS2_10policy_hubIfjN4cuda3__47maximumIfEEE10Policy1000EN6thrust24THRUST_300001_SM_1000_NS10device_ptrIfEEPfjS8_ffNS5_3std3__410__identityEEEvT0_T1_T2_T3_T4_T6_)
        /*0134*/ 	.short	0x0380
        /*0136*/ 	.short	0x001d


	//----- nvinfo : EIATTR_SW_WAR
	.align		4
.L_532:
        /*0138*/ 	.byte	0x04, 0x36
        /*013a*/ 	.short	(.L_534 - .L_533)
.L_533:
        /*013c*/ 	.word	0x00000008
.L_534:


//--------------------- .nv.info._ZN3cub18CUB_300001_SM_10006detail6reduce28DeviceReduceSingleTileKernelINS2_10policy_hubIfyN4cuda3std3__44plusIfEEE10Policy1000EPfSC_iS9_ffNS7_10__identityEEEvT0_T1_T2_T3_T4_T6_ --------------------------
	.section	.nv.info._ZN3cub18CUB_300001_SM_10006detail6reduce28DeviceReduceSingleTileKernelINS2_10policy_hubIfyN4cuda3std3__44plusIfEEE10Policy1000EPfSC_iS9_ffNS7_10__identityEEEvT0_T1_T2_T3_T4_T6_,"",@"SHT_CUDA_INFO"
	.sectionflags	@""
	.align	4


	//----- nvinfo : EIATTR_CUDA_API_VERSION
	.align		4
        /*0000*/ 	.byte	0x04, 0x37
        /*0002*/ 	.short	(.L_536 - .L_535)
.L_535:
        /*0004*/ 	.word	0x00000082


	//----- nvinfo : EIATTR_KPARAM_INFO
	.align		4
.L_536:
        /*0008*/ 	.byte	0x04, 0x17
        /*000a*/ 	.short	(.L_538 - .L_537)
.L_537:
        /*000c*/ 	.word	0x00000000
        /*0010*/ 	.short	0x0005
        /*0012*/ 	.short	0x001c
        /*0014*/ 	.byte	0x00, 0xf0, 0x05, 0x00


	//----- nvinfo : EIATTR_KPARAM_INFO
	.align		4
.L_538:
        /*0018*/ 	.byte	0x04, 0x17
        /*001a*/ 	.short	(.L_540 - .L_539)
.L_539:
        /*001c*/ 	.word	0x00000000
        /*0020*/ 	.short	0x0004
        /*0022*/ 	.short	0x0018
        /*0024*/ 	.byte	0x00, 0xf0, 0x11, 0x00


	//----- nvinfo : EIATTR_KPARAM_INFO
	.align		4
.L_540:
        /*0028*/ 	.byte	0x04, 0x17
        /*002a*/ 	.short	(.L_542 - .L_541)
.L_541:
        /*002c*/ 	.word	0x00000000
        /*0030*/ 	.short	0x0003
        /*0032*/ 	.short	0x0014
        /*0034*/ 	.byte	0x00, 0xf0, 0x05, 0x00


	//----- nvinfo : EIATTR_KPARAM_INFO
	.align		4
.L_542:
        /*0038*/ 	.byte	0x04, 0x17
        /*003a*/ 	.short	(.L_544 - .L_543)
.L_543:
        /*003c*/ 	.word	0x00000000
        /*0040*/ 	.short	0x0002
        /*0042*/ 	.short	0x0010
        /*0044*/ 	.byte	0x00, 0xf0, 0x11, 0x00


	//----- nvinfo : EIATTR_KPARAM_INFO
	.align		4
.L_544:
        /*0048*/ 	.byte	0x04, 0x17
        /*004a*/ 	.short	(.L_546 - .L_545)
.L_545:
        /*004c*/ 	.word	0x00000000
        /*0050*/ 	.short	0x0001
        /*0052*/ 	.short	0x0008
        /*0054*/ 	.byte	0x00, 0xf5, 0x21, 0x00


	//----- nvinfo : EIATTR_KPARAM_INFO
	.align		4
.L_546:
        /*0058*/ 	.byte	0x04, 0x17
        /*005a*/ 	.short	(.L_548 - .L_547)
.L_547:
        /*005c*/ 	.word	0x00000000
        /*0060*/ 	.short	0x0000
        /*0062*/ 	.short	0x0000
        /*0064*/ 	.byte	0x00, 0xf5, 0x21, 0x00


	//----- nvinfo : EIATTR_SPARSE_MMA_MASK
	.align		4
.L_548:
        /*0068*/ 	.byte	0x03, 0x50
        /*006a*/ 	.short	0x0000


	//----- nvinfo : EIATTR_MAXREG_COUNT
	.align		4
        /*006c*/ 	.byte	0x03, 0x1b
        /*006e*/ 	.short	0x00ff


	//----- nvinfo : EIATTR_NUM_BARRIERS
	.align		4
        /*0070*/ 	.byte	0x02, 0x4c
        /*0072*/ 	.byte	0x01
	.zero		1


	//----- nvinfo : EIATTR_MERCURY_ISA_VERSION
	.align		4
        /*0074*/ 	.byte	0x03, 0x5f
        /*0076*/ 	.short	0x0101


	//----- nvinfo : EIATTR_COOP_GROUP_MASK_REGIDS
	.align		4
        /*0078*/ 	.byte	0x04, 0x29
        /*007a*/ 	.short	(.L_550 - .L_549)


	//   ....[0]....
.L_549:
        /*007c*/ 	.word	0xffffffff


	//   ....[1]....
        /*0080*/ 	.word	0xffffffff


	//   ....[2]....
        /*0084*/ 	.word	0xffffffff


	//   ....[3]....
        /*0088*/ 	.word	0xffffffff


	//   ....[4]....
        /*008c*/ 	.word	0xffffffff


	//   ....[5]....
        /*0090*/ 	.word	0xffffffff


	//   ....[6]....
        /*0094*/ 	.word	0xffffffff


	//   ....[7]....
        /*0098*/ 	.word	0xffffffff


	//   ....[8]....
        /*009c*/ 	.word	0xffffffff


	//   ....[9]....
        /*00a0*/ 	.word	0xffffffff


	//   ....[10]....
        /*00a4*/ 	.word	0xffffffff


	//   ....[11]....
        /*00a8*/ 	.word	0xffffffff


	//   ....[12]....
        /*00ac*/ 	.word	0xffffffff


	//   ....[13]....
        /*00b0*/ 	.word	0xffffffff


	//   ....[14]....
        /*00b4*/ 	.word	0xffffffff


	//   ....[15]....
        /*00b8*/ 	.word	0xffffffff


	//   ....[16]....
        /*00bc*/ 	.word	0xffffffff


	//   ....[17]....
        /*00c0*/ 	.word	0xffffffff


	//   ....[18]....
        /*00c4*/ 	.word	0xffffffff


	//   ....[19]....
        /*00c8*/ 	.word	0xffffffff


	//   ....[20]....
        /*00cc*/ 	.word	0xffffffff


	//   ....[21]....
        /*00d0*/ 	.word	0xffffffff


	//   ....[22]....
        /*00d4*/ 	.word	0xffffffff


	//   ....[23]....
        /*00d8*/ 	.word	0xffffffff


	//   ....[24]....
        /*00dc*/ 	.word	0xffffffff


	//   ....[25]....
        /*00e0*/ 	.word	0xffffffff


	//   ....[26]....
        /*00e4*/ 	.word	0xffffffff


	//   ....[27]....
        /*00e8*/ 	.word	0xffffffff


	//   ....[28]....
        /*00ec*/ 	.word	0xffffffff


	//   ....[29]....
        /*00f0*/ 	.word	0xffffffff


	//----- nvinfo : EIATTR_COOP_GROUP_INSTR_OFFSETS
	.align		4
.L_550:
        /*00f4*/ 	.byte	0x04, 0x28
        /*00f6*/ 	.short	(.L_552 - .L_551)


	//   ....[0]....
.L_551:
        /*00f8*/ 	.word	0x00000980


	//   ....[1]....
        /*00fc*/ 	.word	0x000009e0


	//   ....[2]....
        /*0100*/ 	.word	0x00000a50


	//   ....[3]....
        /*0104*/ 	.word	0x00000aa0


	//   ....[4]....
        /*0108*/ 	.word	0x00000ad0


	//   ....[5]....
        /*010c*/ 	.word	0x00000c90


	//   ....[6]....
        /*0110*/ 	.word	0x00000d20


	//   ....[7]....
        /*0114*/ 	.word	0x00000d60


	//   ....[8]....
        /*0118*/ 	.word	0x00000db0


	//   ....[9]....
        /*011c*/ 	.word	0x00000df0


	//   ....[10]....
        /*0120*/ 	.word	0x00001c00


	//   ....[11]....
        /*0124*/ 	.word	0x00001c80


	//   ....[12]....
        /*0128*/ 	.word	0x00001cd0


	//   ....[13]....
        /*012c*/ 	.word	0x00001d10


	//   ....[14]....
        /*0130*/ 	.word	0x00001d40


	//   ....[15]....
        /*0134*/ 	.word	0x00002700


	//   ....[16]....
        /*0138*/ 	.word	0x00002760


	//   ....[17]....
        /*013c*/ 	.word	0x000027d0


	//   ....[18]....
        /*0140*/ 	.word	0x00002820


	//   ....[19]....
        /*0144*/ 	.word	0x00002850


	//   ....[20]....
        /*0148*/ 	.word	0x00002a10


	//   ....[21]....
        /*014c*/ 	.word	0x00002a90


	//   ....[22]....
        /*0150*/ 	.word	0x00002ad0


	//   ....[23]....
        /*0154*/ 	.word	0x00002b10


	//   ....[24]....
        /*0158*/ 	.word	0x00002b70


	//   ....[25]....
        /*015c*/ 	.word	0x00003b00


	//   ....[26]....
        /*0160*/ 	.word	0x00003b80


	//   ....[27]....
        /*0164*/ 	.word	0x00003bd0


	//   ....[28]....
        /*0168*/ 	.word	0x00003c10


	//   ....[29]....
        /*016c*/ 	.word	0x00003c40


	//----- nvinfo : EIATTR_VRC_CTA_INIT_COUNT
	.align		4
.L_552:
        /*0170*/ 	.byte	0x02, 0x4a
	.zero		1
	.zero		1


	//----- nvinfo : EIATTR_EXIT_INSTR_OFFSETS
	.align		4
        /*0174*/ 	.byte	0x04, 0x1c
        /*0176*/ 	.short	(.L_554 - .L_553)


	//   ....[0]....
.L_553:
        /*0178*/ 	.word	0x00000080


	//   ....[1]....
        /*017c*/ 	.word	0x000000c0


	//   ....[2]....
        /*0180*/ 	.word	0x00003d90


	//   ....[3]....
        /*0184*/ 	.word	0x00003de0


	//----- nvinfo : EIATTR_MAX_THREADS
	.align		4
.L_554:
        /*0188*/ 	.byte	0x04, 0x05
        /*018a*/ 	.short	(.L_556 - .L_555)
.L_555:
        /*018c*/ 	.word	0x00000100
        /*0190*/ 	.word	0x00000001
        /*0194*/ 	.word	0x00000001


	//----- nvinfo : EIATTR_CRS_STACK_SIZE
	.align		4
.L_556:
        /*0198*/ 	.byte	0x04, 0x1e
        /*019a*/ 	.short	(.L_558 - .L_557)
.L_557:
        /*019c*/ 	.word	0x00000000


	//----- nvinfo : EIATTR_CBANK_PARAM_SIZE
	.align		4
.L_558:
        /*01a0*/ 	.byte	0x03, 0x19
        /*01a2*/ 	.short	0x001d


	//----- nvinfo : EIATTR_PARAM_CBANK
	.align		4
        /*01a4*/ 	.byte	0x04, 0x0a
        /*01a6*/ 	.short	(.L_560 - .L_559)
	.align		4
.L_559:
        /*01a8*/ 	.word	index@(.nv.constant0._ZN3cub18CUB_300001_SM_10006detail6reduce28DeviceReduceSingleTileKernelINS2_10policy_hubIfyN4cuda3std3__44plusIfEEE10Policy1000EPfSC_iS9_ffNS7_10__identityEEEvT0_T1_T2_T3_T4_T6_)
        /*01ac*/ 	.short	0x0380
        /*01ae*/ 	.short	0x001d


	//----- nvinfo : EIATTR_SW_WAR
	.align		4
.L_560:
        /*01b0*/ 	.byte	0x04, 0x36
        /*01b2*/ 	.short	(.L_562 - .L_561)
.L_561:
        /*01b4*/ 	.word	0x00000008
.L_562:


//--------------------- .nv.info._ZN3cub18CUB_300001_SM_10006detail6reduce18DeviceReduceKernelINS2_10policy_hubIfyN4cuda3std3__44plusIfEEE10Policy1000EN6thrust24THRUST_300001_SM_1000_NS10device_ptrIfEEyS9_fNS7_10__identityEEEvT0_PT3_T1_NS0_13GridEvenShareISK_EET2_T4_ --------------------------
	.section	.nv.info._ZN3cub18CUB_300001_SM_10006detail6reduce18DeviceReduceKernelINS2_10policy_hubIfyN4cuda3std3__44plusIfEEE10Policy1000EN6thrust24THRUST_300001_SM_1000_NS10device_ptrIfEEyS9_fNS7_10__identityEEEvT0_PT3_T1_NS0_13GridEvenShareISK_EET2_T4_,"",@"SHT_CUDA_INFO"
	.sectionflags	@""
	.align	4


	//----- nvinfo : EIATTR_CUDA_API_VERSION
	.align		4
        /*0000*/ 	.byte	0x04, 0x37
        /*0002*/ 	.short	(.L_564 - .L_563)
.L_563:
        /*0004*/ 	.word	0x00000082


	//----- nvinfo : EIATTR_KPARAM_INFO
	.align		4
.L_564:
        /*0008*/ 	.byte	0x04, 0x17
        /*000a*/ 	.short	(.L_566 - .L_565)
.L_565:
        /*000c*/ 	.word	0x00000000
        /*0010*/ 	.short	0x0005
        /*0012*/ 	.short	0x0061
        /*0014*/ 	.byte	0x00, 0xf0, 0x05, 0x00


	//----- nvinfo : EIATTR_KPARAM_INFO
	.align		4
.L_566:
        /*0018*/ 	.byte	0x04, 0x17
        /*001a*/ 	.short	(.L_568 - .L_567)
.L_567:
        /*001c*/ 	.word	0x00000000
        /*0020*/ 	.short	0x0004
        /*0022*/ 	.short	0x0060
        /*0024*/ 	.byte	0x00, 0xf0, 0x05, 0x00


	//----- nvinfo : EIATTR_KPARAM_INFO
	.align		4
.L_568:
        /*0028*/ 	.byte	0x04, 0x17
        /*002a*/ 	.short	(.L_570 - .L_569)
.L_569:
        /*002c*/ 	.word	0x00000000
        /*0030*/ 	.short	0x0003
        /*0032*/ 	.short	0x0018
        /*0034*/ 	.byte	0x00, 0xf0, 0x21, 0x01


	//----- nvinfo : EIATTR_KPARAM_INFO
	.align		4
.L_570:
        /*0038*/ 	.byte	0x04, 0x17
        /*003a*/ 	.short	(.L_572 - .L_571)
.L_571:
        /*003c*/ 	.word	0x00000000
        /*0040*/ 	.short	0x0002
        /*0042*/ 	.short	0x0010
        /*0044*/ 	.byte	0x00, 0xf0, 0x21, 0x00


	//----- nvinfo : EIATTR_KPARAM_INFO
	.align		4
.L_572:
        /*0048*/ 	.byte	0x04, 0x17
        /*004a*/ 	.short	(.L_574 - .L_573)
.L_573:
        /*004c*/ 	.word	0x00000000
        /*0050*/ 	.short	0x0001
        /*0052*/ 	.short	0x0008
        /*0054*/ 	.byte	0x00, 0xf5, 0x21, 0x00


	//----- nvinfo : EIATTR_KPARAM_INFO
	.align		4
.L_574:
        /*0058*/ 	.byte	0x04, 0x17
        /*005a*/ 	.short	(.L_576 - .L_575)
.L_575:
        /*005c*/ 	.word	0x00000000
        /*0060*/ 	.short	0x0000
        /*0062*/ 	.short	0x0000
        /*0064*/ 	.byte	0x00, 0xf0, 0x21, 0x00


	//----- nvinfo : EIATTR_SPARSE_MMA_MASK
	.align		4
.L_576:
        /*0068*/ 	.byte	0x03, 0x50
        /*006a*/ 	.short	0x0000


	//----- nvinfo : EIATTR_MAXREG_COUNT
	.align		4
        /*006c*/ 	.byte	0x03, 0x1b
        /*006e*/ 	.short	0x00ff


	//----- nvinfo : EIATTR_NUM_BARRIERS
	.align		4
        /*0070*/ 	.byte	0x02, 0x4c
        /*0072*/ 	.byte	0x01
	.zero		1


	//----- nvinfo : EIATTR_MERCURY_ISA_VERSION
	.align		4
        /*0074*/ 	.byte	0x03, 0x5f
        /*0076*/ 	.short	0x0101


	//----- nvinfo : EIATTR_COOP_GROUP_MASK_REGIDS
	.align		4
        /*0078*/ 	.byte	0x04, 0x29
        /*007a*/ 	.short	(.L_578 - .L_577)


	//   ....[0]....
.L_577:
        /*007c*/ 	.word	0xffffffff


	//   ....[1]....
        /*0080*/ 	.word	0xffffffff


	//   ....[2]....
        /*0084*/ 	.word	0xffffffff


	//   ....[3]....
        /*0088*/ 	.word	0xffffffff


	//   ....[4]....
        /*008c*/ 	.word	0xffffffff


	//   ....[5]....
        /*0090*/ 	.word	0xffffffff


	//   ....[6]....
        /*0094*/ 	.word	0xffffffff


	//   ....[7]....
        /*0098*/ 	.word	0xffffffff


	//   ....[8]....
        /*009c*/ 	.word	0xffffffff


	//   ....[9]....
        /*00a0*/ 	.word	0xffffffff


	//   ....[10]....
        /*00a4*/ 	.word	0xffffffff


	//   ....[11]....
        /*00a8*/ 	.word	0xffffffff


	//   ....[12]....
        /*00ac*/ 	.word	0xffffffff


	//   ....[13]....
        /*00b0*/ 	.word	0xffffffff


	//   ....[14]....
        /*00b4*/ 	.word	0xffffffff


	//----- nvinfo : EIATTR_COOP_GROUP_INSTR_OFFSETS
	.align		4
.L_578:
        /*00b8*/ 	.byte	0x04, 0x28
        /*00ba*/ 	.short	(.L_580 - .L_579)


	//   ....[0]....
.L_579:
        /*00bc*/ 	.word	0x000009c0


	//   ....[1]....
        /*00c0*/ 	.word	0x00000a20


	//   ....[2]....
        /*00c4*/ 	.word	0x00000a90


	//   ....[3]....
        /*00c8*/ 	.word	0x00000ae0


	//   ....[4]....
        /*00cc*/ 	.word	0x00000b10


	//   ....[5]....
        /*00d0*/ 	.word	0x00000cd0


	//   ....[6]....
        /*00d4*/ 	.word	0x00000d60


	//   ....[7]....
        /*00d8*/ 	.word	0x00000dd0


	//   ....[8]....
        /*00dc*/ 	.word	0x00000e20


	//   ....[9]....
        /*00e0*/ 	.word	0x00000e50


	//   ....[10]....
        /*00e4*/ 	.word	0x00002030


	//   ....[11]....
        /*00e8*/ 	.word	0x000020c0


	//   ....[12]....
        /*00ec*/ 	.word	0x00002110


	//   ....[13]....
        /*00f0*/ 	.word	0x00002150


	//   ....[14]....
        /*00f4*/ 	.word	0x00002180


	//----- nvinfo : EIATTR_VRC_CTA_INIT_COUNT
	.align		4
.L_580:
        /*00f8*/ 	.byte	0x02, 0x4a
	.zero		1
	.zero		1


	//----- nvinfo : EIATTR_EXIT_INSTR_OFFSETS
	.align		4
        /*00fc*/ 	.byte	0x04, 0x1c
        /*00fe*/ 	.short	(.L_582 - .L_581)


	//   ....[0]....
.L_581:
        /*0100*/ 	.word	0x000022d0


	//   ....[1]....
        /*0104*/ 	.word	0x00002330


	//----- nvinfo : EIATTR_MAX_THREADS
	.align		4
.L_582:
        /*0108*/ 	.byte	0x04, 0x05
        /*010a*/ 	.short	(.L_584 - .L_583)
.L_583:
        /*010c*/ 	.word	0x00000100
        /*0110*/ 	.word	0x00000001
        /*0114*/ 	.word	0x00000001


	//----- nvinfo : EIATTR_CRS_STACK_SIZE
	.align		4
.L_584:
        /*0118*/ 	.byte	0x04, 0x1e
        /*011a*/ 	.short	(.L_586 - .L_585)
.L_585:
        /*011c*/ 	.word	0x00000000


	//----- nvinfo : EIATTR_CBANK_PARAM_SIZE
	.align		4
.L_586:
        /*0120*/ 	.byte	0x03, 0x19
        /*0122*/ 	.short	0x0062


	//----- nvinfo : EIATTR_PARAM_CBANK
	.align		4
        /*0124*/ 	.byte	0x04, 0x0a
        /*0126*/ 	.short	(.L_588 - .L_587)
	.align		4
.L_587:
        /*0128*/ 	.word	index@(.nv.constant0._ZN3cub18CUB_300001_SM_10006detail6reduce18DeviceReduceKernelINS2_10policy_hubIfyN4cuda3std3__44plusIfEEE10Policy1000EN6thrust24THRUST_300001_SM_1000_NS10device_ptrIfEEyS9_fNS7_10__identityEEEvT0_PT3_T1_NS0_13GridEvenShareISK_EET2_T4_)
        /*012c*/ 	.short	0x0380
        /*012e*/ 	.short	0x0062


	//----- nvinfo : EIATTR_SW_WAR
	.align		4
.L_588:
        /*0130*/ 	.byte	0x04, 0x36
        /*0132*/ 	.short	(.L_590 - .L_589)
.L_589:
        /*0134*/ 	.word	0x00000008
.L_590:


//--------------------- .nv.info._ZN3cub18CUB_300001_SM_10006detail6reduce28DeviceReduceSingleTileKernelINS2_10policy_hubIfyN4cuda3std3__44plusIfEEE10Policy1000EN6thrust24THRUST_300001_SM_1000_NS10device_ptrIfEEPfyS9_ffNS7_10__identityEEEvT0_T1_T2_T3_T4_T6_ --------------------------
	.section	.nv.info._ZN3cub18CUB_300001_SM_10006detail6reduce28DeviceReduceSingleTileKernelINS2_10policy_hubIfyN4cuda3std3__44plusIfEEE10Policy1000EN6thrust24THRUST_300001_SM_1000_NS10device_ptrIfEEPfyS9_ffNS7_10__identityEEEvT0_T1_T2_T3_T4_T6_,"",@"SHT_CUDA_INFO"
	.sectionflags	@""
	.align	4


	//----- nvinfo : EIATTR_CUDA_API_VERSION
	.align		4
        /*0000*/ 	.byte	0x04, 0x37
        /*0002*/ 	.short	(.L_592 - .L_591)
.L_591:
        /*0004*/ 	.word	0x00000082


	//----- nvinfo : EIATTR_KPARAM_INFO
	.align		4
.L_592:
        /*0008*/ 	.byte	0x04, 0x17
        /*000a*/ 	.short	(.L_594 - .L_593)
.L_593:
        /*000c*/ 	.word	0x00000000
        /*0010*/ 	.short	0x0005
        /*0012*/ 	.short	0x0020
        /*0014*/ 	.byte	0x00, 0xf0, 0x05, 0x00


	//----- nvinfo : EIATTR_KPARAM_INFO
	.align		4
.L_594:
        /*0018*/ 	.byte	0x04, 0x17
        /*001a*/ 	.short	(.L_596 - .L_595)
.L_595:
        /*001c*/ 	.word	0x00000000
        /*0020*/ 	.short	0x0004
        /*0022*/ 	.short	0x001c
        /*0024*/ 	.byte	0x00, 0xf0, 0x11, 0x00


	//----- nvinfo : EIATTR_KPARAM_INFO
	.align		4
.L_596:
        /*0028*/ 	.byte	0x04, 0x17
        /*002a*/ 	.short	(.L_598 - .L_597)
.L_597:
        /*002c*/ 	.word	0x00000000
        /*0030*/ 	.short	0x0003
        /*0032*/ 	.short	0x0018
        /*0034*/ 	.byte	0x00, 0xf0, 0x05, 0x00


	//----- nvinfo : EIATTR_KPARAM_INFO
	.align		4
.L_598:
        /*0038*/ 	.byte	0x04, 0x17
        /*003a*/ 	.short	(.L_600 - .L_599)
.L_599:
        /*003c*/ 	.word	0x00000000
        /*0040*/ 	.short	0x0002
        /*0042*/ 	.short	0x0010
        /*0044*/ 	.byte	0x00, 0xf0, 0x21, 0x00


	//----- nvinfo : EIATTR_KPARAM_INFO
	.align		4
.L_600:
        /*0048*/ 	.byte	0x04, 0x17
        /*004a*/ 	.short	(.L_602 - .L_601)
.L_601:
        /*004c*/ 	.word	0x00000000
        /*0050*/ 	.short	0x0001
        /*0052*/ 	.short	0x0008
        /*0054*/ 	.byte	0x00, 0xf5, 0x21, 0x00


	//----- nvinfo : EIATTR_KPARAM_INFO
	.align		4
.L_602:
        /*0058*/ 	.byte	0x04, 0x17
        /*005a*/ 	.short	(.L_604 - .L_603)
.L_603:
        /*005c*/ 	.word	0x00000000
        /*0060*/ 	.short	0x0000
        /*0062*/ 	.short	0x0000
        /*0064*/ 	.byte	0x00, 0xf0, 0x21, 0x00


	//----- nvinfo : EIATTR_SPARSE_MMA_MASK
	.align		4
.L_604:
        /*0068*/ 	.byte	0x03, 0x50
        /*006a*/ 	.short	0x0000


	//----- nvinfo : EIATTR_MAXREG_COUNT
	.align		4
        /*006c*/ 	.byte	0x03, 0x1b
        /*006e*/ 	.short	0x00ff


	//----- nvinfo : EIATTR_NUM_BARRIERS
	.align		4
        /*0070*/ 	.byte	0x02, 0x4c
        /*0072*/ 	.byte	0x01
	.zero		1


	//----- nvinfo : EIATTR_MERCURY_ISA_VERSION
	.align		4
        /*0074*/ 	.byte	0x03, 0x5f
        /*0076*/ 	.short	0x0101


	//----- nvinfo : EIATTR_COOP_GROUP_MASK_REGIDS
	.align		4
        /*0078*/ 	.byte	0x04, 0x29
        /*007a*/ 	.short	(.L_606 - .L_605)


	//   ....[0]....
.L_605:
        /*007c*/ 	.word	0xffffffff


	//   ....[1]....
        /*0080*/ 	.word	0xffffffff


	//   ....[2]....
        /*0084*/ 	.word	0xffffffff


	//   ....[3]....
        /*0088*/ 	.word	0xffffffff


	//   ....[4]....
        /*008c*/ 	.word	0xffffffff


	//   ....[5]....
        /*0090*/ 	.word	0xffffffff


	//   ....[6]....
        /*0094*/ 	.word	0xffffffff


	//   ....[7]....
        /*0098*/ 	.word	0xffffffff


	//   ....[8]....
        /*009c*/ 	.word	0xffffffff


	//   ....[9]....
        /*00a0*/ 	.word	0xffffffff


	//   ....[10]....
        /*00a4*/ 	.word	0xffffffff


	//   ....[11]....
        /*00a8*/ 	.word	0xffffffff


	//   ....[12]....
        /*00ac*/ 	.word	0xffffffff


	//   ....[13]....
        /*00b0*/ 	.word	0xffffffff


	//   ....[14]....
        /*00b4*/ 	.word	0xffffffff


	//----- nvinfo : EIATTR_COOP_GROUP_INSTR_OFFSETS
	.align		4
.L_606:
        /*00b8*/ 	.byte	0x04, 0x28
        /*00ba*/ 	.short	(.L_608 - .L_607)


	//   ....[0]....
.L_607:
        /*00bc*/ 	.word	0x00000930


	//   ....[1]....
        /*00c0*/ 	.word	0x00000990


	//   ....[2]....
        /*00c4*/ 	.word	0x00000a00


	//   ....[3]....
        /*00c8*/ 	.word	0x00000a50


	//   ....[4]....
        /*00cc*/ 	.word	0x00000a80


	//   ....[5]....
        /*00d0*/ 	.word	0x00000c40


	//   ....[6]....
        /*00d4*/ 	.word	0x00000cd0


	//   ....[7]....
        /*00d8*/ 	.word	0x00000d20


	//   ....[8]....
        /*00dc*/ 	.word	0x00000d60


	//   ....[9]....
        /*00e0*/ 	.word	0x00000da0


	//   ....[10]....
        /*00e4*/ 	.word	0x00001dc0


	//   ....[11]....
        /*00e8*/ 	.word	0x00001e40


	//   ....[12]....
        /*00ec*/ 	.word	0x00001e90


	//   ....[13]....
        /*00f0*/ 	.word	0x00001ed0


	//   ....[14]....
        /*00f4*/ 	.word	0x00001f00


	//----- nvinfo : EIATTR_VRC_CTA_INIT_COUNT
	.align		4
.L_608:
        /*00f8*/ 	.byte	0x02, 0x4a
	.zero		1
	.zero		1


	//----- nvinfo : EIATTR_EXIT_INSTR_OFFSETS
	.align		4
        /*00fc*/ 	.byte	0x04, 0x1c
        /*00fe*/ 	.short	(.L_610 - .L_609)


	//   ....[0]....
.L_609:
        /*0100*/ 	.word	0x000000a0


	//   ....[1]....
        /*0104*/ 	.word	0x000000e0


	//   ....[2]....
        /*0108*/ 	.word	0x00002040


	//   ....[3]....
        /*010c*/ 	.word	0x00002090


	//----- nvinfo : EIATTR_MAX_THREADS
	.align		4
.L_610:
        /*0110*/ 	.byte	0x04, 0x05
        /*0112*/ 	.short	(.L_612 - .L_611)
.L_611:
        /*0114*/ 	.word	0x00000100
        /*0118*/ 	.word	0x00000001
        /*011c*/ 	.word	0x00000001


	//----- nvinfo : EIATTR_CRS_STACK_SIZE
	.align		4
.L_612:
        /*0120*/ 	.byte	0x04, 0x1e
        /*0122*/ 	.short	(.L_614 - .L_613)
.L_613:
        /*0124*/ 	.word	0x00000000


	//----- nvinfo : EIATTR_CBANK_PARAM_SIZE
	.align		4
.L_614:
        /*0128*/ 	.byte	0x03, 0x19
        /*012a*/ 	.short	0x0021


	//----- nvinfo : EIATTR_PARAM_CBANK
	.align		4
        /*012c*/ 	.byte	0x04, 0x0a
        /*012e*/ 	.short	(.L_616 - .L_615)
	.align		4
.L_615:
        /*0130*/ 	.word	index@(.nv.constant0._ZN3cub18CUB_300001_SM_10006detail6reduce28DeviceReduceSingleTileKernelINS2_10policy_hubIfyN4cuda3std3__44plusIfEEE10Policy1000EN6thrust24THRUST_300001_SM_1000_NS10device_ptrIfEEPfyS9_ffNS7_10__identityEEEvT0_T1_T2_T3_T4_T6_)
        /*0134*/ 	.short	0x0380
        /*0136*/ 	.short	0x0021


	//----- nvinfo : EIATTR_SW_WAR
	.align		4
.L_616:
        /*0138*/ 	.byte	0x04, 0x36
        /*013a*/ 	.short	(.L_618 - .L_617)
.L_617:
        /*013c*/ 	.word	0x00000008
.L_618:


//--------------------- .nv.info._ZN3cub18CUB_300001_SM_10006detail6reduce28DeviceReduceSingleTileKernelINS2_10policy_hubIfjN4cuda3std3__44plusIfEEE10Policy1000EPfSC_iS9_ffNS7_10__identityEEEvT0_T1_T2_T3_T4_T6_ --------------------------
	.section	.nv.info._ZN3cub18CUB_300001_SM_10006detail6reduce28DeviceReduceSingleTileKernelINS2_10policy_hubIfjN4cuda3std3__44plusIfEEE10Policy1000EPfSC_iS9_ffNS7_10__identityEEEvT0_T1_T2_T3_T4_T6_,"",@"SHT_CUDA_INFO"
	.sectionflags	@""
	.align	4


	//----- nvinfo : EIATTR_CUDA_API_VERSION
	.align		4
        /*0000*/ 	.byte	0x04, 0x37
        /*0002*/ 	.short	(.L_620 - .L_619)
.L_619:
        /*0004*/ 	.word	0x00000082


	//----- nvinfo : EIATTR_KPARAM_INFO
	.align		4
.L_620:
        /*0008*/ 	.byte	0x04, 0x17
        /*000a*/ 	.short	(.L_622 - .L_621)
.L_621:
        /*000c*/ 	.word	0x00000000
        /*0010*/ 	.short	0x0005
        /*0012*/ 	.short	0x001c
        /*0014*/ 	.byte	0x00, 0xf0, 0x05, 0x00


	//----- nvinfo : EIATTR_KPARAM_INFO
	.align		4
.L_622:
        /*0018*/ 	.byte	0x04, 0x17
        /*001a*/ 	.short	(.L_624 - .L_623)
.L_623:
        /*001c*/ 	.word	0x00000000
        /*0020*/ 	.short	0x0004
        /*0022*/ 	.short	0x0018
        /*0024*/ 	.byte	0x00, 0xf0, 0x11, 0x00


	//----- nvinfo : EIATTR_KPARAM_INFO
	.align		4
.L_624:
        /*0028*/ 	.byte	0x04, 0x17
        /*002a*/ 	.short	(.L_626 - .L_625)
.L_625:
        /*002c*/ 	.word	0x00000000
        /*0030*/ 	.short	0x0003
        /*0032*/ 	.short	0x0014
        /*0034*/ 	.byte	0x00, 0xf0, 0x05, 0x00


	//----- nvinfo : EIATTR_KPARAM_INFO
	.align		4
.L_626:
        /*0038*/ 	.byte	0x04, 0x17
        /*003a*/ 	.short	(.L_628 - .L_627)
.L_627:
        /*003c*/ 	.word	0x00000000
        /*0040*/ 	.short	0x0002
        /*0042*/ 	.short	0x0010
        /*0044*/ 	.byte	0x00, 0xf0, 0x11, 0x00


	//----- nvinfo : EIATTR_KPARAM_INFO
	.align		4
.L_628:
        /*0048*/ 	.byte	0x04, 0x17
        /*004a*/ 	.short	(.L_630 - .L_629)
.L_629:
        /*004c*/ 	.word	0x00000000
        /*0050*/ 	.short	0x0001
        /*0052*/ 	.short	0x0008
        /*0054*/ 	.byte	0x00, 0xf5, 0x21, 0x00


	//----- nvinfo : EIATTR_KPARAM_INFO
	.align		4
.L_630:
        /*0058*/ 	.byte	0x04, 0x17
        /*005a*/ 	.short	(.L_632 - .L_631)
.L_631:
        /*005c*/ 	.word	0x00000000
        /*0060*/ 	.short	0x0000
        /*0062*/ 	.short	0x0000
        /*0064*/ 	.byte	0x00, 0xf5, 0x21, 0x00


	//----- nvinfo : EIATTR_SPARSE_MMA_MASK
	.align		4
.L_632:
        /*0068*/ 	.byte	0x03, 0x50
        /*006a*/ 	.short	0x0000


	//----- nvinfo : EIATTR_MAXREG_COUNT
	.align		4
        /*006c*/ 	.byte	0x03, 0x1b
        /*006e*/ 	.short	0x0080


	//----- nvinfo : EIATTR_NUM_BARRIERS
	.align		4
        /*0070*/ 	.byte	0x02, 0x4c
        /*0072*/ 	.byte	0x01
	.zero		1


	//----- nvinfo : EIATTR_MERCURY_ISA_VERSION
	.align		4
        /*0074*/ 	.byte	0x03, 0x5f
        /*0076*/ 	.short	0x0101


	//----- nvinfo : EIATTR_UNUSED_LOAD_BYTE_OFFSET
	.align		4
        /*0078*/ 	.byte	0x04, 0x44
        /*007a*/ 	.short	(.L_634 - .L_633)


	//   ....[0]....
.L_633:
        /*007c*/ 	.word	0x00000b70
        /*0080*/ 	.word	0x0000fff0


	//   ....[1]....
        /*0084*/ 	.word	0x00000f80
        /*0088*/ 	.word	0x0000fff0


	//   ....[2]....
        /*008c*/ 	.word	0x00002010
        /*0090*/ 	.word	0x0000fff0


	//   ....[3]....
        /*0094*/ 	.word	0x00002bb0
        /*0098*/ 	.word	0x0000fff0


	//   ....[4]....
        /*009c*/ 	.word	0x00002fc0
        /*00a0*/ 	.word	0x0000fff0


	//   ....[5]....
        /*00a4*/ 	.word	0x00004140
        /*00a8*/ 	.word	0x0000fff0


	//----- nvinfo : EIATTR_COOP_GROUP_MASK_REGIDS
	.align		4
.L_634:
        /*00ac*/ 	.byte	0x04, 0x29
        /*00ae*/ 	.short	(.L_636 - .L_635)


	//   ....[0]....
.L_635:
        /*00b0*/ 	.word	0xffffffff


	//   ....[1]....
        /*00b4*/ 	.word	0xffffffff


	//   ....[2]....
        /*00b8*/ 	.word	0xffffffff


	//   ....[3]....
        /*00bc*/ 	.word	0xffffffff


	//   ....[4]....
        /*00c0*/ 	.word	0xffffffff


	//   ....[5]....
        /*00c4*/ 	.word	0xffffffff


	//   ....[6]....
        /*00c8*/ 	.word	0xffffffff


	//   ....[7]....
        /*00cc*/ 	.word	0xffffffff


	//   ....[8]....
        /*00d0*/ 	.word	0xffffffff


	//   ....[9]....
        /*00d4*/ 	.word	0xffffffff


	//   ....[10]....
        /*00d8*/ 	.word	0xffffffff


	//   ....[11]....
        /*00dc*/ 	.word	0xffffffff


	//   ....[12]....
        /*00e0*/ 	.word	0xffffffff


	//   ....[13]....
        /*00e4*/ 	.word	0xffffffff


	//   ....[14]....
        /*00e8*/ 	.word	0xffffffff


	//   ....[15]....
        /*00ec*/ 	.word	0xffffffff


	//   ....[16]....
        /*00f0*/ 	.word	0xffffffff


	//   ....[17]....
        /*00f4*/ 	.word	0xffffffff


	//   ....[18]....
        /*00f8*/ 	.word	0xffffffff


	//   ....[19]....
        /*00fc*/ 	.word	0xffffffff


	//   ....[20]....
        /*0100*/ 	.word	0xffffffff


	//   ....[21]....
        /*0104*/ 	.word	0xffffffff


	//   ....[22]....
        /*0108*/ 	.word	0xffffffff


	//   ....[23]....
        /*010c*/ 	.word	0xffffffff


	//   ....[24]....
        /*0110*/ 	.word	0xffffffff


	//   ....[25]....
        /*0114*/ 	.word	0xffffffff


	//   ....[26]....
        /*0118*/ 	.word	0xffffffff


	//   ....[27]....
        /*011c*/ 	.word	0xffffffff


	//   ....[28]....
        /*0120*/ 	.word	0xffffffff


	//   ....[29]....
        /*0124*/ 	.word	0xffffffff


	//----- nvinfo : EIATTR_COOP_GROUP_INSTR_OFFSETS
	.align		4
.L_636:
        /*0128*/ 	.byte	0x04, 0x28
        /*012a*/ 	.short	(.L_638 - .L_637)


	//   ....[0]....
.L_637:
        /*012c*/ 	.word	0x00000980


	//   ....[1]....
        /*0130*/ 	.word	0x000009e0


	//   ....[2]....
        /*0134*/ 	.word	0x00000a50


	//   ....[3]....
        /*0138*/ 	.word	0x00000aa0


	//   ....[4]....
        /*013c*/ 	.word	0x00000ad0


	//   ....[5]....
        /*0140*/ 	.word	0x00000d20


	//   ....[6]....
        /*0144*/ 	.word	0x00000db0


	//   ....[7]....
        /*0148*/ 	.word	0x00000df0


	//   ....[8]....
        /*014c*/ 	.word	0x00000e40


	//   ....[9]....
        /*0150*/ 	.word	0x00000e80


	//   ....[10]....
        /*0154*/ 	.word	0x00001e30


	//   ....[11]....
        /*0158*/ 	.word	0x00001eb0


	//   ....[12]....
        /*015c*/ 	.word	0x00001f00


	//   ....[13]....
        /*0160*/ 	.word	0x00001f40


	//   ....[14]....
        /*0164*/ 	.word	0x00001f70


	//   ....[15]....
        /*0168*/ 	.word	0x000029c0


	//   ....[16]....
        /*016c*/ 	.word	0x00002a20


	//   ....[17]....
        /*0170*/ 	.word	0x00002a90


	//   ....[18]....
        /*0174*/ 	.word	0x00002ae0


	//   ....[19]....
        /*0178*/ 	.word	0x00002b10


	//   ....[20]....
        /*017c*/ 	.word	0x00002d60


	//   ....[21]....
        /*0180*/ 	.word	0x00002de0


	//   ....[22]....
        /*0184*/ 	.word	0x00002e20


	//   ....[23]....
        /*0188*/ 	.word	0x00002e60


	//   ....[24]....
        /*018c*/ 	.word	0x00002ec0


	//   ....[25]....
        /*0190*/ 	.word	0x00003f60


	//   ....[26]....
        /*0194*/ 	.word	0x00003fe0


	//   ....[27]....
        /*0198*/ 	.word	0x00004030


	//   ....[28]....
        /*019c*/ 	.word	0x00004070


	//   ....[29]....
        /*01a0*/ 	.word	0x000040a0


	//----- nvinfo : EIATTR_VRC_CTA_INIT_COUNT
	.align		4
.L_638:
        /*01a4*/ 	.byte	0x02, 0x4a
	.zero		1
	.zero		1


	//----- nvinfo : EIATTR_EXIT_INSTR_OFFSETS
	.align		4
        /*01a8*/ 	.byte	0x04, 0x1c
        /*01aa*/ 	.short	(.L_640 - .L_639)


	//   ....[0]....
.L_639:
        /*01ac*/ 	.word	0x00000080


	//   ....[1]....
        /*01b0*/ 	.word	0x000000c0


	//   ....[2]....
        /*01b4*/ 	.word	0x00004280


	//   ....[3]....
        /*01b8*/ 	.word	0x000042d0


	//----- nvinfo : EIATTR_MAX_THREADS
	.align		4
.L_640:
        /*01bc*/ 	.byte	0x04, 0x05
        /*01be*/ 	.short	(.L_642 - .L_641)
.L_641:
        /*01c0*/ 	.word	0x00000200
        /*01c4*/ 	.word	0x00000001
        /*01c8*/ 	.word	0x00000001


	//----- nvinfo : EIATTR_CRS_STACK_SIZE
	.align		4
.L_642:
        /*01cc*/ 	.byte	0x04, 0x1e
        /*01ce*/ 	.short	(.L_644 - .L_643)
.L_643:
        /*01d0*/ 	.word	0x00000000


	//----- nvinfo : EIATTR_CBANK_PARAM_SIZE
	.align		4
.L_644:
        /*01d4*/ 	.byte	0x03, 0x19
        /*01d6*/ 	.short	0x001d


	//----- nvinfo : EIATTR_PARAM_CBANK
	.align		4
        /*01d8*/ 	.byte	0x04, 0x0a
        /*01da*/ 	.short	(.L_646 - .L_645)
	.align		4
.L_645:
        /*01dc*/ 	.word	index@(.nv.constant0._ZN3cub18CUB_300001_SM_10006detail6reduce28DeviceReduceSingleTileKernelINS2_10policy_hubIfjN4cuda3std3__44plusIfEEE10Policy1000EPfSC_iS9_ffNS7_10__identityEEEvT0_T1_T2_T3_T4_T6_)
        /*01e0*/ 	.short	0x0380
        /*01e2*/ 	.short	0x001d


	//----- nvinfo : EIATTR_SW_WAR
	.align		4
.L_646:
        /*01e4*/ 	.byte	0x04, 0x36
        /*01e6*/ 	.short	(.L_648 - .L_647)
.L_647:
        /*01e8*/ 	.word	0x00000008
.L_648:


//--------------------- .nv.info._ZN3cub18CUB_300001_SM_10006detail6reduce18DeviceReduceKernelINS2_10policy_hubIfjN4cuda3std3__44plusIfEEE10Policy1000EN6thrust24THRUST_300001_SM_1000_NS10device_ptrIfEEjS9_fNS7_10__identityEEEvT0_PT3_T1_NS0_13GridEvenShareISK_EET2_T4_ --------------------------
	.section	.nv.info._ZN3cub18CUB_300001_SM_10006detail6reduce18DeviceReduceKernelINS2_10policy_hubIfjN4cuda3std3__44plusIfEEE10Policy1000EN6thrust24THRUST_300001_SM_1000_NS10device_ptrIfEEjS9_fNS7_10__identityEEEvT0_PT3_T1_NS0_13GridEvenShareISK_EET2_T4_,"",@"SHT_CUDA_INFO"
	.sectionflags	@""
	.align	4


	//----- nvinfo : EIATTR_CUDA_API_VERSION
	.align		4
        /*0000*/ 	.byte	0x04, 0x37
        /*0002*/ 	.short	(.L_650 - .L_649)
.L_649:
        /*0004*/ 	.word	0x00000082


	//----- nvinfo : EIATTR_KPARAM_INFO
	.align		4
.L_650:
        /*0008*/ 	.byte	0x04, 0x17
        /*000a*/ 	.short	(.L_652 - .L_651)
.L_651:
        /*000c*/ 	.word	0x00000000
        /*0010*/ 	.short	0x0005
        /*0012*/ 	.short	0x003d
        /*0014*/ 	.byte	0x00, 0xf0, 0x05, 0x00


	//----- nvinfo : EIATTR_KPARAM_INFO
	.align		4
.L_652:
        /*0018*/ 	.byte	0x04, 0x17
        /*001a*/ 	.short	(.L_654 - .L_653)
.L_653:
        /*001c*/ 	.word	0x00000000
        /*0020*/ 	.short	0x0004
        /*0022*/ 	.short	0x003c
        /*0024*/ 	.byte	0x00, 0xf0, 0x05, 0x00


	//----- nvinfo : EIATTR_KPARAM_INFO
	.align		4
.L_654:
        /*0028*/ 	.byte	0x04, 0x17
        /*002a*/ 	.short	(.L_656 - .L_655)
.L_655:
        /*002c*/ 	.word	0x00000000
        /*0030*/ 	.short	0x0003
        /*0032*/ 	.short	0x0014
        /*0034*/ 	.byte	0x00, 0xf0, 0xa1, 0x00


	//----- nvinfo : EIATTR_KPARAM_INFO
	.align		4
.L_656:
        /*0038*/ 	.byte	0x04, 0x17
        /*003a*/ 	.short	(.L_658 - .L_657)
.L_657:
        /*003c*/ 	.word	0x00000000
        /*0040*/ 	.short	0x0002
        /*0042*/ 	.short	0x0010
        /*0044*/ 	.byte	0x00, 0xf0, 0x11, 0x00


	//----- nvinfo : EIATTR_KPARAM_INFO
	.align		4
.L_658:
        /*0048*/ 	.byte	0x04, 0x17
        /*004a*/ 	.short	(.L_660 - .L_659)
.L_659:
        /*004c*/ 	.word	0x00000000
        /*0050*/ 	.short	0x0001
        /*0052*/ 	.short	0x0008
        /*0054*/ 	.byte	0x00, 0xf5, 0x21, 0x00


	//----- nvinfo : EIATTR_KPARAM_INFO
	.align		4
.L_660:
        /*0058*/ 	.byte	0x04, 0x17
        /*005a*/ 	.short	(.L_662 - .L_661)
.L_661:
        /*005c*/ 	.word	0x00000000
        /*0060*/ 	.short	0x0000
        /*0062*/ 	.short	0x0000
        /*0064*/ 	.byte	0x00, 0xf0, 0x21, 0x00


	//----- nvinfo : EIATTR_SPARSE_MMA_MASK
	.align		4
.L_662:
        /*0068*/ 	.byte	0x03, 0x50
        /*006a*/ 	.short	0x0000


	//----- nvinfo : EIATTR_MAXREG_COUNT
	.align		4
        /*006c*/ 	.byte	0x03, 0x1b
        /*006e*/ 	.short	0x0080


	//----- nvinfo : EIATTR_NUM_BARRIERS
	.align		4
        /*0070*/ 	.byte	0x02, 0x4c
        /*0072*/ 	.byte	0x01
	.zero		1


	//----- nvinfo : EIATTR_MERCURY_ISA_VERSION
	.align		4
        /*0074*/ 	.byte	0x03, 0x5f
        /*0076*/ 	.short	0x0101


	//----- nvinfo : EIATTR_UNUSED_LOAD_BYTE_OFFSET
	.align		4
        /*0078*/ 	.byte	0x04, 0x44
        /*007a*/ 	.short	(.L_664 - .L_663)


	//   ....[0]....
.L_663:
        /*007c*/ 	.word	0x00000de0
        /*0080*/ 	.word	0x0000fff0


	//   ....[1]....
        /*0084*/ 	.word	0x000011f0
        /*0088*/ 	.word	0x0000fff0


	//   ....[2]....
        /*008c*/ 	.word	0x000026b0
        /*0090*/ 	.word	0x0000fff0


	//----- nvinfo : EIATTR_COOP_GROUP_MASK_REGIDS
	.align		4
.L_664:
        /*0094*/ 	.byte	0x04, 0x29
        /*0096*/ 	.short	(.L_666 - .L_665)


	//   ....[0]....
.L_665:
        /*0098*/ 	.word	0xffffffff


	//   ....[1]....
        /*009c*/ 	.word	0xffffffff


	//   ....[2]....
        /*00a0*/ 	.word	0xffffffff


	//   ....[3]....
        /*00a4*/ 	.word	0xffffffff


	//   ....[4]....
        /*00a8*/ 	.word	0xffffffff


	//   ....[5]....
        /*00ac*/ 	.word	0xffffffff


	//   ....[6]....
        /*00b0*/ 	.word	0xffffffff


	//   ....[7]....
        /*00b4*/ 	.word	0xffffffff


	//   ....[8]....
        /*00b8*/ 	.word	0xffffffff


	//   ....[9]....
        /*00bc*/ 	.word	0xffffffff


	//   ....[10]....
        /*00c0*/ 	.word	0xffffffff


	//   ....[11]....
        /*00c4*/ 	.word	0xffffffff


	//   ....[12]....
        /*00c8*/ 	.word	0xffffffff


	//   ....[13]....
        /*00cc*/ 	.word	0xffffffff


	//   ....[14]....
        /*00d0*/ 	.word	0xffffffff


	//----- nvinfo : EIATTR_COOP_GROUP_INSTR_OFFSETS
	.align		4
.L_666:
        /*00d4*/ 	.byte	0x04, 0x28
        /*00d6*/ 	.short	(.L_668 - .L_667)


	//   ....[0]....
.L_667:
        /*00d8*/ 	.word	0x00000bf0


	//   ....[1]....
        /*00dc*/ 	.word	0x00000c50


	//   ....[2]....
        /*00e0*/ 	.word	0x00000cc0


	//   ....[3]....
        /*00e4*/ 	.word	0x00000d10


	//   ....[4]....
        /*00e8*/ 	.word	0x00000d40


	//   ....[5]....
        /*00ec*/ 	.word	0x00000f90


	//   ....[6]....
        /*00f0*/ 	.word	0x00001020


	//   ....[7]....
        /*00f4*/ 	.word	0x00001070


	//   ....[8]....
        /*00f8*/ 	.word	0x000010b0


	//   ....[9]....
        /*00fc*/ 	.word	0x000010f0


	//   ....[10]....
        /*0100*/ 	.word	0x000024c0


	//   ....[11]....
        /*0104*/ 	.word	0x00002550


	//   ....[12]....
        /*0108*/ 	.word	0x000025a0


	//   ....[13]....
        /*010c*/ 	.word	0x000025e0


	//   ....[14]....
        /*0110*/ 	.word	0x00002610


	//----- nvinfo : EIATTR_VRC_CTA_INIT_COUNT
	.align		4
.L_668:
        /*0114*/ 	.byte	0x02, 0x4a
	.zero		1
	.zero		1


	//----- nvinfo : EIATTR_EXIT_INSTR_OFFSETS
	.align		4
        /*0118*/ 	.byte	0x04, 0x1c
        /*011a*/ 	.short	(.L_670 - .L_669)


	//   ....[0]....
.L_669:
        /*011c*/ 	.word	0x000027f0


	//   ....[1]....
        /*0120*/ 	.word	0x00002830


	//----- nvinfo : EIATTR_MAX_THREADS
	.align		4
.L_670:
        /*0124*/ 	.byte	0x04, 0x05
        /*0126*/ 	.short	(.L_672 - .L_671)
.L_671:
        /*0128*/ 	.word	0x00000200
        /*012c*/ 	.word	0x00000001
        /*0130*/ 	.word	0x00000001


	//----- nvinfo : EIATTR_CRS_STACK_SIZE
	.align		4
.L_672:
        /*0134*/ 	.byte	0x04, 0x1e
        /*0136*/ 	.short	(.L_674 - .L_673)
.L_673:
        /*0138*/ 	.word	0x00000000


	//----- nvinfo : EIATTR_CBANK_PARAM_SIZE
	.align		4
.L_674:
        /*013c*/ 	.byte	0x03, 0x19
        /*013e*/ 	.short	0x003e


	//----- nvinfo : EIATTR_PARAM_CBANK
	.align		4
        /*0140*/ 	.byte	0x04, 0x0a
        /*0142*/ 	.short	(.L_676 - .L_675)
	.align		4
.L_675:
        /*0144*/ 	.word	index@(.nv.constant0._ZN3cub18CUB_300001_SM_10006detail6reduce18DeviceReduceKernelINS2_10policy_hubIfjN4cuda3std3__44plusIfEEE10Policy1000EN6thrust24THRUST_300001_SM_1000_NS10device_ptrIfEEjS9_fNS7_10__identityEEEvT0_PT3_T1_NS0_13GridEvenShareISK_EET2_T4_)
        /*0148*/ 	.short	0x0380
        /*014a*/ 	.short	0x003e


	//----- nvinfo : EIATTR_SW_WAR
	.align		4
.L_676:
        /*014c*/ 	.byte	0x04, 0x36
        /*014e*/ 	.short	(.L_678 - .L_677)
.L_677:
        /*0150*/ 	.word	0x00000008
.L_678:


//--------------------- .nv.info._ZN3cub18CUB_300001_SM_10006detail6reduce28DeviceReduceSingleTileKernelINS2_10policy_hubIfjN4cuda3std3__44plusIfEEE10Policy1000EN6thrust24THRUST_300001_SM_1000_NS10device_ptrIfEEPfjS9_ffNS7_10__identityEEEvT0_T1_T2_T3_T4_T6_ --------------------------
	.section	.nv.info._ZN3cub18CUB_300001_SM_10006detail6reduce28DeviceReduceSingleTileKernelINS2_10policy_hubIfjN4cuda3std3__44plusIfEEE10Policy1000EN6thrust24THRUST_300001_SM_1000_NS10device_ptrIfEEPfjS9_ffNS7_10__identityEEEvT0_T1_T2_T3_T4_T6_,"",@"SHT_CUDA_INFO"
	.sectionflags	@""
	.align	4


	//----- nvinfo : EIATTR_CUDA_API_VERSION
	.align		4
        /*0000*/ 	.byte	0x04, 0x37
        /*0002*/ 	.short	(.L_680 - .L_679)
.L_679:
        /*0004*/ 	.word	0x00000082


	//----- nvinfo : EIATTR_KPARAM_INFO
	.align		4
.L_680:
        /*0008*/ 	.byte	0x04, 0x17
        /*000a*/ 	.short	(.L_682 - .L_681)
.L_681:
        /*000c*/ 	.word	0x00000000
        /*0010*/ 	.short	0x0005
        /*0012*/ 	.short	0x001c
        /*0014*/ 	.byte	0x00, 0xf0, 0x05, 0x00


	//----- nvinfo : EIATTR_KPARAM_INFO
	.align		4
.L_682:
        /*0018*/ 	.byte	0x04, 0x17
        /*001a*/ 	.short	(.L_684 - .L_683)
.L_683:
        /*001c*/ 	.word	0x00000000
        /*0020*/ 	.short	0x0004
        /*0022*/ 	.short	0x0018
        /*0024*/ 	.byte	0x00, 0xf0, 0x11, 0x00


	//----- nvinfo : EIATTR_KPARAM_INFO
	.align		4
.L_684:
        /*0028*/ 	.byte	0x04, 0x17
        /*002a*/ 	.short	(.L_686 - .L_685)
.L_685:
        /*002c*/ 	.word	0x00000000
        /*0030*/ 	.short	0x0003
        /*0032*/ 	.short	0x0014
        /*0034*/ 	.byte	0x00, 0xf0, 0x05, 0x00


	//----- nvinfo : EIATTR_KPARAM_INFO
	.align		4
.L_686:
        /*0038*/ 	.byte	0x04, 0x17
        /*003a*/ 	.short	(.L_688 - .L_687)
.L_687:
        /*003c*/ 	.word	0x00000000
        /*0040*/ 	.short	0x0002
        /*0042*/ 	.short	0x0010
        /*0044*/ 	.byte	0x00, 0xf0, 0x11, 0x00


	//----- nvinfo : EIATTR_KPARAM_INFO
	.align		4
.L_688:
        /*0048*/ 	.byte	0x04, 0x17
        /*004a*/ 	.short	(.L_690 - .L_689)
.L_689:
        /*004c*/ 	.word	0x00000000
        /*0050*/ 	.short	0x0001
        /*0052*/ 	.short	0x0008
        /*0054*/ 	.byte	0x00, 0xf5, 0x21, 0x00


	//----- nvinfo : EIATTR_KPARAM_INFO
	.align		4
.L_690:
        /*0058*/ 	.byte	0x04, 0x17
        /*005a*/ 	.short	(.L_692 - .L_691)
.L_691:
        /*005c*/ 	.word	0x00000000
        /*0060*/ 	.short	0x0000
        /*0062*/ 	.short	0x0000
        /*0064*/ 	.byte	0x00, 0xf0, 0x21, 0x00


	//----- nvinfo : EIATTR_SPARSE_MMA_MASK
	.align		4
.L_692:
        /*0068*/ 	.byte	0x03, 0x50
        /*006a*/ 	.short	0x0000


	//----- nvinfo : EIATTR_MAXREG_COUNT
	.align		4
        /*006c*/ 	.byte	0x03, 0x1b
        /*006e*/ 	.short	0x0080


	//----- nvinfo : EIATTR_NUM_BARRIERS
	.align		4
        /*0070*/ 	.byte	0x02, 0x4c
        /*0072*/ 	.byte	0x01
	.zero		1


	//----- nvinfo : EIATTR_MERCURY_ISA_VERSION
	.align		4
        /*0074*/ 	.byte	0x03, 0x5f
        /*0076*/ 	.short	0x0101


	//----- nvinfo : EIATTR_UNUSED_LOAD_BYTE_OFFSET
	.align		4
        /*0078*/ 	.byte	0x04, 0x44
        /*007a*/ 	.short	(.L_694 - .L_693)


	//   ....[0]....
.L_693:
        /*007c*/ 	.word	0x00000b00
        /*0080*/ 	.word	0x0000fff0


	//   ....[1]....
        /*0084*/ 	.word	0x00000f10
        /*0088*/ 	.word	0x0000fff0


	//   ....[2]....
        /*008c*/ 	.word	0x00002270
        /*0090*/ 	.word	0x0000fff0


	//----- nvinfo : EIATTR_COOP_GROUP_MASK_REGIDS
	.align		4
.L_694:
        /*0094*/ 	.byte	0x04, 0x29
        /*0096*/ 	.short	(.L_696 - .L_695)


	//   ....[0]....
.L_695:
        /*0098*/ 	.word	0xffffffff


	//   ....[1]....
        /*009c*/ 	.word	0xffffffff


	//   ....[2]....
        /*00a0*/ 	.word	0xffffffff


	//   ....[3]....
        /*00a4*/ 	.word	0xffffffff


	//   ....[4]....
        /*00a8*/ 	.word	0xffffffff


	//   ....[5]....
        /*00ac*/ 	.word	0xffffffff


	//   ....[6]....
        /*00b0*/ 	.word	0xffffffff


	//   ....[7]....
        /*00b4*/ 	.word	0xffffffff


	//   ....[8]....
        /*00b8*/ 	.word	0xffffffff


	//   ....[9]....
        /*00bc*/ 	.word	0xffffffff


	//   ....[10]....
        /*00c0*/ 	.word	0xffffffff


	//   ....[11]....
        /*00c4*/ 	.word	0xffffffff


	//   ....[12]....
        /*00c8*/ 	.word	0xffffffff


	//   ....[13]....
        /*00cc*/ 	.word	0xffffffff


	//   ....[14]....
        /*00d0*/ 	.word	0xffffffff


	//----- nvinfo : EIATTR_COOP_GROUP_INSTR_OFFSETS
	.align		4
.L_696:
        /*00d4*/ 	.byte	0x04, 0x28
        /*00d6*/ 	.short	(.L_698 - .L_697)


	//   ....[0]....
.L_697:
        /*00d8*/ 	.word	0x00000910


	//   ....[1]....
        /*00dc*/ 	.word	0x00000970


	//   ....[2]....
        /*00e0*/ 	.word	0x000009e0


	//   ....[3]....
        /*00e4*/ 	.word	0x00000a30


	//   ....[4]....
        /*00e8*/ 	.word	0x00000a60


	//   ....[5]....
        /*00ec*/ 	.word	0x00000cb0


	//   ....[6]....
        /*00f0*/ 	.word	0x00000d40


	//   ....[7]....
        /*00f4*/ 	.word	0x00000d80


	//   ....[8]....
        /*00f8*/ 	.word	0x00000dd0


	//   ....[9]....
        /*00fc*/ 	.word	0x00000e10


	//   ....[10]....
        /*0100*/ 	.word	0x00002090


	//   ....[11]....
        /*0104*/ 	.word	0x00002110


	//   ....[12]....
        /*0108*/ 	.word	0x00002160


	//   ....[13]....
        /*010c*/ 	.word	0x000021a0


	//   ....[14]....
        /*0110*/ 	.word	0x000021d0


	//----- nvinfo : EIATTR_VRC_CTA_INIT_COUNT
	.align		4
.L_698:
        /*0114*/ 	.byte	0x02, 0x4a
	.zero		1
	.zero		1


	//----- nvinfo : EIATTR_EXIT_INSTR_OFFSETS
	.align		4
        /*0118*/ 	.byte	0x04, 0x1c
        /*011a*/ 	.short	(.L_700 - .L_699)


	//   ....[0]....
.L_699:
        /*011c*/ 	.word	0x00000080


	//   ....[1]....
        /*0120*/ 	.word	0x000000c0


	//   ....[2]....
        /*0124*/ 	.word	0x000023b0


	//   ....[3]....
        /*0128*/ 	.word	0x00002400


	//----- nvinfo : EIATTR_MAX_THREADS
	.align		4
.L_700:
        /*012c*/ 	.byte	0x04, 0x05
        /*012e*/ 	.short	(.L_702 - .L_701)
.L_701:
        /*0130*/ 	.word	0x00000200
        /*0134*/ 	.word	0x00000001
        /*0138*/ 	.word	0x00000001


	//----- nvinfo : EIATTR_CRS_STACK_SIZE
	.align		4
.L_702:
        /*013c*/ 	.byte	0x04, 0x1e
        /*013e*/ 	.short	(.L_704 - .L_703)
.L_703:
        /*0140*/ 	.word	0x00000000


	//----- nvinfo : EIATTR_CBANK_PARAM_SIZE
	.align		4
.L_704:
        /*0144*/ 	.byte	0x03, 0x19
        /*0146*/ 	.short	0x001d


	//----- nvinfo : EIATTR_PARAM_CBANK
	.align		4
        /*0148*/ 	.byte	0x04, 0x0a
        /*014a*/ 	.short	(.L_706 - .L_705)
	.align		4
.L_705:
        /*014c*/ 	.word	index@(.nv.constant0._ZN3cub18CUB_300001_SM_10006detail6reduce28DeviceReduceSingleTileKernelINS2_10policy_hubIfjN4cuda3std3__44plusIfEEE10Policy1000EN6thrust24THRUST_300001_SM_1000_NS10device_ptrIfEEPfjS9_ffNS7_10__identityEEEvT0_T1_T2_T3_T4_T6_)
        /*0150*/ 	.short	0x0380
        /*0152*/ 	.short	0x001d


	//----- nvinfo : EIATTR_SW_WAR
	.align		4
.L_706:
        /*0154*/ 	.byte	0x04, 0x36
        /*0156*/ 	.short	(.L_708 - .L_707)
.L_707:
        /*0158*/ 	.word	0x00000008
.L_708:


//--------------------- .nv.info._ZN3cub18CUB_300001_SM_10006detail9transform16transform_kernelINS2_10policy_hubILb1EN4cuda3std3__45tupleIJN6thrust24THRUST_300001_SM_1000_NS6detail15normal_iteratorINSA_10device_ptrIfEEEEEEEE10policy1000El7SneglogSF_JPfEEEvT0_iT1_T2_DpNS2_10kernel_argIT3_EE --------------------------
	.section	.nv.info._ZN3cub18CUB_300001_SM_10006detail9transform16transform_kernelINS2_10policy_hubILb1EN4cuda3std3__45tupleIJN6thrust24THRUST_300001_SM_1000_NS6detail15normal_iteratorINSA_10device_ptrIfEEEEEEEE10policy1000El7SneglogSF_JPfEEEvT0_iT1_T2_DpNS2_10kernel_argIT3_EE,"",@"SHT_CUDA_INFO"
	.sectionflags	@""
	.align	4


	//----- nvinfo : EIATTR_CUDA_API_VERSION
	.align		4
        /*0000*/ 	.byte	0x04, 0x37
        /*0002*/ 	.short	(.L_710 - .L_709)
.L_709:
        /*0004*/ 	.word	0x00000082


	//----- nvinfo : EIATTR_KPARAM_INFO
	.align		4
.L_710:
        /*0008*/ 	.byte	0x04, 0x17
        /*000a*/ 	.short	(.L_712 - .L_711)
.L_711:
        /*000c*/ 	.word	0x00000000
        /*0010*/ 	.short	0x0004
        /*0012*/ 	.short	0x0018
        /*0014*/ 	.byte	0x00, 0xf0, 0x41, 0x00


	//----- nvinfo : EIATTR_KPARAM_INFO
	.align		4
.L_712:
        /*0018*/ 	.byte	0x04, 0x17
        /*001a*/ 	.short	(.L_714 - .L_713)
.L_713:
        /*001c*/ 	.word	0x00000000
        /*0020*/ 	.short	0x0003
        /*0022*/ 	.short	0x0010
        /*0024*/ 	.byte	0x00, 0xf0, 0x21, 0x00


	//----- nvinfo : EIATTR_KPARAM_INFO
	.align		4
.L_714:
        /*0028*/ 	.byte	0x04, 0x17
        /*002a*/ 	.short	(.L_716 - .L_715)
.L_715:
        /*002c*/ 	.word	0x00000000
        /*0030*/ 	.short	0x0002
        /*0032*/ 	.short	0x000c
        /*0034*/ 	.byte	0x00, 0xf0, 0x05, 0x00


	//----- nvinfo : EIATTR_KPARAM_INFO
	.align		4
.L_716:
        /*0038*/ 	.byte	0x04, 0x17
        /*003a*/ 	.short	(.L_718 - .L_717)
.L_717:
        /*003c*/ 	.word	0x00000000
        /*0040*/ 	.short	0x0001
        /*0042*/ 	.short	0x0008
        /*0044*/ 	.byte	0x00, 0xf0, 0x11, 0x00


	//----- nvinfo : EIATTR_KPARAM_INFO
	.align		4
.L_718:
        /*0048*/ 	.byte	0x04, 0x17
        /*004a*/ 	.short	(.L_720 - .L_719)
.L_719:
        /*004c*/ 	.word	0x00000000
        /*0050*/ 	.short	0x0000
        /*0052*/ 	.short	0x0000
        /*0054*/ 	.byte	0x00, 0xf0, 0x21, 0x00


	//----- nvinfo : EIATTR_SPARSE_MMA_MASK
	.align		4
.L_720:
        /*0058*/ 	.byte	0x03, 0x50
        /*005a*/ 	.short	0x0000


	//----- nvinfo : EIATTR_MAXREG_COUNT
	.align		4
        /*005c*/ 	.byte	0x03, 0x1b
        /*005e*/ 	.short	0x00ff


	//----- nvinfo : EIATTR_MERCURY_ISA_VERSION
	.align		4
        /*0060*/ 	.byte	0x03, 0x5f
        /*0062*/ 	.short	0x0101


	//----- nvinfo : EIATTR_VRC_CTA_INIT_COUNT
	.align		4
        /*0064*/ 	.byte	0x02, 0x4a
	.zero		1
	.zero		1


	//----- nvinfo : EIATTR_EXIT_INSTR_OFFSETS
	.align		4
        /*0068*/ 	.byte	0x04, 0x1c
        /*006a*/ 	.short	(.L_722 - .L_721)


	//   ....[0]....
.L_721:
        /*006c*/ 	.word	0x000002a0


	//   ....[1]....
        /*0070*/ 	.word	0x000014e0


	//   ....[2]....
        /*0074*/ 	.word	0x000019b0


	//   ....[3]....
        /*0078*/ 	.word	0x000019e0


	//   ....[4]....
        /*007c*/ 	.word	0x00001bd0


	//   ....[5]....
        /*0080*/ 	.word	0x00001bf0


	//   ....[6]....
        /*0084*/ 	.word	0x000023e0


	//   ....[7]....
        /*0088*/ 	.word	0x000027d0


	//   ....[8]....
        /*008c*/ 	.word	0x000029d0


	//----- nvinfo : EIATTR_MAX_THREADS
	.align		4
.L_722:
        /*0090*/ 	.byte	0x04, 0x05
        /*0092*/ 	.short	(.L_724 - .L_723)
.L_723:
        /*0094*/ 	.word	0x00000080
        /*0098*/ 	.word	0x00000001
        /*009c*/ 	.word	0x00000001


	//----- nvinfo : EIATTR_CRS_STACK_SIZE
	.align		4
.L_724:
        /*00a0*/ 	.byte	0x04, 0x1e
        /*00a2*/ 	.short	(.L_726 - .L_725)
.L_725:
        /*00a4*/ 	.word	0x00000000


	//----- nvinfo : EIATTR_CBANK_PARAM_SIZE
	.align		4
.L_726:
        /*00a8*/ 	.byte	0x03, 0x19
        /*00aa*/ 	.short	0x0028


	//----- nvinfo : EIATTR_PARAM_CBANK
	.align		4
        /*00ac*/ 	.byte	0x04, 0x0a
        /*00ae*/ 	.short	(.L_728 - .L_727)
	.align		4
.L_727:
        /*00b0*/ 	.word	index@(.nv.constant0._ZN3cub18CUB_300001_SM_10006detail9transform16transform_kernelINS2_10policy_hubILb1EN4cuda3std3__45tupleIJN6thrust24THRUST_300001_SM_1000_NS6detail15normal_iteratorINSA_10device_ptrIfEEEEEEEE10policy1000El7SneglogSF_JPfEEEvT0_iT1_T2_DpNS2_10kernel_argIT3_EE)
        /*00b4*/ 	.short	0x0380
        /*00b6*/ 	.short	0x0028


	//----- nvinfo : EIATTR_SW_WAR
	.align		4
.L_728:
        /*00b8*/ 	.byte	0x04, 0x36
        /*00ba*/ 	.short	(.L_730 - .L_729)
.L_729:
        /*00bc*/ 	.word	0x00000008
.L_730:


//--------------------- .nv.info._ZN3cub18CUB_300001_SM_10006detail9transform16transform_kernelINS2_10policy_hubILb1EN4cuda3std3__45tupleIJN6thrust24THRUST_300001_SM_1000_NS6detail15normal_iteratorINSA_10device_ptrIfEEEEEEEE10policy1000Ei7SneglogSF_JPfEEEvT0_iT1_T2_DpNS2_10kernel_argIT3_EE --------------------------
	.section	.nv.info._ZN3cub18CUB_300001_SM_10006detail9transform16transform_kernelINS2_10policy_hubILb1EN4cuda3std3__45tupleIJN6thrust24THRUST_300001_SM_1000_NS6detail15normal_iteratorINSA_10device_ptrIfEEEEEEEE10policy1000Ei7SneglogSF_JPfEEEvT0_iT1_T2_DpNS2_10kernel_argIT3_EE,"",@"SHT_CUDA_INFO"
	.sectionflags	@""
	.align	4


	//----- nvinfo : EIATTR_CUDA_API_VERSION
	.align		4
        /*0000*/ 	.byte	0x04, 0x37
        /*0002*/ 	.short	(.L_732 - .L_731)
.L_731:
        /*0004*/ 	.word	0x00000082


	//----- nvinfo : EIATTR_KPARAM_INFO
	.align		4
.L_732:
        /*0008*/ 	.byte	0x04, 0x17
        /*000a*/ 	.short	(.L_734 - .L_733)
.L_733:
        /*000c*/ 	.word	0x00000000
        /*0010*/ 	.short	0x0004
        /*0012*/ 	.short	0x0018
        /*0014*/ 	.byte	0x00, 0xf0, 0x41, 0x00


	//----- nvinfo : EIATTR_KPARAM_INFO
	.align		4
.L_734:
        /*0018*/ 	.byte	0x04, 0x17
        /*001a*/ 	.short	(.L_736 - .L_735)
.L_735:
        /*001c*/ 	.word	0x00000000
        /*0020*/ 	.short	0x0003
        /*0022*/ 	.short	0x0010
        /*0024*/ 	.byte	0x00, 0xf0, 0x21, 0x00


	//----- nvinfo : EIATTR_KPARAM_INFO
	.align		4
.L_736:
        /*0028*/ 	.byte	0x04, 0x17
        /*002a*/ 	.short	(.L_738 - .L_737)
.L_737:
        /*002c*/ 	.word	0x00000000
        /*0030*/ 	.short	0x0002
        /*0032*/ 	.short	0x0008
        /*0034*/ 	.byte	0x00, 0xf0, 0x05, 0x00


	//----- nvinfo : EIATTR_KPARAM_INFO
	.align		4
.L_738:
        /*0038*/ 	.byte	0x04, 0x17
        /*003a*/ 	.short	(.L_740 - .L_739)
.L_739:
        /*003c*/ 	.word	0x00000000
        /*0040*/ 	.short	0x0001
        /*0042*/ 	.short	0x0004
        /*0044*/ 	.byte	0x00, 0xf0, 0x11, 0x00


	//----- nvinfo : EIATTR_KPARAM_INFO
	.align		4
.L_740:
        /*0048*/ 	.byte	0x04, 0x17
        /*004a*/ 	.short	(.L_742 - .L_741)
.L_741:
        /*004c*/ 	.word	0x00000000
        /*0050*/ 	.short	0x0000
        /*0052*/ 	.short	0x0000
        /*0054*/ 	.byte	0x00, 0xf0, 0x11, 0x00


	//----- nvinfo : EIATTR_SPARSE_MMA_MASK
	.align		4
.L_742:
        /*0058*/ 	.byte	0x03, 0x50
        /*005a*/ 	.short	0x0000


	//----- nvinfo : EIATTR_MAXREG_COUNT
	.align		4
        /*005c*/ 	.byte	0x03, 0x1b
        /*005e*/ 	.short	0x00ff


	//----- nvinfo : EIATTR_MERCURY_ISA_VERSION
	.align		4
        /*0060*/ 	.byte	0x03, 0x5f
        /*0062*/ 	.short	0x0101


	//----- nvinfo : EIATTR_VRC_CTA_INIT_COUNT
	.align		4
        /*0064*/ 	.byte	0x02, 0x4a
	.zero		1
	.zero		1


	//----- nvinfo : EIATTR_EXIT_INSTR_OFFSETS
	.align		4
        /*0068*/ 	.byte	0x04, 0x1c
        /*006a*/ 	.short	(.L_744 - .L_743)


	//   ....[0]....
.L_743:
        /*006c*/ 	.word	0x000001f0


	//   ....[1]....
        /*0070*/ 	.word	0x00000a00


	//   ....[2]....
        /*0074*/ 	.word	0x00000e00


	//   ....[3]....
        /*0078*/ 	.word	0x00001000


	//   ....[4]....
        /*007c*/ 	.word	0x00001020


	//   ....[5]....
        /*0080*/ 	.word	0x00001990


	//   ....[6]....
        /*0084*/ 	.word	0x00001e60


	//   ....[7]....
        /*0088*/ 	.word	0x00001e90


	//   ....[8]....
        /*008c*/ 	.word	0x00002080


	//----- nvinfo : EIATTR_MAX_THREADS
	.align		4
.L_744:
        /*0090*/ 	.byte	0x04, 0x05
        /*0092*/ 	.short	(.L_746 - .L_745)
.L_745:
        /*0094*/ 	.word	0x00000080
        /*0098*/ 	.word	0x00000001
        /*009c*/ 	.word	0x00000001


	//----- nvinfo : EIATTR_CRS_STACK_SIZE
	.align		4
.L_746:
        /*00a0*/ 	.byte	0x04, 0x1e
        /*00a2*/ 	.short	(.L_748 - .L_747)
.L_747:
        /*00a4*/ 	.word	0x00000000


	//----- nvinfo : EIATTR_CBANK_PARAM_SIZE
	.align		4
.L_748:
        /*00a8*/ 	.byte	0x03, 0x19
        /*00aa*/ 	.short	0x0028


	//----- nvinfo : EIATTR_PARAM_CBANK
	.align		4
        /*00ac*/ 	.byte	0x04, 0x0a
        /*00ae*/ 	.short	(.L_750 - .L_749)
	.align		4
.L_749:
        /*00b0*/ 	.word	index@(.nv.constant0._ZN3cub18CUB_300001_SM_10006detail9transform16transform_kernelINS2_10policy_hubILb1EN4cuda3std3__45tupleIJN6thrust24THRUST_300001_SM_1000_NS6detail15normal_iteratorINSA_10device_ptrIfEEEEEEEE10policy1000Ei7SneglogSF_JPfEEEvT0_iT1_T2_DpNS2_10kernel_argIT3_EE)
        /*00b4*/ 	.short	0x0380
        /*00b6*/ 	.short	0x0028


	//----- nvinfo : EIATTR_SW_WAR
	.align		4
.L_750:
        /*00b8*/ 	.byte	0x04, 0x36
        /*00ba*/ 	.short	(.L_752 - .L_751)
.L_751:
        /*00bc*/ 	.word	0x00000008
.L_752:


//--------------------- .nv.info._ZN3cub18CUB_300001_SM_10006detail9transform16transform_kernelINS2_10policy_hubILb1EN4cuda3std3__45tupleIJN6thrust24THRUST_300001_SM_1000_NS10device_ptrIfEEEEEE10policy1000El4SdivSC_JPfEEEvT0_iT1_T2_DpNS2_10kernel_argIT3_EE --------------------------
	.section	.nv.info._ZN3cub18CUB_300001_SM_10006detail9transform16transform_kernelINS2_10policy_hubILb1EN4cuda3std3__45tupleIJN6thrust24THRUST_300001_SM_1000_NS10device_ptrIfEEEEEE10policy1000El4SdivSC_JPfEEEvT0_iT1_T2_DpNS2_10kernel_argIT3_EE,"",@"SHT_CUDA_INFO"
	.sectionflags	@""
	.align	4


	//----- nvinfo : EIATTR_CUDA_API_VERSION
	.align		4
        /*0000*/ 	.byte	0x04, 0x37
        /*0002*/ 	.short	(.L_754 - .L_753)
.L_753:
        /*0004*/ 	.word	0x00000082


	//----- nvinfo : EIATTR_KPARAM_INFO
	.align		4
.L_754:
        /*0008*/ 	.byte	0x04, 0x17
        /*000a*/ 	.short	(.L_756 - .L_755)
.L_755:
        /*000c*/ 	.word	0x00000000
        /*0010*/ 	.short	0x0004
        /*0012*/ 	.short	0x0018
        /*0014*/ 	.byte	0x00, 0xf0, 0x41, 0x00


	//----- nvinfo : EIATTR_KPARAM_INFO
	.align		4
.L_756:
        /*0018*/ 	.byte	0x04, 0x17
        /*001a*/ 	.short	(.L_758 - .L_757)
.L_757:
        /*001c*/ 	.word	0x00000000
        /*0020*/ 	.short	0x0003
        /*0022*/ 	.short	0x0010
        /*0024*/ 	.byte	0x00, 0xf0, 0x21, 0x00


	//----- nvinfo : EIATTR_KPARAM_INFO
	.align		4
.L_758:
        /*0028*/ 	.byte	0x04, 0x17
        /*002a*/ 	.short	(.L_760 - .L_759)
.L_759:
        /*002c*/ 	.word	0x00000000
        /*0030*/ 	.short	0x0002
        /*0032*/ 	.short	0x000c
        /*0034*/ 	.byte	0x00, 0xf0, 0x11, 0x00


	//----- nvinfo : EIATTR_KPARAM_INFO
	.align		4
.L_760:
        /*0038*/ 	.byte	0x04, 0x17
        /*003a*/ 	.short	(.L_762 - .L_761)
.L_761:
        /*003c*/ 	.word	0x00000000
        /*0040*/ 	.short	0x0001
        /*0042*/ 	.short	0x0008
        /*0044*/ 	.byte	0x00, 0xf0, 0x11, 0x00


	//----- nvinfo : EIATTR_KPARAM_INFO
	.align		4
.L_762:
        /*0048*/ 	.byte	0x04, 0x17
        /*004a*/ 	.short	(.L_764 - .L_763)
.L_763:
        /*004c*/ 	.word	0x00000000
        /*0050*/ 	.short	0x0000
        /*0052*/ 	.short	0x0000
        /*0054*/ 	.byte	0x00, 0xf0, 0x21, 0x00


	//----- nvinfo : EIATTR_SPARSE_MMA_MASK
	.align		4
.L_764:
        /*0058*/ 	.byte	0x03, 0x50
        /*005a*/ 	.short	0x0000


	//----- nvinfo : EIATTR_MAXREG_COUNT
	.align		4
        /*005c*/ 	.byte	0x03, 0x1b
        /*005e*/ 	.short	0x00ff


	//----- nvinfo : EIATTR_MERCURY_ISA_VERSION
	.align		4
        /*0060*/ 	.byte	0x03, 0x5f
        /*0062*/ 	.short	0x0101


	//----- nvinfo : EIATTR_VRC_CTA_INIT_COUNT
	.align		4
        /*0064*/ 	.byte	0x02, 0x4a
	.zero		1
	.zero		1


	//----- nvinfo : EIATTR_EXIT_INSTR_OFFSETS
	.align		4
        /*0068*/ 	.byte	0x04, 0x1c
        /*006a*/ 	.short	(.L_766 - .L_765)


	//   ....[0]....
.L_765:
        /*006c*/ 	.word	0x000002b0


	//   ....[1]....
        /*0070*/ 	.word	0x00000db0


	//   ....[2]....
        /*0074*/ 	.word	0x00001420


	//   ....[3]....
        /*0078*/ 	.word	0x00001790


	//   ....[4]....
        /*007c*/ 	.word	0x000017c0


	//   ....[5]....
        /*0080*/ 	.word	0x000018f0


	//   ....[6]....
        /*0084*/ 	.word	0x00001910


	//   ....[7]....
        /*0088*/ 	.word	0x00002300


	//   ....[8]....
        /*008c*/ 	.word	0x000027d0


	//   ....[9]....
        /*0090*/ 	.word	0x00002a80


	//   ....[10]....
        /*0094*/ 	.word	0x00002bc0


	//----- nvinfo : EIATTR_MAX_THREADS
	.align		4
.L_766:
        /*0098*/ 	.byte	0x04, 0x05
        /*009a*/ 	.short	(.L_768 - .L_767)
.L_767:
        /*009c*/ 	.word	0x00000080
        /*00a0*/ 	.word	0x00000001
        /*00a4*/ 	.word	0x00000001


	//----- nvinfo : EIATTR_CRS_STACK_SIZE
	.align		4
.L_768:
        /*00a8*/ 	.byte	0x04, 0x1e
        /*00aa*/ 	.short	(.L_770 - .L_769)
.L_769:
        /*00ac*/ 	.word	0x00000000


	//----- nvinfo : EIATTR_CBANK_PARAM_SIZE
	.align		4
.L_770:
        /*00b0*/ 	.byte	0x03, 0x19
        /*00b2*/ 	.short	0x0028


	//----- nvinfo : EIATTR_PARAM_CBANK
	.align		4
        /*00b4*/ 	.byte	0x04, 0x0a
        /*00b6*/ 	.short	(.L_772 - .L_771)
	.align		4
.L_771:
        /*00b8*/ 	.word	index@(.nv.constant0._ZN3cub18CUB_300001_SM_10006detail9transform16transform_kernelINS2_10policy_hubILb1EN4cuda3std3__45tupleIJN6thrust24THRUST_300001_SM_1000_NS10device_ptrIfEEEEEE10policy1000El4SdivSC_JPfEEEvT0_iT1_T2_DpNS2_10kernel_argIT3_EE)
        /*00bc*/ 	.short	0x0380
        /*00be*/ 	.short	0x0028


	//----- nvinfo : EIATTR_SW_WAR
	.align		4
.L_772:
        /*00c0*/ 	.byte	0x04, 0x36
        /*00c2*/ 	.short	(.L_774 - .L_773)
.L_773:
        /*00c4*/ 	.word	0x00000008
.L_774:


//--------------------- .nv.info._ZN3cub18CUB_300001_SM_10006detail9transform16transform_kernelINS2_10policy_hubILb1EN4cuda3std3__45tupleIJN6thrust24THRUST_300001_SM_1000_NS10device_ptrIfEEEEEE10policy1000Ei4SdivSC_JPfEEEvT0_iT1_T2_DpNS2_10kernel_argIT3_EE --------------------------
	.section	.nv.info._ZN3cub18CUB_300001_SM_10006detail9transform16transform_kernelINS2_10policy_hubILb1EN4cuda3std3__45tupleIJN6thrust24THRUST_300001_SM_1000_NS10device_ptrIfEEEEEE10policy1000Ei4SdivSC_JPfEEEvT0_iT1_T2_DpNS2_10kernel_argIT3_EE,"",@"SHT_CUDA_INFO"
	.sectionflags	@""
	.align	4


	//----- nvinfo : EIATTR_CUDA_API_VERSION
	.align		4
        /*0000*/ 	.byte	0x04, 0x37
        /*0002*/ 	.short	(.L_776 - .L_775)
.L_775:
        /*0004*/ 	.word	0x00000082


	//----- nvinfo : EIATTR_KPARAM_INFO
	.align		4
.L_776:
        /*0008*/ 	.byte	0x04, 0x17
        /*000a*/ 	.short	(.L_778 - .L_777)
.L_777:
        /*000c*/ 	.word	0x00000000
        /*0010*/ 	.short	0x0004
        /*0012*/ 	.short	0x0018
        /*0014*/ 	.byte	0x00, 0xf0, 0x41, 0x00


	//----- nvinfo : EIATTR_KPARAM_INFO
	.align		4
.L_778:
        /*0018*/ 	.byte	0x04, 0x17
        /*001a*/ 	.short	(.L_780 - .L_779)
.L_779:
        /*001c*/ 	.word	0x00000000
        /*0020*/ 	.short	0x0003
        /*0022*/ 	.short	0x0010
        /*0024*/ 	.byte	0x00, 0xf0, 0x21, 0x00


	//----- nvinfo : EIATTR_KPARAM_INFO
	.align		4
.L_780:
        /*0028*/ 	.byte	0x04, 0x17
        /*002a*/ 	.short	(.L_782 - .L_781)
.L_781:
        /*002c*/ 	.word	0x00000000
        /*0030*/ 	.short	0x0002
        /*0032*/ 	.short	0x0008
        /*0034*/ 	.byte	0x00, 0xf0, 0x11, 0x00


	//----- nvinfo : EIATTR_KPARAM_INFO
	.align		4
.L_782:
        /*0038*/ 	.byte	0x04, 0x17
        /*003a*/ 	.short	(.L_784 - .L_783)
.L_783:
        /*003c*/ 	.word	0x00000000
        /*0040*/ 	.short	0x0001
        /*0042*/ 	.short	0x0004
        /*0044*/ 	.byte	0x00, 0xf0, 0x11, 0x00


	//----- nvinfo : EIATTR_KPARAM_INFO
	.align		4
.L_784:
        /*0048*/ 	.byte	0x04, 0x17
        /*004a*/ 	.short	(.L_786 - .L_785)
.L_785:
        /*004c*/ 	.word	0x00000000
        /*0050*/ 	.short	0x0000
        /*0052*/ 	.short	0x0000
        /*0054*/ 	.byte	0x00, 0xf0, 0x11, 0x00


	//----- nvinfo : EIATTR_SPARSE_MMA_MASK
	.align		4
.L_786:
        /*0058*/ 	.byte	0x03, 0x50
        /*005a*/ 	.short	0x0000


	//----- nvinfo : EIATTR_MAXREG_COUNT
	.align		4
        /*005c*/ 	.byte	0x03, 0x1b
        /*005e*/ 	.short	0x00ff


	//----- nvinfo : EIATTR_MERCURY_ISA_VERSION
	.align		4
        /*0060*/ 	.byte	0x03, 0x5f
        /*0062*/ 	.short	0x0101


	//----- nvinfo : EIATTR_VRC_CTA_INIT_COUNT
	.align		4
        /*0064*/ 	.byte	0x02, 0x4a
	.zero		1
	.zero		1


	//----- nvinfo : EIATTR_EXIT_INSTR_OFFSETS
	.align		4
        /*0068*/ 	.byte	0x04, 0x1c
        /*006a*/ 	.short	(.L_788 - .L_787)


	//   ....[0]....
.L_787:
        /*006c*/ 	.word	0x00000220


	//   ....[1]....
        /*0070*/ 	.word	0x00000be0


	//   ....[2]....
        /*0074*/ 	.word	0x000010b0


	//   ....[3]....
        /*0078*/ 	.word	0x00001360


	//   ....[4]....
        /*007c*/ 	.word	0x000014a0


	//   ....[5]....
        /*0080*/ 	.word	0x000014c0


	//   ....[6]....
        /*0084*/ 	.word	0x00001fd0


	//   ....[7]....
        /*0088*/ 	.word	0x00002640


	//   ....[8]....
        /*008c*/ 	.word	0x000029b0


	//   ....[9]....
        /*0090*/ 	.word	0x000029e0


	//   ....[10]....
        /*0094*/ 	.word	0x00002b10


	//----- nvinfo : EIATTR_MAX_THREADS
	.align		4
.L_788:
        /*0098*/ 	.byte	0x04, 0x05
        /*009a*/ 	.short	(.L_790 - .L_789)
.L_789:
        /*009c*/ 	.word	0x00000080
        /*00a0*/ 	.word	0x00000001
        /*00a4*/ 	.word	0x00000001


	//----- nvinfo : EIATTR_CRS_STACK_SIZE
	.align		4
.L_790:
        /*00a8*/ 	.byte	0x04, 0x1e
        /*00aa*/ 	.short	(.L_792 - .L_791)
.L_791:
        /*00ac*/ 	.word	0x00000000


	//----- nvinfo : EIATTR_CBANK_PARAM_SIZE
	.align		4
.L_792:
        /*00b0*/ 	.byte	0x03, 0x19
        /*00b2*/ 	.short	0x0028


	//----- nvinfo : EIATTR_PARAM_CBANK
	.align		4
        /*00b4*/ 	.byte	0x04, 0x0a
        /*00b6*/ 	.short	(.L_794 - .L_793)
	.align		4
.L_793:
        /*00b8*/ 	.word	index@(.nv.constant0._ZN3cub18CUB_300001_SM_10006detail9transform16transform_kernelINS2_10policy_hubILb1EN4cuda3std3__45tupleIJN6thrust24THRUST_300001_SM_1000_NS10device_ptrIfEEEEEE10policy1000Ei4SdivSC_JPfEEEvT0_iT1_T2_DpNS2_10kernel_argIT3_EE)
        /*00bc*/ 	.short	0x0380
        /*00be*/ 	.short	0x0028


	//----- nvinfo : EIATTR_SW_WAR
	.align		4
.L_794:
        /*00c0*/ 	.byte	0x04, 0x36
        /*00c2*/ 	.short	(.L_796 - .L_795)
.L_795:
        /*00c4*/ 	.word	0x00000008
.L_796:


//--------------------- .nv.info._ZN3cub18CUB_300001_SM_10006detail9transform16transform_kernelINS2_10policy_hubILb1EN4cuda3std3__45tupleIJN6thrust24THRUST_300001_SM_1000_NS10device_ptrIfEEEEEE10policy1000El4SexpSC_JPfEEEvT0_iT1_T2_DpNS2_10kernel_argIT3_EE --------------------------
	.section	.nv.info._ZN3cub18CUB_300001_SM_10006detail9transform16transform_kernelINS2_10policy_hubILb1EN4cuda3std3__45tupleIJN6thrust24THRUST_300001_SM_1000_NS10device_ptrIfEEEEEE10policy1000El4SexpSC_JPfEEEvT0_iT1_T2_DpNS2_10kernel_argIT3_EE,"",@"SHT_CUDA_INFO"
	.sectionflags	@""
	.align	4


	//----- nvinfo : EIATTR_CUDA_API_VERSION
	.align		4
        /*0000*/ 	.byte	0x04, 0x37
        /*0002*/ 	.short	(.L_798 - .L_797)
.L_797:
        /*0004*/ 	.word	0x00000082


	//----- nvinfo : EIATTR_KPARAM_INFO
	.align		4
.L_798:
        /*0008*/ 	.byte	0x04, 0x17
        /*000a*/ 	.short	(.L_800 - .L_799)
.L_799:
        /*000c*/ 	.word	0x00000000
        /*0010*/ 	.short	0x0004
        /*0012*/ 	.short	0x0018
        /*0014*/ 	.byte	0x00, 0xf0, 0x41, 0x00


	//----- nvinfo : EIATTR_KPARAM_INFO
	.align		4
.L_800:
        /*0018*/ 	.byte	0x04, 0x17
        /*001a*/ 	.short	(.L_802 - .L_801)
.L_801:
        /*001c*/ 	.word	0x00000000
        /*0020*/ 	.short	0x0003
        /*0022*/ 	.short	0x0010
        /*0024*/ 	.byte	0x00, 0xf0, 0x21, 0x00


	//----- nvinfo : EIATTR_KPARAM_INFO
	.align		4
.L_802:
        /*0028*/ 	.byte	0x04, 0x17
        /*002a*/ 	.short	(.L_804 - .L_803)
.L_803:
        /*002c*/ 	.word	0x00000000
        /*0030*/ 	.short	0x0002
        /*0032*/ 	.short	0x000c
        /*0034*/ 	.byte	0x00, 0xf0, 0x05, 0x00


	//----- nvinfo : EIATTR_KPARAM_INFO
	.align		4
.L_804:
        /*0038*/ 	.byte	0x04, 0x17
        /*003a*/ 	.short	(.L_806 - .L_805)
.L_805:
        /*003c*/ 	.word	0x00000000
        /*0040*/ 	.short	0x0001
        /*0042*/ 	.short	0x0008
        /*0044*/ 	.byte	0x00, 0xf0, 0x11, 0x00


	//----- nvinfo : EIATTR_KPARAM_INFO
	.align		4
.L_806:
        /*0048*/ 	.byte	0x04, 0x17
        /*004a*/ 	.short	(.L_808 - .L_807)
.L_807:
        /*004c*/ 	.word	0x00000000
        /*0050*/ 	.short	0x0000
        /*0052*/ 	.short	0x0000
        /*0054*/ 	.byte	0x00, 0xf0, 0x21, 0x00


	//----- nvinfo : EIATTR_SPARSE_MMA_MASK
	.align		4
.L_808:
        /*0058*/ 	.byte	0x03, 0x50
        /*005a*/ 	.short	0x0000


	//----- nvinfo : EIATTR_MAXREG_COUNT
	.align		4
        /*005c*/ 	.byte	0x03, 0x1b
        /*005e*/ 	.short	0x00ff


	//----- nvinfo : EIATTR_MERCURY_ISA_VERSION
	.align		4
        /*0060*/ 	.byte	0x03, 0x5f
        /*0062*/ 	.short	0x0101


	//----- nvinfo : EIATTR_VRC_CTA_INIT_COUNT
	.align		4
        /*0064*/ 	.byte	0x02, 0x4a
	.zero		1
	.zero		1


	//----- nvinfo : EIATTR_EXIT_INSTR_OFFSETS
	.align		4
        /*0068*/ 	.byte	0x04, 0x1c
        /*006a*/ 	.short	(.L_810 - .L_809)


	//   ....[0]....
.L_809:
        /*006c*/ 	.word	0x000002a0


	//   ....[1]....
        /*0070*/ 	.word	0x00001210


	//   ....[2]....
        /*0074*/ 	.word	0x00001680


	//   ....[3]....
        /*0078*/ 	.word	0x000018e0


	//   ....[4]....
        /*007c*/ 	.word	0x00001910


	//   ....[5]....
        /*0080*/ 	.word	0x00001a00


	//   ....[6]....
        /*0084*/ 	.word	0x00001a20


	//   ....[7]....
        /*0088*/ 	.word	0x000020e0


	//   ....[8]....
        /*008c*/ 	.word	0x00002410


	//   ....[9]....
        /*0090*/ 	.word	0x00002600


	//   ....[10]....
        /*0094*/ 	.word	0x00002700


	//----- nvinfo : EIATTR_MAX_THREADS
	.align		4
.L_810:
        /*0098*/ 	.byte	0x04, 0x05
        /*009a*/ 	.short	(.L_812 - .L_811)
.L_811:
        /*009c*/ 	.word	0x00000080
        /*00a0*/ 	.word	0x00000001
        /*00a4*/ 	.word	0x00000001


	//----- nvinfo : EIATTR_CRS_STACK_SIZE
	.align		4
.L_812:
        /*00a8*/ 	.byte	0x04, 0x1e
        /*00aa*/ 	.short	(.L_814 - .L_813)
.L_813:
        /*00ac*/ 	.word	0x00000000


	//----- nvinfo : EIATTR_CBANK_PARAM_SIZE
	.align		4
.L_814:
        /*00b0*/ 	.byte	0x03, 0x19
        /*00b2*/ 	.short	0x0028


	//----- nvinfo : EIATTR_PARAM_CBANK
	.align		4
        /*00b4*/ 	.byte	0x04, 0x0a
        /*00b6*/ 	.short	(.L_816 - .L_815)
	.align		4
.L_815:
        /*00b8*/ 	.word	index@(.nv.constant0._ZN3cub18CUB_300001_SM_10006detail9transform16transform_kernelINS2_10policy_hubILb1EN4cuda3std3__45tupleIJN6thrust24THRUST_300001_SM_1000_NS10device_ptrIfEEEEEE10policy1000El4SexpSC_JPfEEEvT0_iT1_T2_DpNS2_10kernel_argIT3_EE)
        /*00bc*/ 	.short	0x0380
        /*00be*/ 	.short	0x0028


	//----- nvinfo : EIATTR_SW_WAR
	.align		4
.L_816:
        /*00c0*/ 	.byte	0x04, 0x36
        /*00c2*/ 	.short	(.L_818 - .L_817)
.L_817:
        /*00c4*/ 	.word	0x00000008
.L_818:


//--------------------- .nv.info._ZN3cub18CUB_300001_SM_10006detail9transform16transform_kernelINS2_10policy_hubILb1EN4cuda3std3__45tupleIJN6thrust24THRUST_300001_SM_1000_NS10device_ptrIfEEEEEE10policy1000Ei4SexpSC_JPfEEEvT0_iT1_T2_DpNS2_10kernel_argIT3_EE --------------------------
	.section	.nv.info._ZN3cub18CUB_300001_SM_10006detail9transform16transform_kernelINS2_10policy_hubILb1EN4cuda3std3__45tupleIJN6thrust24THRUST_300001_SM_1000_NS10device_ptrIfEEEEEE10policy1000Ei4SexpSC_JPfEEEvT0_iT1_T2_DpNS2_10kernel_argIT3_EE,"",@"SHT_CUDA_INFO"
	.sectionflags	@""
	.align	4


	//----- nvinfo : EIATTR_CUDA_API_VERSION
	.align		4
        /*0000*/ 	.byte	0x04, 0x37
        /*0002*/ 	.short	(.L_820 - .L_819)
.L_819:
        /*0004*/ 	.word	0x00000082


	//----- nvinfo : EIATTR_KPARAM_INFO
	.align		4
.L_820:
        /*0008*/ 	.byte	0x04, 0x17
        /*000a*/ 	.short	(.L_822 - .L_821)
.L_821:
        /*000c*/ 	.word	0x00000000
        /*0010*/ 	.short	0x0004
        /*0012*/ 	.short	0x0018
        /*0014*/ 	.byte	0x00, 0xf0, 0x41, 0x00


	//----- nvinfo : EIATTR_KPARAM_INFO
	.align		4
.L_822:
        /*0018*/ 	.byte	0x04, 0x17
        /*001a*/ 	.short	(.L_824 - .L_823)
.L_823:
        /*001c*/ 	.word	0x00000000
        /*0020*/ 	.short	0x0003
        /*0022*/ 	.short	0x0010
        /*0024*/ 	.byte	0x00, 0xf0, 0x21, 0x00


	//----- nvinfo : EIATTR_KPARAM_INFO
	.align		4
.L_824:
        /*0028*/ 	.byte	0x04, 0x17
        /*002a*/ 	.short	(.L_826 - .L_825)
.L_825:
        /*002c*/ 	.word	0x00000000
        /*0030*/ 	.short	0x0002
        /*0032*/ 	.short	0x0008
        /*0034*/ 	.byte	0x00, 0xf0, 0x05, 0x00


	//----- nvinfo : EIATTR_KPARAM_INFO
	.align		4
.L_826:
        /*0038*/ 	.byte	0x04, 0x17
        /*003a*/ 	.short	(.L_828 - .L_827)
.L_827:
        /*003c*/ 	.word	0x00000000
        /*0040*/ 	.short	0x0001
        /*0042*/ 	.short	0x0004
        /*0044*/ 	.byte	0x00, 0xf0, 0x11, 0x00


	//----- nvinfo : EIATTR_KPARAM_INFO
	.align		4
.L_828:
        /*0048*/ 	.byte	0x04, 0x17
        /*004a*/ 	.short	(.L_830 - .L_829)
.L_829:
        /*004c*/ 	.word	0x00000000
        /*0050*/ 	.short	0x0000
        /*0052*/ 	.short	0x0000
        /*0054*/ 	.byte	0x00, 0xf0, 0x11, 0x00


	//----- nvinfo : EIATTR_SPARSE_MMA_MASK
	.align		4
.L_830:
        /*0058*/ 	.byte	0x03, 0x50
        /*005a*/ 	.short	0x0000


	//----- nvinfo : EIATTR_MAXREG_COUNT
	.align		4
        /*005c*/ 	.byte	0x03, 0x1b
        /*005e*/ 	.short	0x00ff


	//----- nvinfo : EIATTR_MERCURY_ISA_VERSION
	.align		4
        /*0060*/ 	.byte	0x03, 0x5f
        /*0062*/ 	.short	0x0101


	//----- nvinfo : EIATTR_VRC_CTA_INIT_COUNT
	.align		4
        /*0064*/ 	.byte	0x02, 0x4a
	.zero		1
	.zero		1


	//----- nvinfo : EIATTR_EXIT_INSTR_OFFSETS
	.align		4
        /*0068*/ 	.byte	0x04, 0x1c
        /*006a*/ 	.short	(.L_832 - .L_831)


	//   ....[0]....
.L_831:
        /*006c*/ 	.word	0x00000210


	//   ....[1]....
        /*0070*/ 	.word	0x000008e0


	//   ....[2]....
        /*0074*/ 	.word	0x00000c20


	//   ....[3]....
        /*0078*/ 	.word	0x00000e10


	//   ....[4]....
        /*007c*/ 	.word	0x00000f10


	//   ....[5]....
        /*0080*/ 	.word	0x00000f30


	//   ....[6]....
        /*0084*/ 	.word	0x00001750


	//   ....[7]....
        /*0088*/ 	.word	0x00001bc0


	//   ....[8]....
        /*008c*/ 	.word	0x00001e20


	//   ....[9]....
        /*0090*/ 	.word	0x00001e50


	//   ....[10]....
        /*0094*/ 	.word	0x00001f40


	//----- nvinfo : EIATTR_MAX_THREADS
	.align		4
.L_832:
        /*0098*/ 	.byte	0x04, 0x05
        /*009a*/ 	.short	(.L_834 - .L_833)
.L_833:
        /*009c*/ 	.word	0x00000080
        /*00a0*/ 	.word	0x00000001
        /*00a4*/ 	.word	0x00000001


	//----- nvinfo : EIATTR_CRS_STACK_SIZE
	.align		4
.L_834:
        /*00a8*/ 	.byte	0x04, 0x1e
        /*00aa*/ 	.short	(.L_836 - .L_835)
.L_835:
        /*00ac*/ 	.word	0x00000000


	//----- nvinfo : EIATTR_CBANK_PARAM_SIZE
	.align		4
.L_836:
        /*00b0*/ 	.byte	0x03, 0x19
        /*00b2*/ 	.short	0x0028


	//----- nvinfo : EIATTR_PARAM_CBANK
	.align		4
        /*00b4*/ 	.byte	0x04, 0x0a
        /*00b6*/ 	.short	(.L_838 - .L_837)
	.align		4
.L_837:
        /*00b8*/ 	.word	index@(.nv.constant0._ZN3cub18CUB_300001_SM_10006detail9transform16transform_kernelINS2_10policy_hubILb1EN4cuda3std3__45tupleIJN6thrust24THRUST_300001_SM_1000_NS10device_ptrIfEEEEEE10policy1000Ei4SexpSC_JPfEEEvT0_iT1_T2_DpNS2_10kernel_argIT3_EE)
        /*00bc*/ 	.short	0x0380
        /*00be*/ 	.short	0x0028


	//----- nvinfo : EIATTR_SW_WAR
	.align		4
.L_838:
        /*00c0*/ 	.byte	0x04, 0x36
        /*00c2*/ 	.short	(.L_840 - .L_839)
.L_839:
        /*00c4*/ 	.word	0x00000008
.L_840:


//--------------------- .nv.info._ZN3cub18CUB_300001_SM_10006detail9transform16transform_kernelINS2_10policy_hubILb1EN4cuda3std3__45tupleIJN6thrust24THRUST_300001_SM_1000_NS10device_ptrIfEEEEEE10policy1000El4SsubSC_JPfEEEvT0_iT1_T2_DpNS2_10kernel_argIT3_EE --------------------------
	.section	.nv.info._ZN3cub18CUB_300001_SM_10006detail9transform16transform_kernelINS2_10policy_hubILb1EN4cuda3std3__45tupleIJN6thrust24THRUST_300001_SM_1000_NS10device_ptrIfEEEEEE10policy1000El4SsubSC_JPfEEEvT0_iT1_T2_DpNS2_10kernel_argIT3_EE,"",@"SHT_CUDA_INFO"
	.sectionflags	@""
	.align	4


	//----- nvinfo : EIATTR_CUDA_API_VERSION
	.align		4
        /*0000*/ 	.byte	0x04, 0x37
        /*0002*/ 	.short	(.L_842 - .L_841)
.L_841:
        /*0004*/ 	.word	0x00000082


	//----- nvinfo : EIATTR_KPARAM_INFO
	.align		4
.L_842:
        /*0008*/ 	.byte	0x04, 0x17
        /*000a*/ 	.short	(.L_844 - .L_843)
.L_843:
        /*000c*/ 	.word	0x00000000
        /*0010*/ 	.short	0x0004
        /*0012*/ 	.short	0x0018
        /*0014*/ 	.byte	0x00, 0xf0, 0x41, 0x00


	//----- nvinfo : EIATTR_KPARAM_INFO
	.align		4
.L_844:
        /*0018*/ 	.byte	0x04, 0x17
        /*001a*/ 	.short	(.L_846 - .L_845)
.L_845:
        /*001c*/ 	.word	0x00000000
        /*0020*/ 	.short	0x0003
        /*0022*/ 	.short	0x0010
        /*0024*/ 	.byte	0x00, 0xf0, 0x21, 0x00


	//----- nvinfo : EIATTR_KPARAM_INFO
	.align		4
.L_846:
        /*0028*/ 	.byte	0x04, 0x17
        /*002a*/ 	.short	(.L_848 - .L_847)
.L_847:
        /*002c*/ 	.word	0x00000000
        /*0030*/ 	.short	0x0002
        /*0032*/ 	.short	0x000c
        /*0034*/ 	.byte	0x00, 0xf0, 0x11, 0x00


	//----- nvinfo : EIATTR_KPARAM_INFO
	.align		4
.L_848:
        /*0038*/ 	.byte	0x04, 0x17
        /*003a*/ 	.short	(.L_850 - .L_849)
.L_849:
        /*003c*/ 	.word	0x00000000
        /*0040*/ 	.short	0x0001
        /*0042*/ 	.short	0x0008
        /*0044*/ 	.byte	0x00, 0xf0, 0x11, 0x00


	//----- nvinfo : EIATTR_KPARAM_INFO
	.align		4
.L_850:
        /*0048*/ 	.byte	0x04, 0x17
        /*004a*/ 	.short	(.L_852 - .L_851)
.L_851:
        /*004c*/ 	.word	0x00000000
        /*0050*/ 	.short	0x0000
        /*0052*/ 	.short	0x0000
        /*0054*/ 	.byte	0x00, 0xf0, 0x21, 0x00


	//----- nvinfo : EIATTR_SPARSE_MMA_MASK
	.align		4
.L_852:
        /*0058*/ 	.byte	0x03, 0x50
        /*005a*/ 	.short	0x0000


	//----- nvinfo : EIATTR_MAXREG_COUNT
	.align		4
        /*005c*/ 	.byte	0x03, 0x1b
        /*005e*/ 	.short	0x00ff


	//----- nvinfo : EIATTR_MERCURY_ISA_VERSION
	.align		4
        /*0060*/ 	.byte	0x03, 0x5f
        /*0062*/ 	.short	0x0101


	//----- nvinfo : EIATTR_VRC_CTA_INIT_COUNT
	.align		4
        /*0064*/ 	.byte	0x02, 0x4a
	.zero		1
	.zero		1


	//----- nvinfo : EIATTR_EXIT_INSTR_OFFSETS
	.align		4
        /*0068*/ 	.byte	0x04, 0x1c
        /*006a*/ 	.short	(.L_854 - .L_853)


	//   ....[0]....
.L_853:
        /*006c*/ 	.word	0x000002a0


	//   ....[1]....
        /*0070*/ 	.word	0x00000a10


	//   ....[2]....
        /*0074*/ 	.word	0x00000c80


	//   ....[3]....
        /*0078*/ 	.word	0x00000de0


	//   ....[4]....
        /*007c*/ 	.word	0x00000e10


	//   ....[5]....
        /*0080*/ 	.word	0x00000e80


	//   ....[6]....
        /*0084*/ 	.word	0x00000ea0


	//   ....[7]....
        /*0088*/ 	.word	0x00001370


	//   ....[8]....
        /*008c*/ 	.word	0x00001590


	//   ....[9]....
        /*0090*/ 	.word	0x000016f0


	//   ....[10]....
        /*0094*/ 	.word	0x000017a0


	//----- nvinfo : EIATTR_MAX_THREADS
	.align		4
.L_854:
        /*0098*/ 	.byte	0x04, 0x05
        /*009a*/ 	.short	(.L_856 - .L_855)
.L_855:
        /*009c*/ 	.word	0x00000080
        /*00a0*/ 	.word	0x00000001
        /*00a4*/ 	.word	0x00000001


	//----- nvinfo : EIATTR_CRS_STACK_SIZE
	.align		4
.L_856:
        /*00a8*/ 	.byte	0x04, 0x1e
        /*00aa*/ 	.short	(.L_858 - .L_857)
.L_857:
        /*00ac*/ 	.word	0x00000000


	//----- nvinfo : EIATTR_CBANK_PARAM_SIZE
	.align		4
.L_858:
        /*00b0*/ 	.byte	0x03, 0x19
        /*00b2*/ 	.short	0x0028


	//----- nvinfo : EIATTR_PARAM_CBANK
	.align		4
        /*00b4*/ 	.byte	0x04, 0x0a
        /*00b6*/ 	.short	(.L_860 - .L_859)
	.align		4
.L_859:
        /*00b8*/ 	.word	index@(.nv.constant0._ZN3cub18CUB_300001_SM_10006detail9transform16transform_kernelINS2_10policy_hubILb1EN4cuda3std3__45tupleIJN6thrust24THRUST_300001_SM_1000_NS10device_ptrIfEEEEEE10policy1000El4SsubSC_JPfEEEvT0_iT1_T2_DpNS2_10kernel_argIT3_EE)
        /*00bc*/ 	.short	0x0380
        /*00be*/ 	.short	0x0028


	//----- nvinfo : EIATTR_SW_WAR
	.align		4
.L_860:
        /*00c0*/ 	.byte	0x04, 0x36
        /*00c2*/ 	.short	(.L_862 - .L_861)
.L_861:
        /*00c4*/ 	.word	0x00000008
.L_862:


//--------------------- .nv.info._ZN3cub18CUB_300001_SM_10006detail9transform16transform_kernelINS2_10policy_hubILb1EN4cuda3std3__45tupleIJN6thrust24THRUST_300001_SM_1000_NS10device_ptrIfEEEEEE10policy1000Ei4SsubSC_JPfEEEvT0_iT1_T2_DpNS2_10kernel_argIT3_EE --------------------------
	.section	.nv.info._ZN3cub18CUB_300001_SM_10006detail9transform16transform_kernelINS2_10policy_hubILb1EN4cuda3std3__45tupleIJN6thrust24THRUST_300001_SM_1000_NS10device_ptrIfEEEEEE10policy1000Ei4SsubSC_JPfEEEvT0_iT1_T2_DpNS2_10kernel_argIT3_EE,"",@"SHT_CUDA_INFO"
	.sectionflags	@""
	.align	4


	//----- nvinfo : EIATTR_CUDA_API_VERSION
	.align		4
        /*0000*/ 	.byte	0x04, 0x37
        /*0002*/ 	.short	(.L_864 - .L_863)
.L_863:
        /*0004*/ 	.word	0x00000082


	//----- nvinfo : EIATTR_KPARAM_INFO
	.align		4
.L_864:
        /*0008*/ 	.byte	0x04, 0x17
        /*000a*/ 	.short	(.L_866 - .L_865)
.L_865:
        /*000c*/ 	.word	0x00000000
        /*0010*/ 	.short	0x0004
        /*0012*/ 	.short	0x0018
        /*0014*/ 	.byte	0x00, 0xf0, 0x41, 0x00


	//----- nvinfo : EIATTR_KPARAM_INFO
	.align		4
.L_866:
        /*0018*/ 	.byte	0x04, 0x17
        /*001a*/ 	.short	(.L_868 - .L_867)
.L_867:
        /*001c*/ 	.word	0x00000000
        /*0020*/ 	.short	0x0003
        /*0022*/ 	.short	0x0010
        /*0024*/ 	.byte	0x00, 0xf0, 0x21, 0x00


	//----- nvinfo : EIATTR_KPARAM_INFO
	.align		4
.L_868:
        /*0028*/ 	.byte	0x04, 0x17
        /*002a*/ 	.short	(.L_870 - .L_869)
.L_869:
        /*002c*/ 	.word	0x00000000
        /*0030*/ 	.short	0x0002
        /*0032*/ 	.short	0x0008
        /*0034*/ 	.byte	0x00, 0xf0, 0x11, 0x00


	//----- nvinfo : EIATTR_KPARAM_INFO
	.align		4
.L_870:
        /*0038*/ 	.byte	0x04, 0x17
        /*003a*/ 	.short	(.L_872 - .L_871)
.L_871:
        /*003c*/ 	.word	0x00000000
        /*0040*/ 	.short	0x0001
        /*0042*/ 	.short	0x0004
        /*0044*/ 	.byte	0x00, 0xf0, 0x11, 0x00


	//----- nvinfo : EIATTR_KPARAM_INFO
	.align		4
.L_872:
        /*0048*/ 	.byte	0x04, 0x17
        /*004a*/ 	.short	(.L_874 - .L_873)
.L_873:
        /*004c*/ 	.word	0x00000000
        /*0050*/ 	.short	0x0000
        /*0052*/ 	.short	0x0000
        /*0054*/ 	.byte	0x00, 0xf0, 0x11, 0x00


	//----- nvinfo : EIATTR_SPARSE_MMA_MASK
	.align		4
.L_874:
        /*0058*/ 	.byte	0x03, 0x50
        /*005a*/ 	.short	0x0000


	//----- nvinfo : EIATTR_MAXREG_COUNT
	.align		4
        /*005c*/ 	.byte	0x03, 0x1b
        /*005e*/ 	.short	0x00ff


	//----- nvinfo : EIATTR_MERCURY_ISA_VERSION
	.align		4
        /*0060*/ 	.byte	0x03, 0x5f
        /*0062*/ 	.short	0x0101


	//----- nvinfo : EIATTR_VRC_CTA_INIT_COUNT
	.align		4
        /*0064*/ 	.byte	0x02, 0x4a
	.zero		1
	.zero		1


	//----- nvinfo : EIATTR_EXIT_INSTR_OFFSETS
	.align		4
        /*0068*/ 	.byte	0x04, 0x1c
        /*006a*/ 	.short	(.L_876 - .L_875)


	//   ....[0]....
.L_875:
        /*006c*/ 	.word	0x000001f0


	//   ....[1]....
        /*0070*/ 	.word	0x000006c0


	//   ....[2]....
        /*0074*/ 	.word	0x000008f0


	//   ....[3]....
        /*0078*/ 	.word	0x00000a50


	//   ....[4]....
        /*007c*/ 	.word	0x00000b20


	//   ....[5]....
        /*0080*/ 	.word	0x00000b40


	//   ....[6]....
        /*0084*/ 	.word	0x00000f60


	//   ....[7]....
        /*0088*/ 	.word	0x000011d0


	//   ....[8]....
        /*008c*/ 	.word	0x00001330


	//   ....[9]....
        /*0090*/ 	.word	0x00001360


	//   ....[10]....
        /*0094*/ 	.word	0x000013d0


	//----- nvinfo : EIATTR_MAX_THREADS
	.align		4
.L_876:
        /*0098*/ 	.byte	0x04, 0x05
        /*009a*/ 	.short	(.L_878 - .L_877)
.L_877:
        /*009c*/ 	.word	0x00000080
        /*00a0*/ 	.word	0x00000001
        /*00a4*/ 	.word	0x00000001


	//----- nvinfo : EIATTR_CRS_STACK_SIZE
	.align		4
.L_878:
        /*00a8*/ 	.byte	0x04, 0x1e
        /*00aa*/ 	.short	(.L_880 - .L_879)
.L_879:
        /*00ac*/ 	.word	0x00000000


	//----- nvinfo : EIATTR_CBANK_PARAM_SIZE
	.align		4
.L_880:
        /*00b0*/ 	.byte	0x03, 0x19
        /*00b2*/ 	.short	0x0028


	//----- nvinfo : EIATTR_PARAM_CBANK
	.align		4
        /*00b4*/ 	.byte	0x04, 0x0a
        /*00b6*/ 	.short	(.L_882 - .L_881)
	.align		4
.L_881:
        /*00b8*/ 	.word	index@(.nv.constant0._ZN3cub18CUB_300001_SM_10006detail9transform16transform_kernelINS2_10policy_hubILb1EN4cuda3std3__45tupleIJN6thrust24THRUST_300001_SM_1000_NS10device_ptrIfEEEEEE10policy1000Ei4SsubSC_JPfEEEvT0_iT1_T2_DpNS2_10kernel_argIT3_EE)
        /*00bc*/ 	.short	0x0380
        /*00be*/ 	.short	0x0028


	//----- nvinfo : EIATTR_SW_WAR
	.align		4
.L_882:
        /*00c0*/ 	.byte	0x04, 0x36
        /*00c2*/ 	.short	(.L_884 - .L_883)
.L_883:
        /*00c4*/ 	.word	0x00000008
.L_884:


//--------------------- .nv.info._ZN3cub18CUB_300001_SM_10006detail8for_each13static_kernelINS2_12policy_hub_t12policy_500_tElN6thrust24THRUST_300001_SM_1000_NS8cuda_cub6__fill7functorINS7_10device_ptrIfEEfEEEEvT0_T1_ --------------------------
	.section	.nv.info._ZN3cub18CUB_300001_SM_10006detail8for_each13static_kernelINS2_12policy_hub_t12policy_500_tElN6thrust24THRUST_300001_SM_1000_NS8cuda_cub6__fill7functorINS7_10device_ptrIfEEfEEEEvT0_T1_,"",@"SHT_CUDA_INFO"
	.sectionflags	@""
	.align	4


	//----- nvinfo : EIATTR_CUDA_API_VERSION
	.align		4
        /*0000*/ 	.byte	0x04, 0x37
        /*0002*/ 	.short	(.L_886 - .L_885)
.L_885:
        /*0004*/ 	.word	0x00000082


	//----- nvinfo : EIATTR_KPARAM_INFO
	.align		4
.L_886:
        /*0008*/ 	.byte	0x04, 0x17
        /*000a*/ 	.short	(.L_888 - .L_887)
.L_887:
        /*000c*/ 	.word	0x00000000
        /*0010*/ 	.short	0x0001
        /*0012*/ 	.short	0x0008
        /*0014*/ 	.byte	0x00, 0xf0, 0x41, 0x00


	//----- nvinfo : EIATTR_KPARAM_INFO
	.align		4
.L_888:
        /*0018*/ 	.byte	0x04, 0x17
        /*001a*/ 	.short	(.L_890 - .L_889)
.L_889:
        /*001c*/ 	.word	0x00000000
        /*0020*/ 	.short	0x0000
        /*0022*/ 	.short	0x0000
        /*0024*/ 	.byte	0x00, 0xf0, 0x21, 0x00


	//----- nvinfo : EIATTR_SPARSE_MMA_MASK
	.align		4
.L_890:
        /*0028*/ 	.byte	0x03, 0x50
        /*002a*/ 	.short	0x0000


	//----- nvinfo : EIATTR_MAXREG_COUNT
	.align		4
        /*002c*/ 	.byte	0x03, 0x1b
        /*002e*/ 	.short	0x00ff


	//----- nvinfo : EIATTR_MERCURY_ISA_VERSION
	.align		4
        /*0030*/ 	.byte	0x03, 0x5f
        /*0032*/ 	.short	0x0101


	//----- nvinfo : EIATTR_VRC_CTA_INIT_COUNT
	.align		4
        /*0034*/ 	.byte	0x02, 0x4a
	.zero		1
	.zero		1


	//----- nvinfo : EIATTR_EXIT_INSTR_OFFSETS
	.align		4
        /*0038*/ 	.byte	0x04, 0x1c
        /*003a*/ 	.short	(.L_892 - .L_891)


	//   ....[0]....
.L_891:
        /*003c*/ 	.word	0x00000130


	//   ....[1]....
        /*0040*/ 	.word	0x00000240


	//   ....[2]....
        /*0044*/ 	.word	0x00000270


	//----- nvinfo : EIATTR_MAX_THREADS
	.align		4
.L_892:
        /*0048*/ 	.byte	0x04, 0x05
        /*004a*/ 	.short	(.L_894 - .L_893)
.L_893:
        /*004c*/ 	.word	0x00000100
        /*0050*/ 	.word	0x00000001
        /*0054*/ 	.word	0x00000001


	//----- nvinfo : EIATTR_CBANK_PARAM_SIZE
	.align		4
.L_894:
        /*0058*/ 	.byte	0x03, 0x19
        /*005a*/ 	.short	0x0018


	//----- nvinfo : EIATTR_PARAM_CBANK
	.align		4
        /*005c*/ 	.byte	0x04, 0x0a
        /*005e*/ 	.short	(.L_896 - .L_895)
	.align		4
.L_895:
        /*0060*/ 	.word	index@(.nv.constant0._ZN3cub18CUB_300001_SM_10006detail8for_each13static_kernelINS2_12policy_hub_t12policy_500_tElN6thrust24THRUST_300001_SM_1000_NS8cuda_cub6__fill7functorINS7_10device_ptrIfEEfEEEEvT0_T1_)
        /*0064*/ 	.short	0x0380
        /*0066*/ 	.short	0x0018


	//----- nvinfo : EIATTR_SW_WAR
	.align		4
.L_896:
        /*0068*/ 	.byte	0x04, 0x36
        /*006a*/ 	.short	(.L_898 - .L_897)
.L_897:
        /*006c*/ 	.word	0x00000008
.L_898:


//--------------------- .nv.info._ZN3cub18CUB_300001_SM_10006detail8for_each13static_kernelINS2_12policy_hub_t12policy_500_tEmN6thrust24THRUST_300001_SM_1000_NS8cuda_cub20__uninitialized_fill7functorINS7_10device_ptrIfEEfEEEEvT0_T1_ --------------------------
	.section	.nv.info._ZN3cub18CUB_300001_SM_10006detail8for_each13static_kernelINS2_12policy_hub_t12policy_500_tEmN6thrust24THRUST_300001_SM_1000_NS8cuda_cub20__uninitialized_fill7functorINS7_10device_ptrIfEEfEEEEvT0_T1_,"",@"SHT_CUDA_INFO"
	.sectionflags	@""
	.align	4


	//----- nvinfo : EIATTR_CUDA_API_VERSION
	.align		4
        /*0000*/ 	.byte	0x04, 0x37
        /*0002*/ 	.short	(.L_900 - .L_899)
.L_899:
        /*0004*/ 	.word	0x00000082


	//----- nvinfo : EIATTR_KPARAM_INFO
	.align		4
.L_900:
        /*0008*/ 	.byte	0x04, 0x17
        /*000a*/ 	.short	(.L_902 - .L_901)
.L_901:
        /*000c*/ 	.word	0x00000000
        /*0010*/ 	.short	0x0001
        /*0012*/ 	.short	0x0008
        /*0014*/ 	.byte	0x00, 0xf0, 0x41, 0x00


	//----- nvinfo : EIATTR_KPARAM_INFO
	.align		4
.L_902:
        /*0018*/ 	.byte	0x04, 0x17
        /*001a*/ 	.short	(.L_904 - .L_903)
.L_903:
        /*001c*/ 	.word	0x00000000
        /*0020*/ 	.short	0x0000
        /*0022*/ 	.short	0x0000
        /*0024*/ 	.byte	0x00, 0xf0, 0x21, 0x00


	//----- nvinfo : EIATTR_SPARSE_MMA_MASK
	.align		4
.L_904:
        /*0028*/ 	.byte	0x03, 0x50
        /*002a*/ 	.short	0x0000


	//----- nvinfo : EIATTR_MAXREG_COUNT
	.align		4
        /*002c*/ 	.byte	0x03, 0x1b
        /*002e*/ 	.short	0x00ff


	//----- nvinfo : EIATTR_MERCURY_ISA_VERSION
	.align		4
        /*0030*/ 	.byte	0x03, 0x5f
        /*0032*/ 	.short	0x0101


	//----- nvinfo : EIATTR_VRC_CTA_INIT_COUNT
	.align		4
        /*0034*/ 	.byte	0x02, 0x4a
	.zero		1
	.zero		1


	//----- nvinfo : EIATTR_EXIT_INSTR_OFFSETS
	.align		4
        /*0038*/ 	.byte	0x04, 0x1c
        /*003a*/ 	.short	(.L_906 - .L_905)


	//   ....[0]....
.L_905:
        /*003c*/ 	.word	0x00000130


	//   ....[1]....
        /*0040*/ 	.word	0x00000230


	//   ....[2]....
        /*0044*/ 	.word	0x00000260


	//----- nvinfo : EIATTR_MAX_THREADS
	.align		4
.L_906:
        /*0048*/ 	.byte	0x04, 0x05
        /*004a*/ 	.short	(.L_908 - .L_907)
.L_907:
        /*004c*/ 	.word	0x00000100
        /*0050*/ 	.word	0x00000001
        /*0054*/ 	.word	0x00000001


	//----- nvinfo : EIATTR_CBANK_PARAM_SIZE
	.align		4
.L_908:
        /*0058*/ 	.byte	0x03, 0x19
        /*005a*/ 	.short	0x0018


	//----- nvinfo : EIATTR_PARAM_CBANK
	.align		4
        /*005c*/ 	.byte	0x04, 0x0a
        /*005e*/ 	.short	(.L_910 - .L_909)
	.align		4
.L_909:
        /*0060*/ 	.word	index@(.nv.constant0._ZN3cub18CUB_300001_SM_10006detail8for_each13static_kernelINS2_12policy_hub_t12policy_500_tEmN6thrust24THRUST_300001_SM_1000_NS8cuda_cub20__uninitialized_fill7functorINS7_10device_ptrIfEEfEEEEvT0_T1_)
        /*0064*/ 	.short	0x0380
        /*0066*/ 	.short	0x0018


	//----- nvinfo : EIATTR_SW_WAR
	.align		4
.L_910:
        /*0068*/ 	.byte	0x04, 0x36
        /*006a*/ 	.short	(.L_912 - .L_911)
.L_911:
        /*006c*/ 	.word	0x00000008
.L_912:


//--------------------- .nv.info._ZN3cub18CUB_300001_SM_10006detail11EmptyKernelIvEEvv --------------------------
	.section	.nv.info._ZN3cub18CUB_300001_SM_10006detail11EmptyKernelIvEEvv,"",@"SHT_CUDA_INFO"
	.sectionflags	@""
	.align	4


	//----- nvinfo : EIATTR_CUDA_API_VERSION
	.align		4
        /*0000*/ 	.byte	0x04, 0x37
        /*0002*/ 	.short	(.L_914 - .L_913)
.L_913:
        /*0004*/ 	.word	0x00000082


	//----- nvinfo : EIATTR_SPARSE_MMA_MASK
	.align		4
.L_914:
        /*0008*/ 	.byte	0x03, 0x50
        /*000a*/ 	.short	0x0000


	//----- nvinfo : EIATTR_MAXREG_COUNT
	.align		4
        /*000c*/ 	.byte	0x03, 0x1b
        /*000e*/ 	.short	0x00ff


	//----- nvinfo : EIATTR_MERCURY_ISA_VERSION
	.align		4
        /*0010*/ 	.byte	0x03, 0x5f
        /*0012*/ 	.short	0x0101


	//----- nvinfo : EIATTR_VRC_CTA_INIT_COUNT
	.align		4
        /*0014*/ 	.byte	0x02, 0x4a
	.zero		1
	.zero		1


	//----- nvinfo : EIATTR_EXIT_INSTR_OFFSETS
	.align		4
        /*0018*/ 	.byte	0x04, 0x1c
        /*001a*/ 	.short	(.L_916 - .L_915)


	//   ....[0]....
.L_915:
        /*001c*/ 	.word	0x00000010


	//----- nvinfo : EIATTR_SW_WAR
	.align		4
.L_916:
        /*0020*/ 	.byte	0x04, 0x36
        /*0022*/ 	.short	(.L_918 - .L_917)
.L_917:
        /*0024*/ 	.word	0x00000008
.L_918:


//--------------------- .nv.info._Z10col2im_gpuiPfPKfiiiiiiii --------------------------
	.section	.nv.info._Z10col2im_gpuiPfPKfiiiiiiii,"",@"SHT_CUDA_INFO"
	.sectionflags	@""
	.align	4


	//----- nvinfo : EIATTR_CUDA_API_VERSION
	.align		4
        /*0000*/ 	.byte	0x04, 0x37
        /*0002*/ 	.short	(.L_920 - .L_919)
.L_919:
        /*0004*/ 	.word	0x00000082


	//----- nvinfo : EIATTR_KPARAM_INFO
	.align		4
.L_920:
        /*0008*/ 	.byte	0x04, 0x17
        /*000a*/ 	.short	(.L_922 - .L_921)
.L_921:
        /*000c*/ 	.word	0x00000000
        /*0010*/ 	.short	0x000a
        /*0012*/ 	.short	0x0034
        /*0014*/ 	.byte	0x00, 0xf0, 0x11, 0x00


	//----- nvinfo : EIATTR_KPARAM_INFO
	.align		4
.L_922:
        /*0018*/ 	.byte	0x04, 0x17
        /*001a*/ 	.short	(.L_924 - .L_923)
.L_923:
        /*001c*/ 	.word	0x00000000
        /*0020*/ 	.short	0x0009
        /*0022*/ 	.short	0x0030
        /*0024*/ 	.byte	0x00, 0xf0, 0x11, 0x00


	//----- nvinfo : EIATTR_KPARAM_INFO
	.align		4
.L_924:
        /*0028*/ 	.byte	0x04, 0x17
        /*002a*/ 	.short	(.L_926 - .L_925)
.L_925:
        /*002c*/ 	.word	0x00000000
        /*0030*/ 	.short	0x0008
        /*0032*/ 	.short	0x002c
        /*0034*/ 	.byte	0x00, 0xf0, 0x11, 0x00


	//----- nvinfo : EIATTR_KPARAM_INFO
	.align		4
.L_926:
        /*0038*/ 	.byte	0x04, 0x17
        /*003a*/ 	.short	(.L_928 - .L_927)
.L_927:
        /*003c*/ 	.word	0x00000000
        /*0040*/ 	.short	0x0007
        /*0042*/ 	.short	0x0028
        /*0044*/ 	.byte	0x00, 0xf0, 0x11, 0x00


	//----- nvinfo : EIATTR_KPARAM_INFO
	.align		4
.L_928:
        /*0048*/ 	.byte	0x04, 0x17
        /*004a*/ 	.short	(.L_930 - .L_929)
.L_929:
        /*004c*/ 	.word	0x00000000
        /*0050*/ 	.short	0x0006
        /*0052*/ 	.short	0x0024
        /*0054*/ 	.byte	0x00, 0xf0, 0x11, 0x00


	//----- nvinfo : EIATTR_KPARAM_INFO
	.align		4
.L_930:
        /*0058*/ 	.byte	0x04, 0x17
        /*005a*/ 	.short	(.L_932 - .L_931)
.L_931:
        /*005c*/ 	.word	0x00000000
        /*0060*/ 	.short	0x0005
        /*0062*/ 	.short	0x0020
        /*0064*/ 	.byte	0x00, 0xf0, 0x11, 0x00


	//----- nvinfo : EIATTR_KPARAM_INFO
	.align		4
.L_932:
        /*0068*/ 	.byte	0x04, 0x17
        /*006a*/ 	.short	(.L_934 - .L_933)
.L_933:
        /*006c*/ 	.word	0x00000000
        /*0070*/ 	.short	0x0004
        /*0072*/ 	.short	0x001c
        /*0074*/ 	.byte	0x00, 0xf0, 0x11, 0x00


	//----- nvinfo : EIATTR_KPARAM_INFO
	.align		4
.L_934:
        /*0078*/ 	.byte	0x04, 0x17
        /*007a*/ 	.short	(.L_936 - .L_935)
.L_935:
        /*007c*/ 	.word	0x00000000
        /*0080*/ 	.short	0x0003
        /*0082*/ 	.short	0x0018
        /*0084*/ 	.byte	0x00, 0xf0, 0x11, 0x00


	//----- nvinfo : EIATTR_KPARAM_INFO
	.align		4
.L_936:
        /*0088*/ 	.byte	0x04, 0x17
        /*008a*/ 	.short	(.L_938 - .L_937)
.L_937:
        /*008c*/ 	.word	0x00000000
        /*0090*/ 	.short	0x0002
        /*0092*/ 	.short	0x0010
        /*0094*/ 	.byte	0x00, 0xf5, 0x21, 0x00


	//----- nvinfo : EIATTR_KPARAM_INFO
	.align		4
.L_938:
        /*0098*/ 	.byte	0x04, 0x17
        /*009a*/ 	.short	(.L_940 - .L_939)
.L_939:
        /*009c*/ 	.word	0x00000000
        /*00a0*/ 	.short	0x0001
        /*00a2*/ 	.short	0x0008
        /*00a4*/ 	.byte	0x00, 0xf5, 0x21, 0x00


	//----- nvinfo : EIATTR_KPARAM_INFO
	.align		4
.L_940:
        /*00a8*/ 	.byte	0x04, 0x17
        /*00aa*/ 	.short	(.L_942 - .L_941)
.L_941:
        /*00ac*/ 	.word	0x00000000
        /*00b0*/ 	.short	0x0000
        /*00b2*/ 	.short	0x0000
        /*00b4*/ 	.byte	0x00, 0xf0, 0x11, 0x00


	//----- nvinfo : EIATTR_SPARSE_MMA_MASK
	.align		4
.L_942:
        /*00b8*/ 	.byte	0x03, 0x50
        /*00ba*/ 	.short	0x0000


	//----- nvinfo : EIATTR_MAXREG_COUNT
	.align		4
        /*00bc*/ 	.byte	0x03, 0x1b
        /*00be*/ 	.short	0x00ff


	//----- nvinfo : EIATTR_MERCURY_ISA_VERSION
	.align		4
        /*00c0*/ 	.byte	0x03, 0x5f
        /*00c2*/ 	.short	0x0101


	//----- nvinfo : EIATTR_VRC_CTA_INIT_COUNT
	.align		4
        /*00c4*/ 	.byte	0x02, 0x4a
	.zero		1
	.zero		1


	//----- nvinfo : EIATTR_EXIT_INSTR_OFFSETS
	.align		4
        /*00c8*/ 	.byte	0x04, 0x1c
        /*00ca*/ 	.short	(.L_944 - .L_943)


	//   ....[0]....
.L_943:
        /*00cc*/ 	.word	0x00000070


	//   ....[1]....
        /*00d0*/ 	.word	0x000000a0


	//   ....[2]....
        /*00d4*/ 	.word	0x00000e80


	//----- nvinfo : EIATTR_CRS_STACK_SIZE
	.align		4
.L_944:
        /*00d8*/ 	.byte	0x04, 0x1e
        /*00da*/ 	.short	(.L_946 - .L_945)
.L_945:
        /*00dc*/ 	.word	0x00000000


	//----- nvinfo : EIATTR_CBANK_PARAM_SIZE
	.align		4
.L_946:
        /*00e0*/ 	.byte	0x03, 0x19
        /*00e2*/ 	.short	0x0038


	//----- nvinfo : EIATTR_PARAM_CBANK
	.align		4
        /*00e4*/ 	.byte	0x04, 0x0a
        /*00e6*/ 	.short	(.L_948 - .L_947)
	.align		4
.L_947:
        /*00e8*/ 	.word	index@(.nv.constant0._Z10col2im_gpuiPfPKfiiiiiiii)
        /*00ec*/ 	.short	0x0380
        /*00ee*/ 	.short	0x0038


	//----- nvinfo : EIATTR_SW_WAR
	.align		4
.L_948:
        /*00f0*/ 	.byte	0x04, 0x36
        /*00f2*/ 	.short	(.L_950 - .L_949)
.L_949:
        /*00f4*/ 	.word	0x00000008
.L_950:


//--------------------- .nv.info._Z10im2col_gpuiPKfPfiiiiiiii --------------------------
	.section	.nv.info._Z10im2col_gpuiPKfPfiiiiiiii,"",@"SHT_CUDA_INFO"
	.sectionflags	@""
	.align	4


	//----- nvinfo : EIATTR_CUDA_API_VERSION
	.align		4
        /*0000*/ 	.byte	0x04, 0x37
        /*0002*/ 	.short	(.L_952 - .L_951)
.L_951:
        /*0004*/ 	.word	0x00000082


	//----- nvinfo : EIATTR_KPARAM_INFO
	.align		4
.L_952:
        /*0008*/ 	.byte	0x04, 0x17
        /*000a*/ 	.short	(.L_954 - .L_953)
.L_953:
        /*000c*/ 	.word	0x00000000
        /*0010*/ 	.short	0x000a
        /*0012*/ 	.short	0x0034
        /*0014*/ 	.byte	0x00, 0xf0, 0x11, 0x00


	//----- nvinfo : EIATTR_KPARAM_INFO
	.align		4
.L_954:
        /*0018*/ 	.byte	0x04, 0x17
        /*001a*/ 	.short	(.L_956 - .L_955)
.L_955:
        /*001c*/ 	.word	0x00000000
        /*0020*/ 	.short	0x0009
        /*0022*/ 	.short	0x0030
        /*0024*/ 	.byte	0x00, 0xf0, 0x11, 0x00


	//----- nvinfo : EIATTR_KPARAM_INFO
	.align		4
.L_956:
        /*0028*/ 	.byte	0x04, 0x17
        /*002a*/ 	.short	(.L_958 - .L_957)
.L_957:
        /*002c*/ 	.word	0x00000000
        /*0030*/ 	.short	0x0008
        /*0032*/ 	.short	0x002c
        /*0034*/ 	.byte	0x00, 0xf0, 0x11, 0x00


	//----- nvinfo : EIATTR_KPARAM_INFO
	.align		4
.L_958:
        /*0038*/ 	.byte	0x04, 0x17
        /*003a*/ 	.short	(.L_960 - .L_959)
.L_959:
        /*003c*/ 	.word	0x00000000
        /*0040*/ 	.short	0x0007
        /*0042*/ 	.short	0x0028
        /*0044*/ 	.byte	0x00, 0xf0, 0x11, 0x00


	//----- nvinfo : EIATTR_KPARAM_INFO
	.align		4
.L_960:
        /*0048*/ 	.byte	0x04, 0x17
        /*004a*/ 	.short	(.L_962 - .L_961)
.L_961:
        /*004c*/ 	.word	0x00000000
        /*0050*/ 	.short	0x0006
        /*0052*/ 	.short	0x0024
        /*0054*/ 	.byte	0x00, 0xf0, 0x11, 0x00


	//----- nvinfo : EIATTR_KPARAM_INFO
	.align		4
.L_962:
        /*0058*/ 	.byte	0x04, 0x17
        /*005a*/ 	.short	(.L_964 - .L_963)
.L_963:
        /*005c*/ 	.word	0x00000000
        /*0060*/ 	.short	0x0005
        /*0062*/ 	.short	0x0020
        /*0064*/ 	.byte	0x00, 0xf0, 0x11, 0x00


	//----- nvinfo : EIATTR_KPARAM_INFO
	.align		4
.L_964:
        /*0068*/ 	.byte	0x04, 0x17
        /*006a*/ 	.short	(.L_966 - .L_965)
.L_965:
        /*006c*/ 	.word	0x00000000
        /*0070*/ 	.short	0x0004
        /*0072*/ 	.short	0x001c
        /*0074*/ 	.byte	0x00, 0xf0, 0x11, 0x00


	//----- nvinfo : EIATTR_KPARAM_INFO
	.align		4
.L_966:
        /*0078*/ 	.byte	0x04, 0x17
        /*007a*/ 	.short	(.L_968 - .L_967)
.L_967:
        /*007c*/ 	.word	0x00000000
        /*0080*/ 	.short	0x0003
        /*0082*/ 	.short	0x0018
        /*0084*/ 	.byte	0x00, 0xf0, 0x11, 0x00


	//----- nvinfo : EIATTR_KPARAM_INFO
	.align		4
.L_968:
        /*0088*/ 	.byte	0x04, 0x17
        /*008a*/ 	.short	(.L_970 - .L_969)
.L_969:
        /*008c*/ 	.word	0x00000000
        /*0090*/ 	.short	0x0002
        /*0092*/ 	.short	0x0010
        /*0094*/ 	.byte	0x00, 0xf5, 0x21, 0x00


	//----- nvinfo : EIATTR_KPARAM_INFO
	.align		4
.L_970:
        /*0098*/ 	.byte	0x04, 0x17
        /*009a*/ 	.short	(.L_972 - .L_971)
.L_971:
        /*009c*/ 	.word	0x00000000
        /*00a0*/ 	.short	0x0001
        /*00a2*/ 	.short	0x0008
        /*00a4*/ 	.byte	0x00, 0xf5, 0x21, 0x00


	//----- nvinfo : EIATTR_KPARAM_INFO
	.align		4
.L_972:
        /*00a8*/ 	.byte	0x04, 0x17
        /*00aa*/ 	.short	(.L_974 - .L_973)
.L_973:
        /*00ac*/ 	.word	0x00000000
        /*00b0*/ 	.short	0x0000
        /*00b2*/ 	.short	0x0000
        /*00b4*/ 	.byte	0x00, 0xf0, 0x11, 0x00


	//----- nvinfo : EIATTR_SPARSE_MMA_MASK
	.align		4
.L_974:
        /*00b8*/ 	.byte	0x03, 0x50
        /*00ba*/ 	.short	0x0000


	//----- nvinfo : EIATTR_MAXREG_COUNT
	.align		4
        /*00bc*/ 	.byte	0x03, 0x1b
        /*00be*/ 	.short	0x00ff


	//----- nvinfo : EIATTR_MERCURY_ISA_VERSION
	.align		4
        /*00c0*/ 	.byte	0x03, 0x5f
        /*00c2*/ 	.short	0x0101


	//----- nvinfo : EIATTR_VRC_CTA_INIT_COUNT
	.align		4
        /*00c4*/ 	.byte	0x02, 0x4a
	.zero		1
	.zero		1


	//----- nvinfo : EIATTR_EXIT_INSTR_OFFSETS
	.align		4
        /*00c8*/ 	.byte	0x04, 0x1c
        /*00ca*/ 	.short	(.L_976 - .L_975)


	//   ....[0]....
.L_975:
        /*00cc*/ 	.word	0x00000070


	//   ....[1]....
        /*00d0*/ 	.word	0x000000a0


	//   ....[2]....
        /*00d4*/ 	.word	0x000008e0


	//----- nvinfo : EIATTR_CRS_STACK_SIZE
	.align		4
.L_976:
        /*00d8*/ 	.byte	0x04, 0x1e
        /*00da*/ 	.short	(.L_978 - .L_977)
.L_977:
        /*00dc*/ 	.word	0x00000000


	//----- nvinfo : EIATTR_CBANK_PARAM_SIZE
	.align		4
.L_978:
        /*00e0*/ 	.byte	0x03, 0x19
        /*00e2*/ 	.short	0x0038


	//----- nvinfo : EIATTR_PARAM_CBANK
	.align		4
        /*00e4*/ 	.byte	0x04, 0x0a
        /*00e6*/ 	.short	(.L_980 - .L_979)
	.align		4
.L_979:
        /*00e8*/ 	.word	index@(.nv.constant0._Z10im2col_gpuiPKfPfiiiiiiii)
        /*00ec*/ 	.short	0x0380
        /*00ee*/ 	.short	0x0038


	//----- nvinfo : EIATTR_SW_WAR
	.align		4
.L_980:
        /*00f0*/ 	.byte	0x04, 0x36
        /*00f2*/ 	.short	(.L_982 - .L_981)
.L_981:
        /*00f4*/ 	.word	0x00000008
.L_982:


//--------------------- .nv.info._Z20maxpool_backward_gpuiPKfS0_S0_S0_Pfiiiiiiii --------------------------
	.section	.nv.info._Z20maxpool_backward_gpuiPKfS0_S0_S0_Pfiiiiiiii,"",@"SHT_CUDA_INFO"
	.sectionflags	@""
	.align	4


	//----- nvinfo : EIATTR_CUDA_API_VERSION
	.align		4
        /*0000*/ 	.byte	0x04, 0x37
        /*0002*/ 	.short	(.L_984 - .L_983)
.L_983:
        /*0004*/ 	.word	0x00000082


	//----- nvinfo : EIATTR_KPARAM_INFO
	.align		4
.L_984:
        /*0008*/ 	.byte	0x04, 0x17
        /*000a*/ 	.short	(.L_986 - .L_985)
.L_985:
        /*000c*/ 	.word	0x00000000
        /*0010*/ 	.short	0x000d
        /*0012*/ 	.short	0x004c
        /*0014*/ 	.byte	0x00, 0xf0, 0x11, 0x00


	//----- nvinfo : EIATTR_KPARAM_INFO
	.align		4
.L_986:
        /*0018*/ 	.byte	0x04, 0x17
        /*001a*/ 	.short	(.L_988 - .L_987)
.L_987:
        /*001c*/ 	.word	0x00000000
        /*0020*/ 	.short	0x000c
        /*0022*/ 	.short	0x0048
        /*0024*/ 	.byte	0x00, 0xf0, 0x11, 0x00


	//----- nvinfo : EIATTR_KPARAM_INFO
	.align		4
.L_988:
        /*0028*/ 	.byte	0x04, 0x17
        /*002a*/ 	.short	(.L_990 - .L_989)
.L_989:
        /*002c*/ 	.word	0x00000000
        /*0030*/ 	.short	0x000b
        /*0032*/ 	.short	0x0044
        /*0034*/ 	.byte	0x00, 0xf0, 0x11, 0x00


	//----- nvinfo : EIATTR_KPARAM_INFO
	.align		4
.L_990:
        /*0038*/ 	.byte	0x04, 0x17
        /*003a*/ 	.short	(.L_992 - .L_991)
.L_991:
        /*003c*/ 	.word	0x00000000
        /*0040*/ 	.short	0x000a
        /*0042*/ 	.short	0x0040
        /*0044*/ 	.byte	0x00, 0xf0, 0x11, 0x00


	//----- nvinfo : EIATTR_KPARAM_INFO
	.align		4
.L_992:
        /*0048*/ 	.byte	0x04, 0x17
        /*004a*/ 	.short	(.L_994 - .L_993)
.L_993:
        /*004c*/ 	.word	0x00000000
        /*0050*/ 	.short	0x0009
        /*0052*/ 	.short	0x003c
        /*0054*/ 	.byte	0x00, 0xf0, 0x11, 0x00


	//----- nvinfo : EIATTR_KPARAM_INFO
	.align		4
.L_994:
        /*0058*/ 	.byte	0x04, 0x17
        /*005a*/ 	.short	(.L_996 - .L_995)
.L_995:
        /*005c*/ 	.word	0x00000000
        /*0060*/ 	.short	0x0008
        /*0062*/ 	.short	0x0038
        /*0064*/ 	.byte	0x00, 0xf0, 0x11, 0x00


	//----- nvinfo : EIATTR_KPARAM_INFO
	.align		4
.L_996:
        /*0068*/ 	.byte	0x04, 0x17
        /*006a*/ 	.short	(.L_998 - .L_997)
.L_997:
        /*006c*/ 	.word	0x00000000
        /*0070*/ 	.short	0x0007
        /*0072*/ 	.short	0x0034
        /*0074*/ 	.byte	0x00, 0xf0, 0x11, 0x00


	//----- nvinfo : EIATTR_KPARAM_INFO
	.align		4
.L_998:
        /*0078*/ 	.byte	0x04, 0x17
        /*007a*/ 	.short	(.L_1000 - .L_999)
.L_999:
        /*007c*/ 	.word	0x00000000
        /*0080*/ 	.short	0x0006
        /*0082*/ 	.short	0x0030
        /*0084*/ 	.byte	0x00, 0xf0, 0x11, 0x00


	//----- nvinfo : EIATTR_KPARAM_INFO
	.align		4
.L_1000:
        /*0088*/ 	.byte	0x04, 0x17
        /*008a*/ 	.short	(.L_1002 - .L_1001)
.L_1001:
        /*008c*/ 	.word	0x00000000
        /*0090*/ 	.short	0x0005
        /*0092*/ 	.short	0x0028
        /*0094*/ 	.byte	0x00, 0xf5, 0x21, 0x00


	//----- nvinfo : EIATTR_KPARAM_INFO
	.align		4
.L_1002:
        /*0098*/ 	.byte	0x04, 0x17
        /*009a*/ 	.short	(.L_1004 - .L_1003)
.L_1003:
        /*009c*/ 	.word	0x00000000
        /*00a0*/ 	.short	0x0004
        /*00a2*/ 	.short	0x0020
        /*00a4*/ 	.byte	0x00, 0xf5, 0x21, 0x00


	//----- nvinfo : EIATTR_KPARAM_INFO
	.align		4
.L_1004:
        /*00a8*/ 	.byte	0x04, 0x17
        /*00aa*/ 	.short	(.L_1006 - .L_1005)
.L_1005:
        /*00ac*/ 	.word	0x00000000
        /*00b0*/ 	.short	0x0003
        /*00b2*/ 	.short	0x0018
        /*00b4*/ 	.byte	0x00, 0xf5, 0x21, 0x00


	//----- nvinfo : EIATTR_KPARAM_INFO
	.align		4
.L_1006:
        /*00b8*/ 	.byte	0x04, 0x17
        /*00ba*/ 	.short	(.L_1008 - .L_1007)
.L_1007:
        /*00bc*/ 	.word	0x00000000
        /*00c0*/ 	.short	0x0002
        /*00c2*/ 	.short	0x0010
        /*00c4*/ 	.byte	0x00, 0xf5, 0x21, 0x00


	//----- nvinfo : EIATTR_KPARAM_INFO
	.align		4
.L_1008:
        /*00c8*/ 	.byte	0x04, 0x17
        /*00ca*/ 	.short	(.L_1010 - .L_1009)
.L_1009:
        /*00cc*/ 	.word	0x00000000
        /*00d0*/ 	.short	0x0001
        /*00d2*/ 	.short	0x0008
        /*00d4*/ 	.byte	0x00, 0xf5, 0x21, 0x00


	//----- nvinfo : EIATTR_KPARAM_INFO
	.align		4
.L_1010:
        /*00d8*/ 	.byte	0x04, 0x17
        /*00da*/ 	.short	(.L_1012 - .L_1011)
.L_1011:
        /*00dc*/ 	.word	0x00000000
        /*00e0*/ 	.short	0x0000
        /*00e2*/ 	.short	0x0000
        /*00e4*/ 	.byte	0x00, 0xf0, 0x11, 0x00


	//----- nvinfo : EIATTR_SPARSE_MMA_MASK
	.align		4
.L_1012:
        /*00e8*/ 	.byte	0x03, 0x50
        /*00ea*/ 	.short	0x0000


	//----- nvinfo : EIATTR_MAXREG_COUNT
	.align		4
        /*00ec*/ 	.byte	0x03, 0x1b
        /*00ee*/ 	.short	0x00ff


	//----- nvinfo : EIATTR_MERCURY_ISA_VERSION
	.align		4
        /*00f0*/ 	.byte	0x03, 0x5f
        /*00f2*/ 	.short	0x0101


	//----- nvinfo : EIATTR_VRC_CTA_INIT_COUNT
	.align		4
        /*00f4*/ 	.byte	0x02, 0x4a
	.zero		1
	.zero		1


	//----- nvinfo : EIATTR_EXIT_INSTR_OFFSETS
	.align		4
        /*00f8*/ 	.byte	0x04, 0x1c
        /*00fa*/ 	.short	(.L_1014 - .L_1013)


	//   ....[0]....
.L_1013:
        /*00fc*/ 	.word	0x00000070


	//   ....[1]....
        /*0100*/ 	.word	0x00000c50


	//----- nvinfo : EIATTR_CRS_STACK_SIZE
	.align		4
.L_1014:
        /*0104*/ 	.byte	0x04, 0x1e
        /*0106*/ 	.short	(.L_1016 - .L_1015)
.L_1015:
        /*0108*/ 	.word	0x00000000


	//----- nvinfo : EIATTR_CBANK_PARAM_SIZE
	.align		4
.L_1016:
        /*010c*/ 	.byte	0x03, 0x19
        /*010e*/ 	.short	0x0050


	//----- nvinfo : EIATTR_PARAM_CBANK
	.align		4
        /*0110*/ 	.byte	0x04, 0x0a
        /*0112*/ 	.short	(.L_1018 - .L_1017)
	.align		4
.L_1017:
        /*0114*/ 	.word	index@(.nv.constant0._Z20maxpool_backward_gpuiPKfS0_S0_S0_Pfiiiiiiii)
        /*0118*/ 	.short	0x0380
        /*011a*/ 	.short	0x0050


	//----- nvinfo : EIATTR_SW_WAR
	.align		4
.L_1018:
        /*011c*/ 	.byte	0x04, 0x36
        /*011e*/ 	.short	(.L_1020 - .L_1019)
.L_1019:
        /*0120*/ 	.word	0x00000008
.L_1020:


//--------------------- .nv.info._Z19maxpool_forward_gpuiPKfPfS1_iiiiiiii --------------------------
	.section	.nv.info._Z19maxpool_forward_gpuiPKfPfS1_iiiiiiii,"",@"SHT_CUDA_INFO"
	.sectionflags	@""
	.align	4


	//----- nvinfo : EIATTR_CUDA_API_VERSION
	.align		4
        /*0000*/ 	.byte	0x04, 0x37
        /*0002*/ 	.short	(.L_1022 - .L_1021)
.L_1021:
        /*0004*/ 	.word	0x00000082


	//----- nvinfo : EIATTR_KPARAM_INFO
	.align		4
.L_1022:
        /*0008*/ 	.byte	0x04, 0x17
        /*000a*/ 	.short	(.L_1024 - .L_1023)
.L_1023:
        /*000c*/ 	.word	0x00000000
        /*0010*/ 	.short	0x000b
        /*0012*/ 	.short	0x003c
        /*0014*/ 	.byte	0x00, 0xf0, 0x11, 0x00


	//----- nvinfo : EIATTR_KPARAM_INFO
	.align		4
.L_1024:
        /*0018*/ 	.byte	0x04, 0x17
        /*001a*/ 	.short	(.L_1026 - .L_1025)
.L_1025:
        /*001c*/ 	.word	0x00000000
        /*0020*/ 	.short	0x000a
        /*0022*/ 	.short	0x0038
        /*0024*/ 	.byte	0x00, 0xf0, 0x11, 0x00


	//----- nvinfo : EIATTR_KPARAM_INFO
	.align		4
.L_1026:
        /*0028*/ 	.byte	0x04, 0x17
        /*002a*/ 	.short	(.L_1028 - .L_1027)
.L_1027:
        /*002c*/ 	.word	0x00000000
        /*0030*/ 	.short	0x0009
        /*0032*/ 	.short	0x0034
        /*0034*/ 	.byte	0x00, 0xf0, 0x11, 0x00


	//----- nvinfo : EIATTR_KPARAM_INFO
	.align		4
.L_1028:
        /*0038*/ 	.byte	0x04, 0x17
        /*003a*/ 	.short	(.L_1030 - .L_1029)
.L_1029:
        /*003c*/ 	.word	0x00000000
        /*0040*/ 	.short	0x0008
        /*0042*/ 	.short	0x0030
        /*0044*/ 	.byte	0x00, 0xf0, 0x11, 0x00


	//----- nvinfo : EIATTR_KPARAM_INFO
	.align		4
.L_1030:
        /*0048*/ 	.byte	0x04, 0x17
        /*004a*/ 	.short	(.L_1032 - .L_1031)
.L_1031:
        /*004c*/ 	.word	0x00000000
        /*0050*/ 	.short	0x0007
        /*0052*/ 	.short	0x002c
        /*0054*/ 	.byte	0x00, 0xf0, 0x11, 0x00


	//----- nvinfo : EIATTR_KPARAM_INFO
	.align		4
.L_1032:
        /*0058*/ 	.byte	0x04, 0x17
        /*005a*/ 	.short	(.L_1034 - .L_1033)
.L_1033:
        /*005c*/ 	.word	0x00000000
        /*0060*/ 	.short	0x0006
        /*0062*/ 	.short	0x0028
        /*0064*/ 	.byte	0x00, 0xf0, 0x11, 0x00


	//----- nvinfo : EIATTR_KPARAM_INFO
	.align		4
.L_1034:
        /*0068*/ 	.byte	0x04, 0x17
        /*006a*/ 	.short	(.L_1036 - .L_1035)
.L_1035:
        /*006c*/ 	.word	0x00000000
        /*0070*/ 	.short	0x0005
        /*0072*/ 	.short	0x0024
        /*0074*/ 	.byte	0x00, 0xf0, 0x11, 0x00


	//----- nvinfo : EIATTR_KPARAM_INFO
	.align		4
.L_1036:
        /*0078*/ 	.byte	0x04, 0x17
        /*007a*/ 	.short	(.L_1038 - .L_1037)
.L_1037:
        /*007c*/ 	.word	0x00000000
        /*0080*/ 	.short	0x0004
        /*0082*/ 	.short	0x0020
        /*0084*/ 	.byte	0x00, 0xf0, 0x11, 0x00


	//----- nvinfo : EIATTR_KPARAM_INFO
	.align		4
.L_1038:
        /*0088*/ 	.byte	0x04, 0x17
        /*008a*/ 	.short	(.L_1040 - .L_1039)
.L_1039:
        /*008c*/ 	.word	0x00000000
        /*0090*/ 	.short	0x0003
        /*0092*/ 	.short	0x0018
        /*0094*/ 	.byte	0x00, 0xf5, 0x21, 0x00


	//----- nvinfo : EIATTR_KPARAM_INFO
	.align		4
.L_1040:
        /*0098*/ 	.byte	0x04, 0x17
        /*009a*/ 	.short	(.L_1042 - .L_1041)
.L_1041:
        /*009c*/ 	.word	0x00000000
        /*00a0*/ 	.short	0x0002
        /*00a2*/ 	.short	0x0010
        /*00a4*/ 	.byte	0x00, 0xf5, 0x21, 0x00


	//----- nvinfo : EIATTR_KPARAM_INFO
	.align		4
.L_1042:
        /*00a8*/ 	.byte	0x04, 0x17
        /*00aa*/ 	.short	(.L_1044 - .L_1043)
.L_1043:
        /*00ac*/ 	.word	0x00000000
        /*00b0*/ 	.short	0x0001
        /*00b2*/ 	.short	0x0008
        /*00b4*/ 	.byte	0x00, 0xf5, 0x21, 0x00


	//----- nvinfo : EIATTR_KPARAM_INFO
	.align		4
.L_1044:
        /*00b8*/ 	.byte	0x04, 0x17
        /*00ba*/ 	.short	(.L_1046 - .L_1045)
.L_1045:
        /*00bc*/ 	.word	0x00000000
        /*00c0*/ 	.short	0x0000
        /*00c2*/ 	.short	0x0000
        /*00c4*/ 	.byte	0x00, 0xf0, 0x11, 0x00


	//----- nvinfo : EIATTR_SPARSE_MMA_MASK
	.align		4
.L_1046:
        /*00c8*/ 	.byte	0x03, 0x50
        /*00ca*/ 	.short	0x0000


	//----- nvinfo : EIATTR_MAXREG_COUNT
	.align		4
        /*00cc*/ 	.byte	0x03, 0x1b
        /*00ce*/ 	.short	0x00ff


	//----- nvinfo : EIATTR_MERCURY_ISA_VERSION
	.align		4
        /*00d0*/ 	.byte	0x03, 0x5f
        /*00d2*/ 	.short	0x0101


	//----- nvinfo : EIATTR_VRC_CTA_INIT_COUNT
	.align		4
        /*00d4*/ 	.byte	0x02, 0x4a
	.zero		1
	.zero		1


	//----- nvinfo : EIATTR_EXIT_INSTR_OFFSETS
	.align		4
        /*00d8*/ 	.byte	0x04, 0x1c
        /*00da*/ 	.short	(.L_1048 - .L_1047)


	//   ....[0]....
.L_1047:
        /*00dc*/ 	.word	0x00000070


	//   ....[1]....
        /*00e0*/ 	.word	0x00001700


	//----- nvinfo : EIATTR_CRS_STACK_SIZE
	.align		4
.L_1048:
        /*00e4*/ 	.byte	0x04, 0x1e
        /*00e6*/ 	.short	(.L_1050 - .L_1049)
.L_1049:
        /*00e8*/ 	.word	0x00000000


	//----- nvinfo : EIATTR_CBANK_PARAM_SIZE
	.align		4
.L_1050:
        /*00ec*/ 	.byte	0x03, 0x19
        /*00ee*/ 	.short	0x0040


	//----- nvinfo : EIATTR_PARAM_CBANK
	.align		4
        /*00f0*/ 	.byte	0x04, 0x0a
        /*00f2*/ 	.short	(.L_1052 - .L_1051)
	.align		4
.L_1051:
        /*00f4*/ 	.word	index@(.nv.constant0._Z19maxpool_forward_gpuiPKfPfS1_iiiiiiii)
        /*00f8*/ 	.short	0x0380
        /*00fa*/ 	.short	0x0040


	//----- nvinfo : EIATTR_SW_WAR
	.align		4
.L_1052:
        /*00fc*/ 	.byte	0x04, 0x36
        /*00fe*/ 	.short	(.L_1054 - .L_1053)
.L_1053:
        /*0100*/ 	.word	0x00000008
.L_1054:


//--------------------- .nv.info._Z13inter_sub_gpuPfPKfii --------------------------
	.section	.nv.info._Z13inter_sub_gpuPfPKfii,"",@"SHT_CUDA_INFO"
	.sectionflags	@""
	.align	4


	//----- nvinfo : EIATTR_CUDA_API_VERSION
	.align		4
        /*0000*/ 	.byte	0x04, 0x37
        /*0002*/ 	.short	(.L_1056 - .L_1055)
.L_1055:
        /*0004*/ 	.word	0x00000082


	//----- nvinfo : EIATTR_KPARAM_INFO
	.align		4
.L_1056:
        /*0008*/ 	.byte	0x04, 0x17
        /*000a*/ 	.short	(.L_1058 - .L_1057)
.L_1057:
        /*000c*/ 	.word	0x00000000
        /*0010*/ 	.short	0x0003
        /*0012*/ 	.short	0x0014
        /*0014*/ 	.byte	0x00, 0xf0, 0x11, 0x00


	//----- nvinfo : EIATTR_KPARAM_INFO
	.align		4
.L_1058:
        /*0018*/ 	.byte	0x04, 0x17
        /*001a*/ 	.short	(.L_1060 - .L_1059)
.L_1059:
        /*001c*/ 	.word	0x00000000
        /*0020*/ 	.short	0x0002
        /*0022*/ 	.short	0x0010
        /*0024*/ 	.byte	0x00, 0xf0, 0x11, 0x00


	//----- nvinfo : EIATTR_KPARAM_INFO
	.align		4
.L_1060:
        /*0028*/ 	.byte	0x04, 0x17
        /*002a*/ 	.short	(.L_1062 - .L_1061)
.L_1061:
        /*002c*/ 	.word	0x00000000
        /*0030*/ 	.short	0x0001
        /*0032*/ 	.short	0x0008
        /*0034*/ 	.byte	0x00, 0xf5, 0x21, 0x00


	//----- nvinfo : EIATTR_KPARAM_INFO
	.align		4
.L_1062:
        /*0038*/ 	.byte	0x04, 0x17
        /*003a*/ 	.short	(.L_1064 - .L_1063)
.L_1063:
        /*003c*/ 	.word	0x00000000
        /*0040*/ 	.short	0x0000
        /*0042*/ 	.short	0x0000
        /*0044*/ 	.byte	0x00, 0xf5, 0x21, 0x00


	//----- nvinfo : EIATTR_SPARSE_MMA_MASK
	.align		4
.L_1064:
        /*0048*/ 	.byte	0x03, 0x50
        /*004a*/ 	.short	0x0000


	//----- nvinfo : EIATTR_MAXREG_COUNT
	.align		4
        /*004c*/ 	.byte	0x03, 0x1b
        /*004e*/ 	.short	0x00ff


	//----- nvinfo : EIATTR_MERCURY_ISA_VERSION
	.align		4
        /*0050*/ 	.byte	0x03, 0x5f
        /*0052*/ 	.short	0x0101


	//----- nvinfo : EIATTR_VRC_CTA_INIT_COUNT
	.align		4
        /*0054*/ 	.byte	0x02, 0x4a
	.zero		1
	.zero		1


	//----- nvinfo : EIATTR_EXIT_INSTR_OFFSETS
	.align		4
        /*0058*/ 	.byte	0x04, 0x1c
        /*005a*/ 	.short	(.L_1066 - .L_1065)


	//   ....[0]....
.L_1065:
        /*005c*/ 	.word	0x00000070


	//   ....[1]....
        /*0060*/ 	.word	0x00000190


	//----- nvinfo : EIATTR_CRS_STACK_SIZE
	.align		4
.L_1066:
        /*0064*/ 	.byte	0x04, 0x1e
        /*0066*/ 	.short	(.L_1068 - .L_1067)
.L_1067:
        /*0068*/ 	.word	0x00000000


	//----- nvinfo : EIATTR_CBANK_PARAM_SIZE
	.align		4
.L_1068:
        /*006c*/ 	.byte	0x03, 0x19
        /*006e*/ 	.short	0x0018


	//----- nvinfo : EIATTR_PARAM_CBANK
	.align		4
        /*0070*/ 	.byte	0x04, 0x0a
        /*0072*/ 	.short	(.L_1070 - .L_1069)
	.align		4
.L_1069:
        /*0074*/ 	.word	index@(.nv.constant0._Z13inter_sub_gpuPfPKfii)
        /*0078*/ 	.short	0x0380
        /*007a*/ 	.short	0x0018


	//----- nvinfo : EIATTR_SW_WAR
	.align		4
.L_1070:
        /*007c*/ 	.byte	0x04, 0x36
        /*007e*/ 	.short	(.L_1072 - .L_1071)
.L_1071:
        /*0080*/ 	.word	0x00000008
.L_1072:


//--------------------- .nv.info._Z13inter_rep_gpuPKfS0_Pfii --------------------------
	.section	.nv.info._Z13inter_rep_gpuPKfS0_Pfii,"",@"SHT_CUDA_INFO"
	.sectionflags	@""
	.align	4


	//----- nvinfo : EIATTR_CUDA_API_VERSION
	.align		4
        /*0000*/ 	.byte	0x04, 0x37
        /*0002*/ 	.short	(.L_1074 - .L_1073)
.L_1073:
        /*0004*/ 	.word	0x00000082


	//----- nvinfo : EIATTR_KPARAM_INFO
	.align		4
.L_1074:
        /*0008*/ 	.byte	0x04, 0x17
        /*000a*/ 	.short	(.L_1076 - .L_1075)
.L_1075:
        /*000c*/ 	.word	0x00000000
        /*0010*/ 	.short	0x0004
        /*0012*/ 	.short	0x001c
        /*0014*/ 	.byte	0x00, 0xf0, 0x11, 0x00


	//----- nvinfo : EIATTR_KPARAM_INFO
	.align		4
.L_1076:
        /*0018*/ 	.byte	0x04, 0x17
        /*001a*/ 	.short	(.L_1078 - .L_1077)
.L_1077:
        /*001c*/ 	.word	0x00000000
        /*0020*/ 	.short	0x0003
        /*0022*/ 	.short	0x0018
        /*0024*/ 	.byte	0x00, 0xf0, 0x11, 0x00


	//----- nvinfo : EIATTR_KPARAM_INFO
	.align		4
.L_1078:
        /*0028*/ 	.byte	0x04, 0x17
        /*002a*/ 	.short	(.L_1080 - .L_1079)
.L_1079:
        /*002c*/ 	.word	0x00000000
        /*0030*/ 	.short	0x0002
        /*0032*/ 	.short	0x0010
        /*0034*/ 	.byte	0x00, 0xf5, 0x21, 0x00


	//----- nvinfo : EIATTR_KPARAM_INFO
	.align		4
.L_1080:
        /*0038*/ 	.byte	0x04, 0x17
        /*003a*/ 	.short	(.L_1082 - .L_1081)
.L_1081:
        /*003c*/ 	.word	0x00000000
        /*0040*/ 	.short	0x0001
        /*0042*/ 	.short	0x0008
        /*0044*/ 	.byte	0x00, 0xf5, 0x21, 0x00


	//----- nvinfo : EIATTR_KPARAM_INFO
	.align		4
.L_1082:
        /*0048*/ 	.byte	0x04, 0x17
        /*004a*/ 	.short	(.L_1084 - .L_1083)
.L_1083:
        /*004c*/ 	.word	0x00000000
        /*0050*/ 	.short	0x0000
        /*0052*/ 	.short	0x0000
        /*0054*/ 	.byte	0x00, 0xf5, 0x21, 0x00


	//----- nvinfo : EIATTR_SPARSE_MMA_MASK
	.align		4
.L_1084:
        /*0058*/ 	.byte	0x03, 0x50
        /*005a*/ 	.short	0x0000


	//----- nvinfo : EIATTR_MAXREG_COUNT
	.align		4
        /*005c*/ 	.byte	0x03, 0x1b
        /*005e*/ 	.short	0x00ff


	//----- nvinfo : EIATTR_MERCURY_ISA_VERSION
	.align		4
        /*0060*/ 	.byte	0x03, 0x5f
        /*0062*/ 	.short	0x0101


	//----- nvinfo : EIATTR_VRC_CTA_INIT_COUNT
	.align		4
        /*0064*/ 	.byte	0x02, 0x4a
	.zero		1
	.zero		1


	//----- nvinfo : EIATTR_EXIT_INSTR_OFFSETS
	.align		4
        /*0068*/ 	.byte	0x04, 0x1c
        /*006a*/ 	.short	(.L_1086 - .L_1085)


	//   ....[0]....
.L_1085:
        /*006c*/ 	.word	0x00000070


	//   ....[1]....
        /*0070*/ 	.word	0x000001a0


	//----- nvinfo : EIATTR_CRS_STACK_SIZE
	.align		4
.L_1086:
        /*0074*/ 	.byte	0x04, 0x1e
        /*0076*/ 	.short	(.L_1088 - .L_1087)
.L_1087:
        /*0078*/ 	.word	0x00000000


	//----- nvinfo : EIATTR_CBANK_PARAM_SIZE
	.align		4
.L_1088:
        /*007c*/ 	.byte	0x03, 0x19
        /*007e*/ 	.short	0x0020


	//----- nvinfo : EIATTR_PARAM_CBANK
	.align		4
        /*0080*/ 	.byte	0x04, 0x0a
        /*0082*/ 	.short	(.L_1090 - .L_1089)
	.align		4
.L_1089:
        /*0084*/ 	.word	index@(.nv.constant0._Z13inter_rep_gpuPKfS0_Pfii)
        /*0088*/ 	.short	0x0380
        /*008a*/ 	.short	0x0020


	//----- nvinfo : EIATTR_SW_WAR
	.align		4
.L_1090:
        /*008c*/ 	.byte	0x04, 0x36
        /*008e*/ 	.short	(.L_1092 - .L_1091)
.L_1091:
        /*0090*/ 	.word	0x00000008
.L_1092:


//--------------------- .nv.info._Z10sumcol_gpuPKfPfii --------------------------
	.section	.nv.info._Z10sumcol_gpuPKfPfii,"",@"SHT_CUDA_INFO"
	.sectionflags	@""
	.align	4


	//----- nvinfo : EIATTR_CUDA_API_VERSION
	.align		4
        /*0000*/ 	.byte	0x04, 0x37
        /*0002*/ 	.short	(.L_1094 - .L_1093)
.L_1093:
        /*0004*/ 	.word	0x00000082


	//----- nvinfo : EIATTR_KPARAM_INFO
	.align		4
.L_1094:
        /*0008*/ 	.byte	0x04, 0x17
        /*000a*/ 	.short	(.L_1096 - .L_1095)
.L_1095:
        /*000c*/ 	.word	0x00000000
        /*0010*/ 	.short	0x0003
        /*0012*/ 	.short	0x0014
        /*0014*/ 	.byte	0x00, 0xf0, 0x11, 0x00


	//----- nvinfo : EIATTR_KPARAM_INFO
	.align		4
.L_1096:
        /*0018*/ 	.byte	0x04, 0x17
        /*001a*/ 	.short	(.L_1098 - .L_1097)
.L_1097:
        /*001c*/ 	.word	0x00000000
        /*0020*/ 	.short	0x0002
        /*0022*/ 	.short	0x0010
        /*0024*/ 	.byte	0x00, 0xf0, 0x11, 0x00


	//----- nvinfo : EIATTR_KPARAM_INFO
	.align		4
.L_1098:
        /*0028*/ 	.byte	0x04, 0x17
        /*002a*/ 	.short	(.L_1100 - .L_1099)
.L_1099:
        /*002c*/ 	.word	0x00000000
        /*0030*/ 	.short	0x0001
        /*0032*/ 	.short	0x0008
        /*0034*/ 	.byte	0x00, 0xf5, 0x21, 0x00


	//----- nvinfo : EIATTR_KPARAM_INFO
	.align		4
.L_1100:
        /*0038*/ 	.byte	0x04, 0x17
        /*003a*/ 	.short	(.L_1102 - .L_1101)
.L_1101:
        /*003c*/ 	.word	0x00000000
        /*0040*/ 	.short	0x0000
        /*0042*/ 	.short	0x0000
        /*0044*/ 	.byte	0x00, 0xf5, 0x21, 0x00


	//----- nvinfo : EIATTR_SPARSE_MMA_MASK
	.align		4
.L_1102:
        /*0048*/ 	.byte	0x03, 0x50
        /*004a*/ 	.short	0x0000


	//----- nvinfo : EIATTR_MAXREG_COUNT
	.align		4
        /*004c*/ 	.byte	0x03, 0x1b
        /*004e*/ 	.short	0x00ff


	//----- nvinfo : EIATTR_MERCURY_ISA_VERSION
	.align		4
        /*0050*/ 	.byte	0x03, 0x5f
        /*0052*/ 	.short	0x0101


	//----- nvinfo : EIATTR_VRC_CTA_INIT_COUNT
	.align		4
        /*0054*/ 	.byte	0x02, 0x4a
	.zero		1
	.zero		1


	//----- nvinfo : EIATTR_EXIT_INSTR_OFFSETS
	.align		4
        /*0058*/ 	.byte	0x04, 0x1c
        /*005a*/ 	.short	(.L_1104 - .L_1103)


	//   ....[0]....
.L_1103:
        /*005c*/ 	.word	0x00000070


	//   ....[1]....
        /*0060*/ 	.word	0x00000140


	//   ....[2]....
        /*0064*/ 	.word	0x00000a70


	//----- nvinfo : EIATTR_CRS_STACK_SIZE
	.align		4
.L_1104:
        /*0068*/ 	.byte	0x04, 0x1e
        /*006a*/ 	.short	(.L_1106 - .L_1105)
.L_1105:
        /*006c*/ 	.word	0x00000000


	//----- nvinfo : EIATTR_CBANK_PARAM_SIZE
	.align		4
.L_1106:
        /*0070*/ 	.byte	0x03, 0x19
        /*0072*/ 	.short	0x0018


	//----- nvinfo : EIATTR_PARAM_CBANK
	.align		4
        /*0074*/ 	.byte	0x04, 0x0a
        /*0076*/ 	.short	(.L_1108 - .L_1107)
	.align		4
.L_1107:
        /*0078*/ 	.word	index@(.nv.constant0._Z10sumcol_gpuPKfPfii)
        /*007c*/ 	.short	0x0380
        /*007e*/ 	.short	0x0018


	//----- nvinfo : EIATTR_SW_WAR
	.align		4
.L_1108:
        /*0080*/ 	.byte	0x04, 0x36
        /*0082*/ 	.short	(.L_1110 - .L_1109)
.L_1109:
        /*0084*/ 	.word	0x00000008
.L_1110:


//--------------------- .nv.callgraph             --------------------------
	.section	.nv.callgraph,"",@"SHT_CUDA_CALLGRAPH"
	.align	4
	.sectionentsize	8
	.align		4
        /*0000*/ 	.word	0x00000000
	.align		4
        /*0004*/ 	.word	0xffffffff
	.align		4
        /*0008*/ 	.word	0x00000000
	.align		4
        /*000c*/ 	.word	0xfffffffe
	.align		4
        /*0010*/ 	.word	0x00000000
	.align		4
        /*0014*/ 	.word	0xfffffffd
	.align		4
        /*0018*/ 	.word	0x00000000
	.align		4
        /*001c*/ 	.word	0xfffffffc


//--------------------- .nv.constant4             --------------------------
	.section	.nv.constant4,"a",@progbits
	.align	8
	.align		8
.nv.constant4:
        /*0000*/ 	.dword	_ZN34_INTERNAL_8ab98266_4_k_cu_5810c3d54cuda3std3__45__cpo5beginE
	.align		8
        /*0008*/ 	.dword	_ZN34_INTERNAL_8ab98266_4_k_cu_5810c3d54cuda3std3__45__cpo3endE
	.align		8
        /*0010*/ 	.dword	_ZN34_INTERNAL_8ab98266_4_k_cu_5810c3d54cuda3std3__45__cpo6cbeginE
	.align		8
        /*0018*/ 	.dword	_ZN34_INTERNAL_8ab98266_4_k_cu_5810c3d54cuda3std3__45__cpo4cendE
	.align		8
        /*0020*/ 	.dword	_ZN34_INTERNAL_8ab98266_4_k_cu_5810c3d54cuda3std3__45__cpo6rbeginE
	.align		8
        /*0028*/ 	.dword	_ZN34_INTERNAL_8ab98266_4_k_cu_5810c3d54cuda3std3__45__cpo4rendE
	.align		8
        /*0030*/ 	.dword	_ZN34_INTERNAL_8ab98266_4_k_cu_5810c3d54cuda3std3__45__cpo7crbeginE
	.align		8
        /*0038*/ 	.dword	_ZN34_INTERNAL_8ab98266_4_k_cu_5810c3d54cuda3std3__45__cpo5crendE
	.align		8
        /*0040*/ 	.dword	_ZN34_INTERNAL_8ab98266_4_k_cu_5810c3d54cuda3std3__436_GLOBAL__N__8ab98266_4_k_cu_5810c3d56ignoreE
	.align		8
        /*0048*/ 	.dword	_ZN34_INTERNAL_8ab98266_4_k_cu_5810c3d54cuda3std3__419piecewise_constructE
	.align		8
        /*0050*/ 	.dword	_ZN34_INTERNAL_8ab98266_4_k_cu_5810c3d54cuda3std3__48in_placeE
	.align		8
        /*0058*/ 	.dword	_ZN34_INTERNAL_8ab98266_4_k_cu_5810c3d54cuda3std3__420unreachable_sentinelE
	.align		8
        /*0060*/ 	.dword	_ZN34_INTERNAL_8ab98266_4_k_cu_5810c3d54cuda3std3__47nulloptE
	.align		8
        /*0068*/ 	.dword	_ZN34_INTERNAL_8ab98266_4_k_cu_5810c3d54cuda3std3__48unexpectE
	.align		8
        /*0070*/ 	.dword	_ZN34_INTERNAL_8ab98266_4_k_cu_5810c3d54cuda3std6ranges3__45__cpo4swapE
	.align		8
        /*0078*/ 	.dword	_ZN34_INTERNAL_8ab98266_4_k_cu_5810c3d54cuda3std6ranges3__45__cpo9iter_moveE
	.align		8
        /*0080*/ 	.dword	_ZN34_INTERNAL_8ab98266_4_k_cu_5810c3d54cuda3std6ranges3__45__cpo5beginE
	.align		8
        /*0088*/ 	.dword	_ZN34_INTERNAL_8ab98266_4_k_cu_5810c3d54cuda3std6ranges3__45__cpo3endE
	.align		8
        /*0090*/ 	.dword	_ZN34_INTERNAL_8ab98266_4_k_cu_5810c3d54cuda3std6ranges3__45__cpo6cbeginE
	.align		8
        /*0098*/ 	.dword	_ZN34_INTERNAL_8ab98266_4_k_cu_5810c3d54cuda3std6ranges3__45__cpo4cendE
	.align		8
        /*00a0*/ 	.dword	_ZN34_INTERNAL_8ab98266_4_k_cu_5810c3d54cuda3std6ranges3__45__cpo7advanceE
	.align		8
        /*00a8*/ 	.dword	_ZN34_INTERNAL_8ab98266_4_k_cu_5810c3d54cuda3std6ranges3__45__cpo9iter_swapE
	.align		8
        /*00b0*/ 	.dword	_ZN34_INTERNAL_8ab98266_4_k_cu_5810c3d54cuda3std6ranges3__45__cpo4nextE
	.align		8
        /*00b8*/ 	.dword	_ZN34_INTERNAL_8ab98266_4_k_cu_5810c3d54cuda3std6ranges3__45__cpo4prevE
	.align		8
        /*00c0*/ 	.dword	_ZN34_INTERNAL_8ab98266_4_k_cu_5810c3d54cuda3std6ranges3__45__cpo4dataE
	.align		8
        /*00c8*/ 	.dword	_ZN34_INTERNAL_8ab98266_4_k_cu_5810c3d54cuda3std6ranges3__45__cpo5cdataE
	.align		8
        /*00d0*/ 	.dword	_ZN34_INTERNAL_8ab98266_4_k_cu_5810c3d54cuda3std6ranges3__45__cpo4sizeE
	.align		8
        /*00d8*/ 	.dword	_ZN34_INTERNAL_8ab98266_4_k_cu_5810c3d54cuda3std6ranges3__45__cpo5ssizeE
	.align		8
        /*00e0*/ 	.dword	_ZN34_INTERNAL_8ab98266_4_k_cu_5810c3d54cuda3std6ranges3__45__cpo8distanceE
	.align		8
        /*00e8*/ 	.dword	_ZN34_INTERNAL_8ab98266_4_k_cu_5810c3d56thrust24THRUST_300001_SM_1000_NS8cuda_cub3parE
	.align		8
        /*00f0*/ 	.dword	_ZN34_INTERNAL_8ab98266_4_k_cu_5810c3d56thrust24THRUST_300001_SM_1000_NS8cuda_cub10par_nosyncE
	.align		8
        /*00f8*/ 	.dword	_ZN34_INTERNAL_8ab98266_4_k_cu_5810c3d56thrust24THRUST_300001_SM_1000_NS6system6detail10sequential3seqE
	.align		8
        /*0100*/ 	.dword	_ZN34_INTERNAL_8ab98266_4_k_cu_5810c3d56thrust24THRUST_300001_SM_1000_NS12placeholders2_1E
	.align		8
        /*0108*/ 	.dword	_ZN34_INTERNAL_8ab98266_4_k_cu_5810c3d56thrust24THRUST_300001_SM_1000_NS12placeholders2_2E
	.align		8
        /*0110*/ 	.dword	_ZN34_INTERNAL_8ab98266_4_k_cu_5810c3d56thrust24THRUST_300001_SM_1000_NS12placeholders2_3E
	.align		8
        /*0118*/ 	.dword	_ZN34_INTERNAL_8ab98266_4_k_cu_5810c3d56thrust24THRUST_300001_SM_1000_NS12placeholders2_4E
	.align		8
        /*0120*/ 	.dword	_ZN34_INTERNAL_8ab98266_4_k_cu_5810c3d56thrust24THRUST_300001_SM_1000_NS12placeholders2_5E
	.align		8
        /*0128*/ 	.dword	_ZN34_INTERNAL_8ab98266_4_k_cu_5810c3d56thrust24THRUST_300001_SM_1000_NS12placeholders2_6E
	.align		8
        /*0130*/ 	.dword	_ZN34_INTERNAL_8ab98266_4_k_cu_5810c3d56thrust24THRUST_300001_SM_1000_NS12placeholders2_7E
	.align		8
        /*0138*/ 	.dword	_ZN34_INTERNAL_8ab98266_4_k_cu_5810c3d56thrust24THRUST_300001_SM_1000_NS12placeholders2_8E
	.align		8
        /*0140*/ 	.dword	_ZN34_INTERNAL_8ab98266_4_k_cu_5810c3d56thrust24THRUST_300001_SM_1000_NS12placeholders2_9E
	.align		8
        /*0148*/ 	.dword	_ZN34_INTERNAL_8ab98266_4_k_cu_5810c3d56thrust24THRUST_300001_SM_1000_NS12placeholders3_10E
	.align		8
        /*0150*/ 	.dword	_ZN34_INTERNAL_8ab98266_4_k_cu_5810c3d56thrust24THRUST_300001_SM_1000_NS3seqE


//--------------------- .text._ZN3cub18CUB_300001_SM_10006detail6reduce18DeviceReduceKernelINS2_10policy_hubIfyN4cuda3std3__44plusIfEEE10Policy1000EN6thrust24THRUST_300001_SM_1000_NS6detail15normal_iteratorINSD_10device_ptrIfEEEEyS9_fNS7_10__identityEEEvT0_PT3_T1_NS0_13GridEvenShareISN_EET2_T4_ --------------------------
	.section	.text._ZN3cub18CUB_300001_SM_10006detail6reduce18DeviceReduceKernelINS2_10policy_hubIfyN4cuda3std3__44plusIfEEE10Policy1000EN6thrust24THRUST_300001_SM_1000_NS6detail15normal_iteratorINSD_10device_ptrIfEEEEyS9_fNS7_10__identityEEEvT0_PT3_T1_NS0_13GridEvenShareISN_EET2_T4_,"ax",@progbits
	.align	128
        .global         _ZN3cub18CUB_300001_SM_10006detail6reduce18DeviceReduceKernelINS2_10policy_hubIfyN4cuda3std3__44plusIfEEE10Policy1000EN6thrust24THRUST_300001_SM_1000_NS6detail15normal_iteratorINSD_10device_ptrIfEEEEyS9_fNS7_10__identityEEEvT0_PT3_T1_NS0_13GridEvenShareISN_EET2_T4_
        .type           _ZN3cub18CUB_300001_SM_10006detail6reduce18DeviceReduceKernelINS2_10policy_hubIfyN4cuda3std3__44plusIfEEE10Policy1000EN6thrust24THRUST_300001_SM_1000_NS6detail15normal_iteratorINSD_10device_ptrIfEEEEyS9_fNS7_10__identityEEEvT0_PT3_T1_NS0_13GridEvenShareISN_EET2_T4_,@function
        .size           _ZN3cub18CUB_300001_SM_10006detail6reduce18DeviceReduceKernelINS2_10policy_hubIfyN4cuda3std3__44plusIfEEE10Policy1000EN6thrust24THRUST_300001_SM_1000_NS6detail15normal_iteratorINSD_10device_ptrIfEEEEyS9_fNS7_10__identityEEEvT0_PT3_T1_NS0_13GridEvenShareISN_EET2_T4_,(.L_x_993 - _ZN3cub18CUB_300001_SM_10006detail6reduce18DeviceReduceKernelINS2_10policy_hubIfyN4cuda3std3__44plusIfEEE10Policy1000EN6thrust24THRUST_300001_SM_1000_NS6detail15normal_iteratorINSD_10device_ptrIfEEEEyS9_fNS7_10__identityEEEvT0_PT3_T1_NS0_13GridEvenShareISN_EET2_T4_)
        .other          _ZN3cub18CUB_300001_SM_10006detail6reduce18DeviceReduceKernelINS2_10policy_hubIfyN4cuda3std3__44plusIfEEE10Policy1000EN6thrust24THRUST_300001_SM_1000_NS6detail15normal_iteratorINSD_10device_ptrIfEEEEyS9_fNS7_10__identityEEEvT0_PT3_T1_NS0_13GridEvenShareISN_EET2_T4_,@"STO_CUDA_ENTRY STV_DEFAULT"
_ZN3cub18CUB_300001_SM_10006detail6reduce18DeviceReduceKernelINS2_10policy_hubIfyN4cuda3std3__44plusIfEEE10Policy1000EN6thrust24THRUST_300001_SM_1000_NS6detail15normal_iteratorINSD_10device_ptrIfEEEEyS9_fNS7_10__identityEEEvT0_PT3_T1_NS0_13GridEvenShareISN_EET2_T4_:
.text._ZN3cub18CUB_300001_SM_10006detail6reduce18DeviceReduceKernelINS2_10policy_hubIfyN4cuda3std3__44plusIfEEE10Policy1000EN6thrust24THRUST_300001_SM_1000_NS6detail15normal_iteratorINSD_10device_ptrIfEEEEyS9_fNS7_10__identityEEEvT0_PT3_T1_NS0_13GridEvenShareISN_EET2_T4_:
[----:B------:R-:W-:Y:S08]  /*0000*/  LDC R1, c[0x0][0x37c] ;  /* 0x0000df00ff017b82 */ /* 0x000ff00000000800 */
[----:B------:R-:W0:Y:S01]  /*0010*/  S2UR UR16, SR_CTAID.X ;  /* 0x00000000001079c3 */ /* 0x000e220000002500 */
[----:B------:R-:W1:Y:S01]  /*0020*/  LDCU.64 UR8, c[0x0][0x3b8] ;  /* 0x00007700ff0877ac */ /* 0x000e620008000a00 */
[----:B------:R-:W-:Y:S01]  /*0030*/  BSSY.RECONVERGENT B0, `(.L_x_0) ;  /* 0x0000229000007945 */ /* 0x000fe20003800200 */
[----:B------:R-:W2:Y:S01]  /*0040*/  LDCU UR5, c[0x0][0x3c0] ;  /* 0x00007800ff0577ac */ /* 0x000ea20008000800 */
[----:B------:R-:W3:Y:S01]  /*0050*/  LDCU.64 UR14, c[0x0][0x358] ;  /* 0x00006b00ff0e77ac */ /* 0x000ee20008000a00 */
[----:B-1----:R-:W-:-:S02]  /*0060*/  IMAD.U32 R2, RZ, RZ, UR8 ;  /* 0x00000008ff027e24 */ /* 0x002fc4000f8e00ff */
[----:B------:R-:W-:Y:S01]  /*0070*/  IMAD.U32 R3, RZ, RZ, UR9 ;  /* 0x00000009ff037e24 */ /* 0x000fe2000f8e00ff */
[----:B--2---:R-:W-:Y:S02]  /*0080*/  USHF.L.U32 UR5, UR5, 0xc, URZ ;  /* 0x0000000c05057899 */ /* 0x004fe400080006ff */
[----:B0-----:R-:W-:Y:S02]  /*0090*/  USHF.L.U32 UR7, UR16, 0xc, URZ ;  /* 0x0000000c10077899 */ /* 0x001fe400080006ff */
[----:B------:R-:W-:-:S04]  /*00a0*/  USHF.R.S32.HI UR4, URZ, 0x1f, UR5 ;  /* 0x0000001fff047899 */ /* 0x000fc80008011405 */
[----:B------:R-:W-:-:S04]  /*00b0*/  IADD3 R23, P1, PT, R2, -UR7, RZ ;  /* 0x8000000702177c10 */ /* 0x000fc8000ff3e0ff */
[----:B------:R-:W-:Y:S02]  /*00c0*/  ISETP.GT.U32.AND P0, PT, R23, 0xfff, PT ;  /* 0x00000fff1700780c */ /* 0x000fe40003f04070 */
[----:B------:R-:W-:-:S04]  /*00d0*/  IADD3.X R22, PT, PT, R3, -0x1, RZ, P1, !PT ;  /* 0xffffffff03167810 */ /* 0x000fc80000ffe4ff */
[----:B------:R-:W-:-:S13]  /*00e0*/  ISETP.GT.U32.AND.EX P0, PT, R22, RZ, PT, P0 ;  /* 0x000000ff1600720c */ /* 0x000fda0003f04100 */
[----:B---3--:R-:W-:Y:S05]  /*00f0*/  @P0 BRA `(.L_x_1) ;  /* 0x0000000c00c40947 */ /* 0x008fea0003800000 */
[----:B------:R-:W0:Y:S01]  /*0100*/  S2R R0, SR_TID.X ;  /* 0x0000000000007919 */ /* 0x000e220000002100 */
[----:B------:R-:W-:Y:S01]  /*0110*/  IADD3 R5, PT, PT, R2, -UR7, RZ ;  /* 0x8000000702057c10 */ /* 0x000fe2000fffe0ff */
[----:B------:R-:W-:Y:S01]  /*0120*/  BSSY.RECONVERGENT B1, `(.L_x_2) ;  /* 0x000000a000017945 */ /* 0x000fe20003800200 */
[----:B------:R-:W-:Y:S02]  /*0130*/  IMAD.MOV.U32 R4, RZ, RZ, RZ ;  /* 0x000000ffff047224 */ /* 0x000fe400078e00ff */
[----:B0-----:R-:W-:Y:S02]  /*0140*/  ISETP.GE.AND P0, PT, R0, R5, PT ;  /* 0x000000050000720c */ /* 0x001fe40003f06270 */
[----:B------:R-:W-:-:S11]  /*0150*/  MOV R6, R0 ;  /* 0x0000000000067202 */ /* 0x000fd60000000f00 */
[----:B------:R-:W-:Y:S05]  /*0160*/  @P0 BRA `(.L_x_3) ;  /* 0x0000000000140947 */ /* 0x000fea0003800000 */
[----:B------:R-:W0:Y:S01]  /*0170*/  LDC.64 R8, c[0x0][0x380] ;  /* 0x0000e000ff087b82 */ /* 0x000e220000000a00 */
[----:B------:R-:W-:-:S04]  /*0180*/  VIADD R3, R0, UR7 ;  /* 0x0000000700037c36 */ /* 0x000fc80008000000 */
[----:B0-----:R-:W-:-:S05]  /*0190*/  IMAD.WIDE.U32 R8, R3, 0x4, R8 ;  /* 0x0000000403087825 */ /* 0x001fca00078e0008 */
[----:B------:R0:W5:Y:S01]  /*01a0*/  LDG.E R4, desc[UR14][R8.64] ;  /* 0x0000000e08047981 */ /* 0x000162000c1e1900 */
[----:B------:R-:W-:-:S07]  /*01b0*/  IADD3 R6, PT, PT, R0, 0x100, RZ ;  /* 0x0000010000067810 */ /* 0x000fce0007ffe0ff */
.L_x_3:
[----:B------:R-:W-:Y:S05]  /*01c0*/  BSYNC.RECONVERGENT B1 ;  /* 0x0000000000017941 */ /* 0x000fea0003800200 */
.L_x_2:
[----:B------:R-:W-:Y:S01]  /*01d0*/  ISETP.GE.AND P0, PT, R6, R5, PT ;  /* 0x000000050600720c */ /* 0x000fe20003f06270 */
[----:B------:R-:W-:-:S12]  /*01e0*/  BSSY.RECONVERGENT B1, `(.L_x_4) ;  /* 0x0000079000017945 */ /* 0x000fd80003800200 */
[----:B------:R-:W-:Y:S05]  /*01f0*/  @P0 BRA `(.L_x_5) ;  /* 0x0000000400dc0947 */ /* 0x000fea0003800000 */
[----:B------:R-:W-:Y:S01]  /*0200*/  LOP3.LUT R3, RZ, R6, RZ, 0x33, !PT ;  /* 0x00000006ff037212 */ /* 0x000fe200078e33ff */
[----:B------:R-:W-:Y:S03]  /*0210*/  BSSY.RECONVERGENT B2, `(.L_x_6) ;  /* 0x0000037000027945 */ /* 0x000fe60003800200 */
[----:B------:R-:W-:-:S04]  /*0220*/  IADD3 R3, PT, PT, R2, -UR7, R3 ;  /* 0x8000000702037c10 */ /* 0x000fc8000fffe003 */
[C---:B------:R-:W-:Y:S02]  /*0230*/  ISETP.GE.U32.AND P1, PT, R3.reuse, 0xf00, PT ;  /* 0x00000f000300780c */ /* 0x040fe40003f26070 */
[----:B------:R-:W-:-:S04]  /*0240*/  LEA.HI R7, R3, 0x1, RZ, 0x18 ;  /* 0x0000000103077811 */ /* 0x000fc800078fc0ff */
[----:B------:R-:W-:-:S04]  /*0250*/  LOP3.LUT R22, R7, 0xf, RZ, 0xc0, !PT ;  /* 0x0000000f07167812 */ /* 0x000fc800078ec0ff */
[----:B------:R-:W-:-:S03]  /*0260*/  ISETP.NE.AND P0, PT, R22, RZ, PT ;  /* 0x000000ff1600720c */ /* 0x000fc60003f05270 */
[----:B------:R-:W-:Y:S10]  /*0270*/  @!P1 BRA `(.L_x_7) ;  /* 0x0000000000c09947 */ /* 0x000ff40003800000 */
[----:B------:R-:W1:Y:S01]  /*0280*/  LDCU.64 UR8, c[0x0][0x380] ;  /* 0x00007000ff0877ac */ /* 0x000e620008000a00 */
[----:B------:R-:W-:Y:S01]  /*0290*/  IMAD.WIDE.U32 R2, R6, 0x4, RZ ;  /* 0x0000000406027825 */ /* 0x000fe200078e00ff */
[----:B------:R-:W-:Y:S01]  /*02a0*/  LOP3.LUT R11, R7, 0x1fffff0, RZ, 0xc0, !PT ;  /* 0x01fffff0070b7812 */ /* 0x000fe200078ec0ff */
[----:B------:R-:W-:-:S04]  /*02b0*/  UIMAD.WIDE.U32 UR4, UR16, 0x4000, URZ ;  /* 0x00004000100478a5 */ /* 0x000fc8000f8e00ff */
[----:B------:R-:W-:Y:S02]  /*02c0*/  IMAD.MOV R11, RZ, RZ, -R11 ;  /* 0x000000ffff0b7224 */ /* 0x000fe400078e0a0b */
[----:B------:R-:W-:Y:S02]  /*02d0*/  LOP3.LUT R2, R2, UR4, RZ, 0xfc, !PT ;  /* 0x0000000402027c12 */ /* 0x000fe4000f8efcff */
[----:B------:R-:W-:Y:S02]  /*02e0*/  LOP3.LUT R3, R3, UR5, RZ, 0xfc, !PT ;  /* 0x0000000503037c12 */ /* 0x000fe4000f8efcff */
[----:B-1----:R-:W-:-:S04]  /*02f0*/  IADD3 R2, P1, PT, R2, UR8, RZ ;  /* 0x0000000802027c10 */ /* 0x002fc8000ff3e0ff */
[----:B------:R-:W-:-:S04]  /*0300*/  IADD3 R2, P2, PT, R2, 0x2000, RZ ;  /* 0x0000200002027810 */ /* 0x000fc80007f5e0ff */
[----:B------:R-:W-:-:S09]  /*0310*/  IADD3.X R3, PT, PT, RZ, UR9, R3, P2, P1 ;  /* 0x00000009ff037c10 */ /* 0x000fd200097e2403 */
.L_x_8:
[----:B------:R-:W2:Y:S04]  /*0320*/  LDG.E R21, desc[UR14][R2.64+-0x2000] ;  /* 0xffe0000e02157981 */ /* 0x000ea8000c1e1900 */
[----:B------:R-:W3:Y:S04]  /*0330*/  LDG.E R20, desc[UR14][R2.64+-0x1c00] ;  /* 0xffe4000e02147981 */ /* 0x000ee8000c1e1900 */
[----:B------:R-:W4:Y:S04]  /*0340*/  LDG.E R23, desc[UR14][R2.64+-0x1800] ;  /* 0xffe8000e02177981 */ /* 0x000f28000c1e1900 */
        /* <DEDUP_REMOVED lines=11> */
[----:B0-----:R-:W4:Y:S04]  /*0400*/  LDG.E R9, desc[UR14][R2.64+0x1800] ;  /* 0x0018000e02097981 */ /* 0x001f28000c1e1900 */
[----:B------:R0:W4:Y:S01]  /*0410*/  LDG.E R8, desc[UR14][R2.64+0x1c00] ;  /* 0x001c000e02087981 */ /* 0x000122000c1e1900 */
[----:B------:R-:W-:-:S02]  /*0420*/  IADD3 R11, PT, PT, R11, 0x10, RZ ;  /* 0x000000100b0b7810 */ /* 0x000fc40007ffe0ff */
[----:B------:R-:W-:Y:S02]  /*0430*/  IADD3 R6, PT, PT, R6, 0x1000, RZ ;  /* 0x0000100006067810 */ /* 0x000fe40007ffe0ff */
[----:B------:R-:W-:Y:S02]  /*0440*/  ISETP.NE.AND P1, PT, R11, RZ, PT ;  /* 0x000000ff0b00720c */ /* 0x000fe40003f25270 */
[----:B0-----:R-:W-:-:S05]  /*0450*/  IADD3 R2, P2, PT, R2, 0x4000, RZ ;  /* 0x0000400002027810 */ /* 0x001fca0007f5e0ff */
[----:B------:R-:W-:Y:S02]  /*0460*/  IMAD.X R3, RZ, RZ, R3, P2 ;  /* 0x000000ffff037224 */ /* 0x000fe400010e0603 */
[----:B--2--5:R-:W-:-:S04]  /*0470*/  FADD R21, R21, R4 ;  /* 0x0000000415157221 */ /* 0x024fc80000000000 */
[----:B---3--:R-:W-:-:S04]  /*0480*/  FADD R20, R21, R20 ;  /* 0x0000001415147221 */ /* 0x008fc80000000000 */
[----:B----4-:R-:W-:-:S04]  /*0490*/  FADD R20, R20, R23 ;  /* 0x0000001714147221 */ /* 0x010fc80000000000 */
[----:B------:R-:W-:-:S04]  /*04a0*/  FADD R20, R20, R25 ;  /* 0x0000001914147221 */ /* 0x000fc80000000000 */
        /* <DEDUP_REMOVED lines=11> */
[----:B------:R-:W-:Y:S01]  /*0560*/  FADD R4, R9, R8 ;  /* 0x0000000809047221 */ /* 0x000fe20000000000 */
[----:B------:R-:W-:Y:S06]  /*0570*/  @P1 BRA `(.L_x_8) ;  /* 0xfffffffc00681947 */ /* 0x000fec000383ffff */
.L_x_7:
[----:B------:R-:W-:Y:S05]  /*0580*/  BSYNC.RECONVERGENT B2 ;  /* 0x0000000000027941 */ /* 0x000fea0003800200 */
.L_x_6:
[----:B------:R-:W-:Y:S05]  /*0590*/  @!P0 BRA `(.L_x_5) ;  /* 0x0000000000f48947 */ /* 0x000fea0003800000 */
[----:B------:R-:W-:Y:S01]  /*05a0*/  ISETP.GE.U32.AND P0, PT, R22, 0x8, PT ;  /* 0x000000081600780c */ /* 0x000fe20003f06070 */
[----:B------:R-:W-:Y:S01]  /*05b0*/  BSSY.RECONVERGENT B2, `(.L_x_9) ;  /* 0x000001a000027945 */ /* 0x000fe20003800200 */
[----:B------:R-:W-:-:S04]  /*05c0*/  LOP3.LUT R10, R7, 0x7, RZ, 0xc0, !PT ;  /* 0x00000007070a7812 */ /* 0x000fc800078ec0ff */
[----:B------:R-:W-:-:S07]  /*05d0*/  ISETP.NE.AND P1, PT, R10, RZ, PT ;  /* 0x000000ff0a00720c */ /* 0x000fce0003f25270 */
[----:B------:R-:W-:Y:S06]  /*05e0*/  @!P0 BRA `(.L_x_10) ;  /* 0x0000000000588947 */ /* 0x000fec0003800000 */
[----:B------:R-:W1:Y:S01]  /*05f0*/  LDCU.64 UR4, c[0x0][0x380] ;  /* 0x00007000ff0477ac */ /* 0x000e620008000a00 */
[----:B------:R-:W-:-:S04]  /*0600*/  IADD3 R3, P0, PT, R6, UR7, RZ ;  /* 0x0000000706037c10 */ /* 0x000fc8000ff1e0ff */
[----:B0-----:R-:W-:Y:S02]  /*0610*/  LEA.HI.X.SX32 R8, R6, RZ, 0x1, P0 ;  /* 0x000000ff06087211 */ /* 0x001fe400000f0eff */
[----:B-1----:R-:W-:-:S04]  /*0620*/  LEA R2, P0, R3, UR4, 0x2 ;  /* 0x0000000403027c11 */ /* 0x002fc8000f8010ff */
[----:B------:R-:W-:-:S05]  /*0630*/  LEA.HI.X R3, R3, UR5, R8, 0x2, P0 ;  /* 0x0000000503037c11 */ /* 0x000fca00080f1408 */
[----:B------:R-:W2:Y:S04]  /*0640*/  LDG.E R9, desc[UR14][R2.64] ;  /* 0x0000000e02097981 */ /* 0x000ea8000c1e1900 */
[----:B------:R-:W3:Y:S04]  /*0650*/  LDG.E R8, desc[UR14][R2.64+0x400] ;  /* 0x0004000e02087981 */ /* 0x000ee8000c1e1900 */
[----:B------:R-:W4:Y:S04]  /*0660*/  LDG.E R11, desc[UR14][R2.64+0x800] ;  /* 0x0008000e020b7981 */ /* 0x000f28000c1e1900 */
[----:B------:R-:W4:Y:S04]  /*0670*/  LDG.E R13, desc[UR14][R2.64+0xc00] ;  /* 0x000c000e020d7981 */ /* 0x000f28000c1e1900 */
[----:B------:R-:W4:Y:S04]  /*0680*/  LDG.E R15, desc[UR14][R2.64+0x1000] ;  /* 0x0010000e020f7981 */ /* 0x000f28000c1e1900 */
[----:B------:R-:W4:Y:S04]  /*0690*/  LDG.E R17, desc[UR14][R2.64+0x1400] ;  /* 0x0014000e02117981 */ /* 0x000f28000c1e1900 */
[----:B------:R-:W4:Y:S04]  /*06a0*/  LDG.E R19, desc[UR14][R2.64+0x1800] ;  /* 0x0018000e02137981 */ /* 0x000f28000c1e1900 */
[----:B------:R-:W4:Y:S01]  /*06b0*/  LDG.E R21, desc[UR14][R2.64+0x1c00] ;  /* 0x001c000e02157981 */ /* 0x000f22000c1e1900 */
[----:B------:R-:W-:-:S02]  /*06c0*/  VIADD R6, R6, 0x800 ;  /* 0x0000080006067836 */ /* 0x000fc40000000000 */
[----:B--2--5:R-:W-:-:S04]  /*06d0*/  FADD R9, R4, R9 ;  /* 0x0000000904097221 */ /* 0x024fc80000000000 */
[----:B---3--:R-:W-:-:S04]  /*06e0*/  FADD R8, R9, R8 ;  /* 0x0000000809087221 */ /* 0x008fc80000000000 */
[----:B----4-:R-:W-:-:S04]  /*06f0*/  FADD R8, R8, R11 ;  /* 0x0000000b08087221 */ /* 0x010fc80000000000 */
[----:B------:R-:W-:-:S04]  /*0700*/  FADD R8, R8, R13 ;  /* 0x0000000d08087221 */ /* 0x000fc80000000000 */
[----:B------:R-:W-:-:S04]  /*0710*/  FADD R8, R8, R15 ;  /* 0x0000000f08087221 */ /* 0x000fc80000000000 */
[----:B------:R-:W-:-:S04]  /*0720*/  FADD R8, R8, R17 ;  /* 0x0000001108087221 */ /* 0x000fc80000000000 */
[----:B------:R-:W-:-:S04]  /*0730*/  FADD R8, R8, R19 ;  /* 0x0000001308087221 */ /* 0x000fc80000000000 */
[----:B------:R-:W-:-:S07]  /*0740*/  FADD R4, R8, R21 ;  /* 0x0000001508047221 */ /* 0x000fce0000000000 */
.L_x_10:
[----:B------:R-:W-:Y:S05]  /*0750*/  BSYNC.RECONVERGENT B2 ;  /* 0x0000000000027941 */ /* 0x000fea0003800200 */
.L_x_9:
        /* <DEDUP_REMOVED lines=14> */
[----:B------:R-:W4:Y:S01]  /*0840*/  LDG.E R13, desc[UR14][R2.64+0xc00] ;  /* 0x000c000e020d7981 */ /* 0x000f22000c1e1900 */
[----:B------:R-:W-:Y:S01]  /*0850*/  IADD3 R6, PT, PT, R6, 0x400, RZ ;  /* 0x0000040006067810 */ /* 0x000fe20007ffe0ff */
[----:B--2--5:R-:W-:-:S04]  /*0860*/  FADD R9, R4, R9 ;  /* 0x0000000904097221 */ /* 0x024fc80000000000 */
[----:B---3--:R-:W-:-:S04]  /*0870*/  FADD R8, R9, R8 ;  /* 0x0000000809087221 */ /* 0x008fc80000000000 */
[----:B----4-:R-:W-:-:S04]  /*0880*/  FADD R8, R8, R11 ;  /* 0x0000000b08087221 */ /* 0x010fc80000000000 */
[----:B------:R-:W-:-:S07]  /*0890*/  FADD R4, R8, R13 ;  /* 0x0000000d08047221 */ /* 0x000fce0000000000 */
.L_x_12:
[----:B------:R-:W-:Y:S05]  /*08a0*/  BSYNC.RECONVERGENT B2 ;  /* 0x0000000000027941 */ /* 0x000fea0003800200 */
.L_x_11:
[----:B------:R-:W-:Y:S05]  /*08b0*/  @!P1 BRA `(.L_x_5) ;  /* 0x00000000002c9947 */ /* 0x000fea0003800000 */
[----:B------:R-:W1:Y:S01]  /*08c0*/  LDC.64 R2, c[0x0][0x380] ;  /* 0x0000e000ff027b82 */ /* 0x000e620000000a00 */
[----:B0-----:R-:W-:Y:S01]  /*08d0*/  IMAD.U32 R9, RZ, RZ, UR16 ;  /* 0x00000010ff097e24 */ /* 0x001fe2000f8e00ff */
[----:B------:R-:W-:-:S03]  /*08e0*/  IADD3 R7, PT, PT, -R7, RZ, RZ ;  /* 0x000000ff07077210 */ /* 0x000fc60007ffe1ff */
[----:B-1----:R-:W-:-:S07]  /*08f0*/  IMAD.WIDE.U32 R2, R9, 0x4000, R2 ;  /* 0x0000400009027825 */ /* 0x002fce00078e0002 */
.L_x_13:
[----:B------:R-:W-:-:S06]  /*0900*/  IMAD.WIDE R8, R6, 0x4, R2 ;  /* 0x0000000406087825 */ /* 0x000fcc00078e0202 */
[----:B------:R-:W2:Y:S01]  /*0910*/  LDG.E R9, desc[UR14][R8.64] ;  /* 0x0000000e08097981 */ /* 0x000ea2000c1e1900 */
[----:B------:R-:W-:Y:S01]  /*0920*/  VIADD R7, R7, 0x1 ;  /* 0x0000000107077836 */ /* 0x000fe20000000000 */
[----:B------:R-:W-:-:S04]  /*0930*/  IADD3 R6, PT, PT, R6, 0x100, RZ ;  /* 0x0000010006067810 */ /* 0x000fc80007ffe0ff */
[----:B------:R-:W-:Y:S01]  /*0940*/  ISETP.NE.AND P0, PT, R7, RZ, PT ;  /* 0x000000ff0700720c */ /* 0x000fe20003f05270 */
[----:B--2--5:R-:W-:-:S12]  /*0950*/  FADD R4, R9, R4 ;  /* 0x0000000409047221 */ /* 0x024fd80000000000 */
[----:B------:R-:W-:Y:S05]  /*0960*/  @P0 BRA `(.L_x_13) ;  /* 0xfffffffc00e40947 */ /* 0x000fea000383ffff */
.L_x_5:
[----:B------:R-:W-:Y:S05]  /*0970*/  BSYNC.RECONVERGENT B1 ;  /* 0x0000000000017941 */ /* 0x000fea0003800200 */
.L_x_4:
[----:B------:R-:W-:Y:S01]  /*0980*/  ISETP.GE.AND P0, PT, R5, 0x100, PT ;  /* 0x000001000500780c */ /* 0x000fe20003f06270 */
[----:B-----5:R-:W-:-:S12]  /*0990*/  IMAD.MOV.U32 R11, RZ, RZ, R4 ;  /* 0x000000ffff0b7224 */ /* 0x020fd800078e0004 */
[----:B------:R-:W-:Y:S05]  /*09a0*/  @!P0 BRA `(.L_x_14) ;  /* 0x0000000000ac8947 */ /* 0x000fea0003800000 */
[----:B------:R-:W1:Y:S01]  /*09b0*/  S2R R7, SR_LANEID ;  /* 0x0000000000077919 */ /* 0x000e620000000000 */
[----:B------:R-:W2:Y:S02]  /*09c0*/  SHFL.DOWN PT, R2, R11, 0x1, 0x1f ;  /* 0x08201f000b027f89 */ /* 0x000ea400000e0000 */
[----:B--2---:R-:W-:Y:S01]  /*09d0*/  FADD R2, R2, R11 ;  /* 0x0000000b02027221 */ /* 0x004fe20000000000 */
[C---:B-1----:R-:W-:Y:S02]  /*09e0*/  ISETP.GT.AND P0, PT, R7.reuse, 0x1e, PT ;  /* 0x0000001e0700780c */ /* 0x042fe40003f04270 */
[----:B------:R-:W-:Y:S02]  /*09f0*/  ISETP.NE.AND P1, PT, R7, RZ, PT ;  /* 0x000000ff0700720c */ /* 0x000fe40003f25270 */
[----:B------:R-:W-:Y:S02]  /*0a00*/  FSEL R2, R11, R2, P0 ;  /* 0x000000020b027208 */ /* 0x000fe40000000000 */
[----:B------:R-:W-:-:S03]  /*0a10*/  ISETP.GT.AND P0, PT, R7, 0x1d, PT ;  /* 0x0000001d0700780c */ /* 0x000fc60003f04270 */
[----:B------:R-:W1:Y:S06]  /*0a20*/  SHFL.DOWN PT, R3, R2, 0x2, 0x1f ;  /* 0x08401f0002037f89 */ /* 0x000e6c00000e0000 */
[----:B------:R-:W2:Y:S01]  /*0a30*/  @!P1 S2R R6, SR_CgaCtaId ;  /* 0x0000000000069919 */ /* 0x000ea20000008800 */
[----:B------:R-:W-:Y:S02]  /*0a40*/  @!P1 MOV R5, 0x400 ;  /* 0x0000040000059802 */ /* 0x000fe40000000f00 */
[----:B------:R-:W-:-:S04]  /*0a50*/  @!P1 SHF.R.U32.HI R4, RZ, 0x3, R0 ;  /* 0x00000003ff049819 */ /* 0x000fc80000011600 */
[----:B------:R-:W-:Y:S01]  /*0a60*/  @!P1 LOP3.LUT R4, R4, 0x7c, RZ, 0xc0, !PT ;  /* 0x0000007c04049812 */ /* 0x000fe200078ec0ff */
[----:B-1----:R-:W-:Y:S01]  /*0a70*/  @!P0 FADD R2, R2, R3 ;  /* 0x0000000302028221 */ /* 0x002fe20000000000 */
[----:B------:R-:W-:-:S04]  /*0a80*/  ISETP.GT.AND P0, PT, R7, 0x1b, PT ;  /* 0x0000001b0700780c */ /* 0x000fc80003f04270 */
[----:B------:R-:W1:Y:S01]  /*0a90*/  SHFL.DOWN PT, R3, R2, 0x4, 0x1f ;  /* 0x08801f0002037f89 */ /* 0x000e6200000e0000 */
[----:B--2---:R-:W-:-:S04]  /*0aa0*/  @!P1 LEA R5, R6, R5, 0x18 ;  /* 0x0000000506059211 */ /* 0x004fc800078ec0ff */
[----:B------:R-:W-:-:S04]  /*0ab0*/  @!P1 IADD3 R4, PT, PT, R4, R5, RZ ;  /* 0x0000000504049210 */ /* 0x000fc80007ffe0ff */
[----:B-1----:R-:W-:Y:S01]  /*0ac0*/  @!P0 FADD R2, R2, R3 ;  /* 0x0000000302028221 */ /* 0x002fe20000000000 */
[----:B------:R-:W-:-:S04]  /*0ad0*/  ISETP.GT.AND P0, PT, R7, 0x17, PT ;  /* 0x000000170700780c */ /* 0x000fc80003f04270 */
[----:B------:R-:W1:Y:S09]  /*0ae0*/  SHFL.DOWN PT, R3, R2, 0x8, 0x1f ;  /* 0x09001f0002037f89 */ /* 0x000e7200000e0000 */
[----:B-1----:R-:W-:Y:S01]  /*0af0*/  @!P0 FADD R2, R2, R3 ;  /* 0x0000000302028221 */ /* 0x002fe20000000000 */
[----:B------:R-:W-:-:S04]  /*0b00*/  ISETP.NE.AND P0, PT, R0, RZ, PT ;  /* 0x000000ff0000720c */ /* 0x000fc80003f05270 */
[----:B------:R-:W1:Y:S02]  /*0b10*/  SHFL.DOWN PT, R3, R2, 0x10, 0x1f ;  /* 0x0a001f0002037f89 */ /* 0x000e6400000e0000 */
[----:B-1----:R-:W-:-:S05]  /*0b20*/  FADD R3, R2, R3 ;  /* 0x0000000302037221 */ /* 0x002fca0000000000 */
[----:B------:R2:W-:Y:S01]  /*0b30*/  @!P1 STS [R4+0x8], R3 ;  /* 0x0000080304009388 */ /* 0x0005e20000000800 */
[----:B------:R-:W-:Y:S01]  /*0b40*/  BAR.SYNC.DEFER_BLOCKING 0x0 ;  /* 0x0000000000007b1d */ /* 0x000fe20000010000 */
[----:B------:R-:W-:-:S04]  /*0b50*/  ISETP.GT.AND P1, PT, R7, 0xf, PT ;  /* 0x0000000f0700780c */ /* 0x000fc80003f24270 */
[----:B0-----:R-:W-:Y:S01]  /*0b60*/  FSEL R9, R2, R3, P1 ;  /* 0x0000000302097208 */ /* 0x001fe20000800000 */
[----:B------:R-:W-:Y:S08]  /*0b70*/  @P0 BRA `(.L_x_15) ;  /* 0x0000001400d00947 */ /* 0x000ff00003800000 */
[----:B------:R-:W0:Y:S01]  /*0b80*/  S2UR UR5, SR_CgaCtaId ;  /* 0x00000000000579c3 */ /* 0x000e220000008800 */
[----:B------:R-:W-:Y:S02]  /*0b90*/  UMOV UR4, 0x400 ;  /* 0x0000040000047882 */ /* 0x000fe40000000000 */
[----:B0-----:R-:W-:-:S09]  /*0ba0*/  ULEA UR4, UR5, UR4, 0x18 ;  /* 0x0000000405047291 */ /* 0x001fd2000f8ec0ff */
[----:B------:R-:W0:Y:S04]  /*0bb0*/  LDS R0, [UR4+0xc] ;  /* 0x00000c04ff007984 */ /* 0x000e280008000800 */
[----:B--2---:R-:W1:Y:S04]  /*0bc0*/  LDS.128 R4, [UR4+0x10] ;  /* 0x00001004ff047984 */ /* 0x004e680008000c00 */
[----:B------:R-:W2:Y:S01]  /*0bd0*/  LDS.64 R2, [UR4+0x20] ;  /* 0x00002004ff027984 */ /* 0x000ea20008000a00 */
[----:B0-----:R-:W-:-:S04]  /*0be0*/  FADD R9, R9, R0 ;  /* 0x0000000009097221 */ /* 0x001fc80000000000 */
[----:B-1----:R-:W-:-:S04]  /*0bf0*/  FADD R4, R9, R4 ;  /* 0x0000000409047221 */ /* 0x002fc80000000000 */
[----:B------:R-:W-:-:S04]  /*0c00*/  FADD R5, R4, R5 ;  /* 0x0000000504057221 */ /* 0x000fc80000000000 */
[----:B------:R-:W-:-:S04]  /*0c10*/  FADD R6, R5, R6 ;  /* 0x0000000605067221 */ /* 0x000fc80000000000 */
[----:B------:R-:W-:-:S04]  /*0c20*/  FADD R7, R6, R7 ;  /* 0x0000000706077221 */ /* 0x000fc80000000000 */
[----:B--2---:R-:W-:-:S04]  /*0c30*/  FADD R2, R7, R2 ;  /* 0x0000000207027221 */ /* 0x004fc80000000000 */
[----:B------:R-:W-:Y:S01]  /*0c40*/  FADD R9, R2, R3 ;  /* 0x0000000302097221 */ /* 0x000fe20000000000 */
[----:B------:R-:W-:Y:S06]  /*0c50*/  BRA `(.L_x_15) ;  /* 0x0000001400987947 */ /* 0x000fec0003800000 */
.L_x_14:
[----:B0-----:R-:W0:Y:S01]  /*0c60*/  S2R R9, SR_LANEID ;  /* 0x0000000000097919 */ /* 0x001e220000000000 */
[----:B------:R-:W-:-:S05]  /*0c70*/  LOP3.LUT R2, R0, 0x3e0, RZ, 0xc0, !PT ;  /* 0x000003e000027812 */ /* 0x000fca00078ec0ff */
[----:B------:R-:W-:Y:S01]  /*0c80*/  VIADD R4, R2, 0x20 ;  /* 0x0000002002047836 */ /* 0x000fe20000000000 */
[----:B------:R-:W-:-:S04]  /*0c90*/  LOP3.LUT R2, RZ, R2, RZ, 0x33, !PT ;  /* 0x00000002ff027212 */ /* 0x000fc800078e33ff */
[----:B------:R-:W-:Y:S02]  /*0ca0*/  ISETP.GT.AND P0, PT, R4, R5, PT ;  /* 0x000000050400720c */ /* 0x000fe40003f04270 */
[----:B------:R-:W-:-:S04]  /*0cb0*/  IADD3 R2, PT, PT, R5, R2, RZ ;  /* 0x0000000205027210 */ /* 0x000fc80007ffe0ff */
[----:B------:R-:W-:-:S05]  /*0cc0*/  SEL R2, R2, 0x1f, P0 ;  /* 0x0000001f02027807 */ /* 0x000fca0000000000 */
[----:B------:R-:W1:Y:S01]  /*0cd0*/  SHFL.DOWN PT, R3, R11, 0x1, R2 ;  /* 0x082000000b037989 */ /* 0x000e6200000e0002 */
[C---:B0-----:R-:W-:Y:S01]  /*0ce0*/  ISETP.GE.AND P0, PT, R9.reuse, R2, PT ;  /* 0x000000020900720c */ /* 0x041fe20003f06270 */
[C---:B------:R-:W-:Y:S01]  /*0cf0*/  VIADD R7, R9.reuse, 0x2 ;  /* 0x0000000209077836 */ /* 0x040fe20000000000 */
[----:B------:R-:W-:-:S11]  /*0d00*/  ISETP.NE.AND P1, PT, R9, RZ, PT ;  /* 0x000000ff0900720c */ /* 0x000fd60003f25270 */
[----:B-1----:R-:W-:Y:S01]  /*0d10*/  @!P0 FADD R11, R3, R11 ;  /* 0x0000000b030b8221 */ /* 0x002fe20000000000 */
[----:B------:R-:W-:Y:S01]  /*0d20*/  ISETP.GT.AND P0, PT, R7, R2, PT ;  /* 0x000000020700720c */ /* 0x000fe20003f04270 */
[----:B------:R-:W0:Y:S01]  /*0d30*/  @!P1 S2R R13, SR_CgaCtaId ;  /* 0x00000000000d9919 */ /* 0x000e220000008800 */
[----:B------:R-:W-:Y:S02]  /*0d40*/  IADD3 R7, PT, PT, R9, 0x4, RZ ;  /* 0x0000000409077810 */ /* 0x000fe40007ffe0ff */
[----:B------:R-:W-:Y:S01]  /*0d50*/  @!P1 MOV R6, 0x400 ;  /* 0x0000040000069802 */ /* 0x000fe20000000f00 */
[----:B------:R-:W1:Y:S01]  /*0d60*/  SHFL.DOWN PT, R3, R11, 0x2, R2 ;  /* 0x084000000b037989 */ /* 0x000e6200000e0002 */
[----:B------:R-:W-:-:S04]  /*0d70*/  @!P1 SHF.R.U32.HI R4, RZ, 0x3, R0 ;  /* 0x00000003ff049819 */ /* 0x000fc80000011600 */
[----:B------:R-:W-:-:S03]  /*0d80*/  @!P1 LOP3.LUT R4, R4, 0x7c, RZ, 0xc0, !PT ;  /* 0x0000007c04049812 */ /* 0x000fc600078ec0ff */
[----:B-1----:R-:W-:Y:S01]  /*0d90*/  @!P0 FADD R11, R11, R3 ;  /* 0x000000030b0b8221 */ /* 0x002fe20000000000 */
[----:B------:R-:W-:Y:S01]  /*0da0*/  ISETP.GT.AND P0, PT, R7, R2, PT ;  /* 0x000000020700720c */ /* 0x000fe20003f04270 */
[----:B------:R-:W-:Y:S01]  /*0db0*/  VIADD R7, R9, 0x8 ;  /* 0x0000000809077836 */ /* 0x000fe20000000000 */
[----:B0-----:R-:W-:Y:S02]  /*0dc0*/  @!P1 LEA R13, R13, R6, 0x18 ;  /* 0x000000060d0d9211 */ /* 0x001fe400078ec0ff */
[----:B------:R-:W0:Y:S03]  /*0dd0*/  SHFL.DOWN PT, R3, R11, 0x4, R2 ;  /* 0x088000000b037989 */ /* 0x000e2600000e0002 */
[----:B------:R-:W-:-:S06]  /*0de0*/  @!P1 IMAD.IADD R4, R4, 0x1, R13 ;  /* 0x0000000104049824 */ /* 0x000fcc00078e020d */
[----:B0-----:R-:W-:Y:S01]  /*0df0*/  @!P0 FADD R11, R11, R3 ;  /* 0x000000030b0b8221 */ /* 0x001fe20000000000 */
[-C--:B------:R-:W-:Y:S02]  /*0e00*/  ISETP.GT.AND P0, PT, R7, R2.reuse, PT ;  /* 0x000000020700720c */ /* 0x080fe40003f04270 */
[----:B------:R-:W-:Y:S02]  /*0e10*/  IADD3 R7, PT, PT, R9, 0x10, RZ ;  /* 0x0000001009077810 */ /* 0x000fe40007ffe0ff */
[----:B------:R-:W0:Y:S09]  /*0e20*/  SHFL.DOWN PT, R3, R11, 0x8, R2 ;  /* 0x090000000b037989 */ /* 0x000e3200000e0002 */
[----:B0-----:R-:W-:Y:S01]  /*0e30*/  @!P0 FADD R11, R11, R3 ;  /* 0x000000030b0b8221 */ /* 0x001fe20000000000 */
[----:B------:R-:W-:-:S04]  /*0e40*/  ISETP.GT.AND P0, PT, R7, R2, PT ;  /* 0x000000020700720c */ /* 0x000fc80003f04270 */
[----:B------:R-:W0:Y:S09]  /*0e50*/  SHFL.DOWN PT, R3, R11, 0x10, R2 ;  /* 0x0a0000000b037989 */ /* 0x000e3200000e0002 */
[----:B0-----:R-:W-:Y:S01]  /*0e60*/  @!P0 FADD R11, R11, R3 ;  /* 0x000000030b0b8221 */ /* 0x001fe20000000000 */
[----:B------:R-:W-:-:S04]  /*0e70*/  ISETP.NE.AND P0, PT, R0, RZ, PT ;  /* 0x000000ff0000720c */ /* 0x000fc80003f05270 */
[----:B------:R-:W-:-:S05]  /*0e80*/  MOV R9, R11 ;  /* 0x0000000b00097202 */ /* 0x000fca0000000f00 */
[----:B------:R1:W-:Y:S01]  /*0e90*/  @!P1 STS [R4+0x8], R9 ;  /* 0x0000080904009388 */ /* 0x0003e20000000800 */
[----:B------:R-:W-:Y:S06]  /*0ea0*/  BAR.SYNC.DEFER_BLOCKING 0x0 ;  /* 0x0000000000007b1d */ /* 0x000fec0000010000 */
[----:B------:R-:W-:Y:S05]  /*0eb0*/  @P0 BRA `(.L_x_15) ;  /* 0x0000001400000947 */ /* 0x000fea0003800000 */
[----:B------:R-:W0:Y:S01]  /*0ec0*/  S2UR UR5, SR_CgaCtaId ;  /* 0x00000000000579c3 */ /* 0x000e220000008800 */
[----:B------:R-:W-:Y:S01]  /*0ed0*/  UMOV UR4, 0x400 ;  /* 0x0000040000047882 */ /* 0x000fe20000000000 */
[C---:B------:R-:W-:Y:S02]  /*0ee0*/  ISETP.GT.AND P2, PT, R5.reuse, 0x20, PT ;  /* 0x000000200500780c */ /* 0x040fe40003f44270 */
[C---:B------:R-:W-:Y:S02]  /*0ef0*/  ISETP.GT.AND P4, PT, R5.reuse, 0x40, PT ;  /* 0x000000400500780c */ /* 0x040fe40003f84270 */
[C---:B------:R-:W-:Y:S02]  /*0f00*/  ISETP.GT.AND P3, PT, R5.reuse, 0x60, PT ;  /* 0x000000600500780c */ /* 0x040fe40003f64270 */
[----:B------:R-:W-:Y:S01]  /*0f10*/  ISETP.GT.AND P1, PT, R5, 0x80, PT ;  /* 0x000000800500780c */ /* 0x000fe20003f24270 */
[----:B0-----:R-:W-:-:S09]  /*0f20*/  ULEA UR4, UR5, UR4, 0x18 ;  /* 0x0000000405047291 */ /* 0x001fd2000f8ec0ff */
[----:B------:R-:W1:Y:S04]  /*0f30*/  LDS R0, [UR4+0xc] ;  /* 0x00000c04ff007984 */ /* 0x000e680008000800 */
[----:B------:R-:W0:Y:S04]  /*0f40*/  LDS.128 R12, [UR4+0x10] ;  /* 0x00001004ff0c7984 */ /* 0x000e280008000c00 */
[----:B------:R-:W2:Y:S01]  /*0f50*/  LDS.64 R2, [UR4+0x20] ;  /* 0x00002004ff027984 */ /* 0x000ea20008000a00 */
[----:B-1----:R-:W-:Y:S01]  /*0f60*/  @P2 FADD R9, R9, R0 ;  /* 0x0000000009092221 */ /* 0x002fe20000000000 */
[----:B------:R-:W-:-:S03]  /*0f70*/  ISETP.GT.AND P2, PT, R5, 0xa0, PT ;  /* 0x000000a00500780c */ /* 0x000fc60003f44270 */
[----:B0-----:R-:W-:Y:S01]  /*0f80*/  @P4 FADD R9, R9, R12 ;  /* 0x0000000c09094221 */ /* 0x001fe20000000000 */
[----:B------:R-:W-:-:S03]  /*0f90*/  ISETP.GT.AND P4, PT, R5, 0xc0, PT ;  /* 0x000000c00500780c */ /* 0x000fc60003f84270 */
[----:B------:R-:W-:Y:S01]  /*0fa0*/  @P3 FADD R9, R9, R13 ;  /* 0x0000000d09093221 */ /* 0x000fe20000000000 */
[----:B------:R-:W-:-:S03]  /*0fb0*/  ISETP.GT.AND P3, PT, R5, 0xe0, PT ;  /* 0x000000e00500780c */ /* 0x000fc60003f64270 */
[----:B------:R-:W-:-:S04]  /*0fc0*/  @P1 FADD R9, R9, R14 ;  /* 0x0000000e09091221 */ /* 0x000fc80000000000 */
[----:B------:R-:W-:-:S04]  /*0fd0*/  @P2 FADD R9, R9, R15 ;  /* 0x0000000f09092221 */ /* 0x000fc80000000000 */
[----:B--2---:R-:W-:-:S04]  /*0fe0*/  @P4 FADD R9, R9, R2 ;  /* 0x0000000209094221 */ /* 0x004fc80000000000 */
[----:B------:R-:W-:Y:S01]  /*0ff0*/  @P3 FADD R9, R9, R3 ;  /* 0x0000000309093221 */ /* 0x000fe20000000000 */
[----:B------:R-:W-:Y:S06]  /*1000*/  BRA `(.L_x_15) ;  /* 0x0000001000ac7947 */ /* 0x000fec0003800000 */
.L_x_1:
[----:B------:R-:W0:Y:S01]  /*1010*/  S2R R0, SR_TID.X ;  /* 0x0000000000007919 */ /* 0x000e220000002100 */
[----:B------:R-:W1:Y:S01]  /*1020*/  LDC.64 R4, c[0x0][0x380] ;  /* 0x0000e000ff047b82 */ /* 0x000e620000000a00 */
[----:B0-----:R-:W-:-:S04]  /*1030*/  VIADD R7, R0, UR7 ;  /* 0x0000000700077c36 */ /* 0x001fc80008000000 */
[----:B-1----:R-:W-:-:S05]  /*1040*/  IMAD.WIDE.U32 R4, R7, 0x4, R4 ;  /* 0x0000000407047825 */ /* 0x002fca00078e0004 */
[----:B------:R-:W2:Y:S04]  /*1050*/  LDG.E R7, desc[UR14][R4.64] ;  /* 0x0000000e04077981 */ /* 0x000ea8000c1e1900 */
[----:B------:R-:W2:Y:S04]  /*1060*/  LDG.E R8, desc[UR14][R4.64+0x400] ;  /* 0x0004000e04087981 */ /* 0x000ea8000c1e1900 */
[----:B------:R-:W3:Y:S04]  /*1070*/  LDG.E R9, desc[UR14][R4.64+0x800] ;  /* 0x0008000e04097981 */ /* 0x000ee8000c1e1900 */
[----:B------:R-:W3:Y:S04]  /*1080*/  LDG.E R10, desc[UR14][R4.64+0xc00] ;  /* 0x000c000e040a7981 */ /* 0x000ee8000c1e1900 */
[----:B------:R-:W4:Y:S04]  /*1090*/  LDG.E R11, desc[UR14][R4.64+0x1000] ;  /* 0x0010000e040b7981 */ /* 0x000f28000c1e1900 */
[----:B------:R-:W4:Y:S04]  /*10a0*/  LDG.E R12, desc[UR14][R4.64+0x1400] ;  /* 0x0014000e040c7981 */ /* 0x000f28000c1e1900 */
[----:B------:R-:W5:Y:S04]  /*10b0*/  LDG.E R13, desc[UR14][R4.64+0x1800] ;  /* 0x0018000e040d7981 */ /* 0x000f68000c1e1900 */
        /* <DEDUP_REMOVED lines=8> */
[----:B------:R-:W5:Y:S01]  /*1140*/  LDG.E R21, desc[UR14][R4.64+0x3c00] ;  /* 0x003c000e04157981 */ /* 0x000f62000c1e1900 */
[----:B------:R-:W-:-:S04]  /*1150*/  ISETP.GE.U32.AND P0, PT, R23, UR5, PT ;  /* 0x0000000517007c0c */ /* 0x000fc8000bf06070 */
[----:B------:R-:W-:Y:S01]  /*1160*/  ISETP.GE.U32.AND.EX P0, PT, R22, UR4, PT, P0 ;  /* 0x0000000416007c0c */ /* 0x000fe2000bf06100 */
[----:B--2---:R-:W-:Y:S01]  /*1170*/  FADD R7, R7, R8 ;  /* 0x0000000807077221 */ /* 0x004fe20000000000 */
[----:B---3--:R-:W-:-:S04]  /*1180*/  FADD R10, R9, R10 ;  /* 0x0000000a090a7221 */ /* 0x008fc80000000000 */
[----:B------:R-:W-:Y:S01]  /*1190*/  FADD R7, R7, R10 ;  /* 0x0000000a07077221 */ /* 0x000fe20000000000 */
[----:B----4-:R-:W-:Y:S01]  /*11a0*/  FADD R11, R11, R12 ;  /* 0x0000000c0b0b7221 */ /* 0x010fe20000000000 */
[----:B-----5:R-:W-:-:S04]  /*11b0*/  FADD R14, R13, R14 ;  /* 0x0000000e0d0e7221 */ /* 0x020fc80000000000 */
[----:B------:R-:W-:Y:S01]  /*11c0*/  FADD R14, R11, R14 ;  /* 0x0000000e0b0e7221 */ /* 0x000fe20000000000 */
[----:B------:R-:W-:-:S03]  /*11d0*/  FADD R15, R15, R16 ;  /* 0x000000100f0f7221 */ /* 0x000fc60000000000 */
[----:B------:R-:W-:Y:S01]  /*11e0*/  FADD R7, R7, R14 ;  /* 0x0000000e07077221 */ /* 0x000fe20000000000 */
[----:B------:R-:W-:-:S04]  /*11f0*/  FADD R18, R17, R18 ;  /* 0x0000001211127221 */ /* 0x000fc80000000000 */
[----:B------:R-:W-:Y:S01]  /*1200*/  FADD R15, R15, R18 ;  /* 0x000000120f0f7221 */ /* 0x000fe20000000000 */
[----:B------:R-:W-:Y:S01]  /*1210*/  FADD R19, R19, R20 ;  /* 0x0000001413137221 */ /* 0x000fe20000000000 */
[----:B------:R-:W-:-:S04]  /*1220*/  FADD R6, R6, R21 ;  /* 0x0000001506067221 */ /* 0x000fc80000000000 */
[----:B------:R-:W-:-:S04]  /*1230*/  FADD R6, R19, R6 ;  /* 0x0000000613067221 */ /* 0x000fc80000000000 */
[----:B------:R-:W-:-:S04]  /*1240*/  FADD R6, R15, R6 ;  /* 0x000000060f067221 */ /* 0x000fc80000000000 */
[----:B------:R-:W-:Y:S01]  /*1250*/  FADD R7, R7, R6 ;  /* 0x0000000607077221 */ /* 0x000fe20000000000 */
[----:B------:R-:W-:Y:S06]  /*1260*/  @!P0 BRA `(.L_x_16) ;  /* 0x0000000c006c8947 */ /* 0x000fec0003800000 */
[----:B------:R-:W-:Y:S01]  /*1270*/  UIADD3 UR8, UP0, UPT, UR5, UR7, URZ ;  /* 0x0000000705087290 */ /* 0x000fe2000ff1e0ff */
[----:B------:R-:W-:Y:S01]  /*1280*/  IADD3 R23, P2, PT, R2, -0x1000, RZ ;  /* 0xfffff00002177810 */ /* 0x000fe20007f5e0ff */
[----:B------:R-:W0:Y:S01]  /*1290*/  LDCU.64 UR12, c[0x0][0x380] ;  /* 0x00007000ff0c77ac */ /* 0x000e220008000a00 */
[----:B------:R-:W-:Y:S02]  /*12a0*/  LOP3.LUT R5, RZ, R0, RZ, 0x33, !PT ;  /* 0x00000000ff057212 */ /* 0x000fe400078e33ff */
[----:B------:R-:W-:Y:S01]  /*12b0*/  IADD3.X R8, PT, PT, R3, -0x1, RZ, P2, !PT ;  /* 0xffffffff03087810 */ /* 0x000fe200017fe4ff */
[----:B------:R-:W-:Y:S01]  /*12c0*/  UIADD3.X UR9, UPT, UPT, URZ, UR4, URZ, UP0, !UPT ;  /* 0x00000004ff097290 */ /* 0x000fe200087fe4ff */
[----:B------:R-:W-:Y:S01]  /*12d0*/  ISETP.LT.U32.AND P0, PT, R23, UR8, PT ;  /* 0x0000000817007c0c */ /* 0x000fe2000bf01070 */
[----:B------:R-:W-:Y:S01]  /*12e0*/  UMOV UR6, UR5 ;  /* 0x0000000500067c82 */ /* 0x000fe20008000000 */
[----:B------:R-:W-:Y:S01]  /*12f0*/  IADD3 R9, P1, PT, R0, UR8, RZ ;  /* 0x0000000800097c10 */ /* 0x000fe2000ff3e0ff */
[----:B------:R-:W-:Y:S01]  /*1300*/  UMOV UR4, URZ ;  /* 0x000000ff00047c82 */ /* 0x000fe20008000000 */
[----:B------:R-:W-:Y:S01]  /*1310*/  IADD3 R5, PT, PT, R2, -UR5, R5 ;  /* 0x8000000502057c10 */ /* 0x000fe2000fffe005 */
[----:B------:R-:W-:Y:S01]  /*1320*/  UMOV UR10, UR8 ;  /* 0x00000008000a7c82 */ /* 0x000fe20008000000 */
[----:B------:R-:W-:Y:S01]  /*1330*/  MOV R11, UR9 ;  /* 0x00000009000b7c02 */ /* 0x000fe20008000f00 */
[----:B------:R-:W-:-:S03]  /*1340*/  IMAD.X R0, RZ, RZ, UR9, P1 ;  /* 0x00000009ff007e24 */ /* 0x000fc600088e06ff */
[----:B------:R-:W-:Y:S02]  /*1350*/  ISETP.GT.U32.AND.EX P0, PT, R11, R8, PT, P0 ;  /* 0x000000080b00720c */ /* 0x000fe40003f04100 */
[----:B0-----:R-:W-:-:S04]  /*1360*/  LEA R6, P2, R9, UR12, 0x2 ;  /* 0x0000000c09067c11 */ /* 0x001fc8000f8410ff */
[----:B------:R-:W-:Y:S02]  /*1370*/  IADD3 R6, P1, PT, R6, 0x2000, RZ ;  /* 0x0000200006067810 */ /* 0x000fe40007f3e0ff */
[----:B------:R-:W-:Y:S02]  /*1380*/  LEA.HI.X R9, R9, UR13, R0, 0x2, P2 ;  /* 0x0000000d09097c11 */ /* 0x000fe400090f1400 */
[----:B------:R-:W-:Y:S01]  /*1390*/  IADD3 R0, PT, PT, R5, -UR7, RZ ;  /* 0x8000000705007c10 */ /* 0x000fe2000fffe0ff */
[----:B------:R-:W-:Y:S02]  /*13a0*/  UMOV UR7, UR9 ;  /* 0x0000000900077c82 */ /* 0x000fe40008000000 */
[----:B------:R-:W-:Y:S01]  /*13b0*/  IMAD.X R9, RZ, RZ, R9, P1 ;  /* 0x000000ffff097224 */ /* 0x000fe200008e0609 */
[----:B------:R-:W-:Y:S06]  /*13c0*/  @P0 BRA `(.L_x_17) ;  /* 0x0000000400000947 */ /* 0x000fec0003800000 */
[----:B------:R-:W0:Y:S01]  /*13d0*/  LDC.64 R2, c[0x0][0x3b8] ;  /* 0x0000ee00ff027b82 */ /* 0x000e220000000a00 */
[----:B------:R-:W1:Y:S01]  /*13e0*/  LDCU.64 UR12, c[0x0][0x380] ;  /* 0x00007000ff0c77ac */ /* 0x000e620008000a00 */
[----:B------:R-:W-:Y:S01]  /*13f0*/  NOP ;  /* 0x0000000000007918 */ /* 0x000fe20000000000 */
.L_x_18:
[----:B------:R-:W2:Y:S02]  /*1400*/  S2R R5, SR_TID.X ;  /* 0x0000000000057919 */ /* 0x000ea40000002100 */
[----:B--2---:R-:W-:-:S04]  /*1410*/  IADD3 R5, P0, PT, R5, UR8, RZ ;  /* 0x0000000805057c10 */ /* 0x004fc8000ff1e0ff */
[----:B------:R-:W-:Y:S02]  /*1420*/  IADD3.X R10, PT, PT, RZ, UR9, RZ, P0, !PT ;  /* 0x00000009ff0a7c10 */ /* 0x000fe400087fe4ff */
[----:B-1----:R-:W-:-:S04]  /*1430*/  LEA R4, P0, R5, UR12, 0x2 ;  /* 0x0000000c05047c11 */ /* 0x002fc8000f8010ff */
[----:B------:R-:W-:-:S05]  /*1440*/  LEA.HI.X R5, R5, UR13, R10, 0x2, P0 ;  /* 0x0000000d05057c11 */ /* 0x000fca00080f140a */
        /* <DEDUP_REMOVED lines=15> */
[----:B------:R1:W5:Y:S01]  /*1540*/  LDG.E R22, desc[UR14][R4.64+0x3c00] ;  /* 0x003c000e04167981 */ /* 0x000362000c1e1900 */
[----:B------:R-:W-:-:S02]  /*1550*/  USHF.R.S32.HI UR11, URZ, 0x1f, UR5 ;  /* 0x0000001fff0b7899 */ /* 0x000fc40008011405 */
[----:B------:R-:W-:-:S04]  /*1560*/  UIADD3 UR6, UP0, UPT, UR5, UR10, URZ ;  /* 0x0000000a05067290 */ /* 0x000fc8000ff1e0ff */
[----:B------:R-:W-:Y:S01]  /*1570*/  UIADD3.X UR7, UPT, UPT, UR11, UR7, URZ, UP0, !UPT ;  /* 0x000000070b077290 */ /* 0x000fe200087fe4ff */
[----:B--2---:R-:W-:Y:S01]  /*1580*/  FADD R7, R24, R7 ;  /* 0x0000000718077221 */ /* 0x004fe20000000000 */
[----:B0-----:R-:W-:-:S04]  /*1590*/  IADD3 R24, P1, PT, R2, -UR8, RZ ;  /* 0x8000000802187c10 */ /* 0x001fc8000ff3e0ff */
[----:B------:R-:W-:Y:S02]  /*15a0*/  ISETP.GE.U32.AND P0, PT, R24, UR5, PT ;  /* 0x0000000518007c0c */ /* 0x000fe4000bf06070 */
[----:B-1----:R-:W-:Y:S01]  /*15b0*/  IADD3.X R4, PT, PT, R3, ~UR9, RZ, P1, !PT ;  /* 0x8000000903047c10 */ /* 0x002fe20008ffe4ff */
[----:B---3--:R-:W-:-:S03]  /*15c0*/  FADD R26, R25, R26 ;  /* 0x0000001a191a7221 */ /* 0x008fc60000000000 */
[----:B------:R-:W-:Y:S01]  /*15d0*/  ISETP.GE.U32.AND.EX P0, PT, R4, UR11, PT, P0 ;  /* 0x0000000b04007c0c */ /* 0x000fe2000bf06100 */
        /* <DEDUP_REMOVED lines=12> */
[----:B------:R-:W-:-:S04]  /*16a0*/  FADD R7, R7, R10 ;  /* 0x0000000a07077221 */ /* 0x000fc80000000000 */
[----:B------:R-:W-:Y:S01]  /*16b0*/  FADD R7, R22, R7 ;  /* 0x0000000716077221 */ /* 0x000fe20000000000 */
[----:B------:R-:W-:Y:S06]  /*16c0*/  @!P0 BRA `(.L_x_16) ;  /* 0x0000000800548947 */ /* 0x000fec0003800000 */
[----:B------:R-:W-:Y:S01]  /*16d0*/  UIADD3 UR8, UP0, UPT, UR5, UR8, URZ ;  /* 0x0000000805087290 */ /* 0x000fe2000ff1e0ff */
[----:B------:R-:W-:Y:S01]  /*16e0*/  MOV R5, R9 ;  /* 0x0000000900057202 */ /* 0x000fe20000000f00 */
[----:B------:R-:W-:Y:S01]  /*16f0*/  IMAD.U32 R11, RZ, RZ, UR5 ;  /* 0x00000005ff0b7e24 */ /* 0x000fe2000f8e00ff */
[----:B------:R-:W-:Y:S01]  /*1700*/  UIADD3 UR4, UPT, UPT, UR4, 0x1, URZ ;  /* 0x0000000104047890 */ /* 0x000fe2000fffe0ff */
[----:B------:R-:W-:Y:S01]  /*1710*/  IMAD.MOV.U32 R4, RZ, RZ, R6 ;  /* 0x000000ffff047224 */ /* 0x000fe200078e0006 */
[----:B------:R-:W-:Y:S01]  /*1720*/  UIADD3.X UR9, UPT, UPT, UR11, UR9, URZ, UP0, !UPT ;  /* 0x000000090b097290 */ /* 0x000fe200087fe4ff */
[----:B------:R-:W-:Y:S01]  /*1730*/  ISETP.LT.U32.AND P0, PT, R23, UR8, PT ;  /* 0x0000000817007c0c */ /* 0x000fe2000bf01070 */
[----:B------:R-:W-:Y:S01]  /*1740*/  VIADD R0, R0, -UR5 ;  /* 0x8000000500007c36 */ /* 0x000fe20008000000 */
[----:B------:R-:W-:Y:S01]  /*1750*/  UMOV UR10, UR6 ;  /* 0x00000006000a7c82 */ /* 0x000fe20008000000 */
[----:B------:R-:W-:Y:S02]  /*1760*/  IMAD.WIDE R4, R11, 0x4, R4 ;  /* 0x000000040b047825 */ /* 0x000fe400078e0204 */
[----:B------:R-:W-:-:S02]  /*1770*/  MOV R13, UR9 ;  /* 0x00000009000d7c02 */ /* 0x000fc40008000f00 */
[----:B------:R-:W-:Y:S01]  /*1780*/  IMAD.MOV.U32 R6, RZ, RZ, R4 ;  /* 0x000000ffff067224 */ /* 0x000fe200078e0004 */
[----:B------:R-:W-:Y:S02]  /*1790*/  MOV R9, R5 ;  /* 0x0000000500097202 */ /* 0x000fe40000000f00 */
[----:B------:R-:W-:-:S13]  /*17a0*/  ISETP.GT.U32.AND.EX P0, PT, R13, R8, PT, P0 ;  /* 0x000000080d00720c */ /* 0x000fda0003f04100 */
[----:B------:R-:W-:Y:S05]  /*17b0*/  @!P0 BRA `(.L_x_18) ;  /* 0xfffffffc00108947 */ /* 0x000fea000383ffff */
[----:B------:R-:W-:-:S05]  /*17c0*/  UMOV UR6, UR5 ;  /* 0x0000000500067c82 */ /* 0x000fca0008000000 */
.L_x_17:
[----:B------:R-:W0:Y:S01]  /*17d0*/  S2R R5, SR_TID.X ;  /* 0x0000000000057919 */ /* 0x000e220000002100 */
[C---:B------:R-:W-:Y:S01]  /*17e0*/  IADD3 R4, PT, PT, R2.reuse, -UR8, RZ ;  /* 0x8000000802047c10 */ /* 0x040fe2000fffe0ff */
[----:B------:R-:W-:Y:S01]  /*17f0*/  IMAD.U32 R8, RZ, RZ, UR9 ;  /* 0x00000009ff087e24 */ /* 0x000fe2000f8e00ff */
[----:B------:R-:W-:Y:S01]  /*1800*/  ISETP.LE.U32.AND P1, PT, R2, UR8, PT ;  /* 0x0000000802007c0c */ /* 0x000fe2000bf23070 */
[----:B------:R-:W-:Y:S01]  /*1810*/  BSSY.RECONVERGENT B1, `(.L_x_16) ;  /* 0x0000080000017945 */ /* 0x000fe20003800200 */
[----:B0-----:R-:W-:-:S04]  /*1820*/  ISETP.GE.AND P0, PT, R5, R4, PT ;  /* 0x000000040500720c */ /* 0x001fc80003f06270 */
[----:B------:R-:W-:-:S13]  /*1830*/  ISETP.GE.U32.OR.EX P0, PT, R8, R3, P0, P1 ;  /* 0x000000030800720c */ /* 0x000fda0000706510 */
[----:B------:R-:W-:Y:S05]  /*1840*/  @P0 BRA `(.L_x_19) ;  /* 0x0000000400f00947 */ /* 0x000fea0003800000 */
[----:B------:R-:W0:Y:S01]  /*1850*/  LDC R4, c[0x0][0x3c0] ;  /* 0x0000f000ff047b82 */ /* 0x000e220000000800 */
[----:B------:R-:W-:Y:S01]  /*1860*/  USHF.L.U32 UR5, UR16, 0xc, URZ ;  /* 0x0000000c10057899 */ /* 0x000fe200080006ff */
[----:B------:R-:W-:Y:S01]  /*1870*/  LOP3.LUT R3, RZ, R5, RZ, 0x33, !PT ;  /* 0x00000005ff037212 */ /* 0x000fe200078e33ff */
[----:B------:R-:W-:Y:S02]  /*1880*/  BSSY.RECONVERGENT B2, `(.L_x_20) ;  /* 0x0000037000027945 */ /* 0x000fe40003800200 */
[----:B------:R-:W-:-:S06]  /*1890*/  UIADD3 UR5, UPT, UPT, UR5, UR6, URZ ;  /* 0x0000000605057290 */ /* 0x000fcc000fffe0ff */
[----:B------:R-:W-:Y:S01]  /*18a0*/  IADD3 R2, PT, PT, R2, -UR5, R3 ;  /* 0x8000000502027c10 */ /* 0x000fe2000fffe003 */
[----:B0-----:R-:W-:Y:S01]  /*18b0*/  IMAD R3, R4, UR4, RZ ;  /* 0x0000000404037c24 */ /* 0x001fe2000f8e02ff */
[----:B------:R-:W-:-:S03]  /*18c0*/  MOV R4, R5 ;  /* 0x0000000500047202 */ /* 0x000fc60000000f00 */
[----:B------:R-:W-:-:S05]  /*18d0*/  IMAD R2, R3, -0x1000, R2 ;  /* 0xfffff00003027824 */ /* 0x000fca00078e0202 */
[C---:B------:R-:W-:Y:S02]  /*18e0*/  ISETP.GE.U32.AND P0, PT, R2.reuse, 0xf00, PT ;  /* 0x00000f000200780c */ /* 0x040fe40003f06070 */
[----:B------:R-:W-:-:S04]  /*18f0*/  LEA.HI R19, R2, 0x1, RZ, 0x18 ;  /* 0x0000000102137811 */ /* 0x000fc800078fc0ff */
[----:B------:R-:W-:-:S04]  /*1900*/  LOP3.LUT R21, R19, 0xf, RZ, 0xc0, !PT ;  /* 0x0000000f13157812 */ /* 0x000fc800078ec0ff */
[----:B------:R-:W-:-:S03]  /*1910*/  ISETP.NE.AND P1, PT, R21, RZ, PT ;  /* 0x000000ff1500720c */ /* 0x000fc60003f25270 */
[----:B------:R-:W-:Y:S10]  /*1920*/  @!P0 BRA `(.L_x_21) ;  /* 0x0000000000b08947 */ /* 0x000ff40003800000 */
[----:B------:R-:W-:Y:S01]  /*1930*/  LEA.HI R2, R0, 0x1, RZ, 0x18 ;  /* 0x0000000100027811 */ /* 0x000fe200078fc0ff */
[----:B------:R-:W-:-:S03]  /*1940*/  IMAD.MOV.U32 R4, RZ, RZ, R5 ;  /* 0x000000ffff047224 */ /* 0x000fc600078e0005 */
[----:B------:R-:W-:-:S04]  /*1950*/  LOP3.LUT R2, R2, 0x1fffff0, RZ, 0xc0, !PT ;  /* 0x01fffff002027812 */ /* 0x000fc800078ec0ff */
[----:B------:R-:W-:-:S07]  /*1960*/  IADD3 R8, PT, PT, -R2, RZ, RZ ;  /* 0x000000ff02087210 */ /* 0x000fce0007ffe1ff */
.L_x_22:
[----:B------:R-:W-:Y:S01]  /*1970*/  IMAD.MOV.U32 R2, RZ, RZ, R6 ;  /* 0x000000ffff027224 */ /* 0x000fe200078e0006 */
[----:B------:R-:W-:-:S05]  /*1980*/  MOV R3, R9 ;  /* 0x0000000900037202 */ /* 0x000fca0000000f00 */
[----:B------:R-:W2:Y:S04]  /*1990*/  LDG.E R18, desc[UR14][R2.64+-0x2000] ;  /* 0xffe0000e02127981 */ /* 0x000ea8000c1e1900 */
[----:B------:R-:W3:Y:S04]  /*19a0*/  LDG.E R17, desc[UR14][R2.64+-0x1c00] ;  /* 0xffe4000e02117981 */ /* 0x000ee8000c1e1900 */
        /* <DEDUP_REMOVED lines=14> */
[----:B------:R-:W-:-:S02]  /*1a90*/  VIADD R8, R8, 0x10 ;  /* 0x0000001008087836 */ /* 0x000fc40000000000 */
[----:B------:R-:W-:-:S03]  /*1aa0*/  VIADD R4, R4, 0x1000 ;  /* 0x0000100004047836 */ /* 0x000fc60000000000 */
[----:B------:R-:W-:Y:S01]  /*1ab0*/  ISETP.NE.AND P0, PT, R8, RZ, PT ;  /* 0x000000ff0800720c */ /* 0x000fe20003f05270 */
[----:B--2---:R-:W-:-:S04]  /*1ac0*/  FADD R18, R18, R7 ;  /* 0x0000000712127221 */ /* 0x004fc80000000000 */
[----:B---3--:R-:W-:-:S04]  /*1ad0*/  FADD R17, R18, R17 ;  /* 0x0000001112117221 */ /* 0x008fc80000000000 */
[----:B----4-:R-:W-:-:S04]  /*1ae0*/  FADD R17, R17, R20 ;  /* 0x0000001411117221 */ /* 0x010fc80000000000 */
[----:B-----5:R-:W-:-:S04]  /*1af0*/  FADD R17, R17, R22 ;  /* 0x0000001611117221 */ /* 0x020fc80000000000 */
        /* <DEDUP_REMOVED lines=10> */
[----:B------:R-:W-:-:S03]  /*1ba0*/  IADD3 R6, P2, PT, R2, 0x4000, RZ ;  /* 0x0000400002067810 */ /* 0x000fc60007f5e0ff */
[----:B------:R-:W-:Y:S01]  /*1bb0*/  FADD R10, R10, R9 ;  /* 0x000000090a0a7221 */ /* 0x000fe20000000000 */
[----:B------:R-:W-:-:S03]  /*1bc0*/  IADD3.X R9, PT, PT, RZ, R3, RZ, P2, !PT ;  /* 0x00000003ff097210 */ /* 0x000fc600017fe4ff */
[----:B------:R-:W-:Y:S01]  /*1bd0*/  FADD R7, R10, R5 ;  /* 0x000000050a077221 */ /* 0x000fe20000000000 */
[----:B------:R-:W-:Y:S06]  /*1be0*/  @P0 BRA `(.L_x_22) ;  /* 0xfffffffc00600947 */ /* 0x000fec000383ffff */
.L_x_21:
[----:B------:R-:W-:Y:S05]  /*1bf0*/  BSYNC.RECONVERGENT B2 ;  /* 0x0000000000027941 */ /* 0x000fea0003800200 */
.L_x_20:
[----:B------:R-:W-:Y:S05]  /*1c00*/  @!P1 BRA `(.L_x_19) ;  /* 0x0000000400009947 */ /* 0x000fea0003800000 */
[----:B------:R-:W-:Y:S01]  /*1c10*/  ISETP.GE.U32.AND P0, PT, R21, 0x8, PT ;  /* 0x000000081500780c */ /* 0x000fe20003f06070 */
[----:B------:R-:W-:Y:S01]  /*1c20*/  BSSY.RECONVERGENT B2, `(.L_x_23) ;  /* 0x0000019000027945 */ /* 0x000fe20003800200 */
[----:B------:R-:W-:-:S04]  /*1c30*/  LOP3.LUT R9, R19, 0x7, RZ, 0xc0, !PT ;  /* 0x0000000713097812 */ /* 0x000fc800078ec0ff */
[----:B------:R-:W-:-:S07]  /*1c40*/  ISETP.NE.AND P1, PT, R9, RZ, PT ;  /* 0x000000ff0900720c */ /* 0x000fce0003f25270 */
[----:B------:R-:W-:Y:S06]  /*1c50*/  @!P0 BRA `(.L_x_24) ;  /* 0x0000000000548947 */ /* 0x000fec0003800000 */
[----:B------:R-:W-:-:S04]  /*1c60*/  IADD3 R3, P0, PT, R4, UR8, RZ ;  /* 0x0000000804037c10 */ /* 0x000fc8000ff1e0ff */
[----:B------:R-:W-:Y:S02]  /*1c70*/  IADD3.X R6, PT, PT, RZ, UR9, RZ, P0, !PT ;  /* 0x00000009ff067c10 */ /* 0x000fe400087fe4ff */
[----:B------:R-:W-:-:S04]  /*1c80*/  LEA R2, P0, R3, UR12, 0x2 ;  /* 0x0000000c03027c11 */ /* 0x000fc8000f8010ff */
[----:B------:R-:W-:-:S05]  /*1c90*/  LEA.HI.X R3, R3, UR13, R6, 0x2, P0 ;  /* 0x0000000d03037c11 */ /* 0x000fca00080f1406 */
[----:B------:R-:W2:Y:S04]  /*1ca0*/  LDG.E R6, desc[UR14][R2.64] ;  /* 0x0000000e02067981 */ /* 0x000ea8000c1e1900 */
[----:B------:R-:W3:Y:S04]  /*1cb0*/  LDG.E R5, desc[UR14][R2.64+0x400] ;  /* 0x0004000e02057981 */ /* 0x000ee8000c1e1900 */
[----:B------:R-:W4:Y:S04]  /*1cc0*/  LDG.E R8, desc[UR14][R2.64+0x800] ;  /* 0x0008000e02087981 */ /* 0x000f28000c1e1900 */
[----:B------:R-:W5:Y:S04]  /*1cd0*/  LDG.E R10, desc[UR14][R2.64+0xc00] ;  /* 0x000c000e020a7981 */ /* 0x000f68000c1e1900 */
[----:B------:R-:W5:Y:S04]  /*1ce0*/  LDG.E R12, desc[UR14][R2.64+0x1000] ;  /* 0x0010000e020c7981 */ /* 0x000f68000c1e1900 */
[----:B------:R-:W5:Y:S04]  /*1cf0*/  LDG.E R14, desc[UR14][R2.64+0x1400] ;  /* 0x0014000e020e7981 */ /* 0x000f68000c1e1900 */
[----:B------:R-:W5:Y:S04]  /*1d00*/  LDG.E R16, desc[UR14][R2.64+0x1800] ;  /* 0x0018000e02107981 */ /* 0x000f68000c1e1900 */
[----:B------:R-:W5:Y:S01]  /*1d10*/  LDG.E R18, desc[UR14][R2.64+0x1c00] ;  /* 0x001c000e02127981 */ /* 0x000f62000c1e1900 */
[----:B------:R-:W-:-:S02]  /*1d20*/  VIADD R4, R4, 0x800 ;  /* 0x0000080004047836 */ /* 0x000fc40000000000 */
[----:B--2---:R-:W-:-:S04]  /*1d30*/  FADD R6, R7, R6 ;  /* 0x0000000607067221 */ /* 0x004fc80000000000 */
[----:B---3--:R-:W-:-:S04]  /*1d40*/  FADD R5, R6, R5 ;  /* 0x0000000506057221 */ /* 0x008fc80000000000 */
[----:B----4-:R-:W-:-:S04]  /*1d50*/  FADD R5, R5, R8 ;  /* 0x0000000805057221 */ /* 0x010fc80000000000 */
[----:B-----5:R-:W-:-:S04]  /*1d60*/  FADD R5, R5, R10 ;  /* 0x0000000a05057221 */ /* 0x020fc80000000000 */
[----:B------:R-:W-:-:S04]  /*1d70*/  FADD R5, R5, R12 ;  /* 0x0000000c05057221 */ /* 0x000fc80000000000 */
[----:B------:R-:W-:-:S04]  /*1d80*/  FADD R5, R5, R14 ;  /* 0x0000000e05057221 */ /* 0x000fc80000000000 */
[----:B------:R-:W-:-:S04]  /*1d90*/  FADD R5, R5, R16 ;  /* 0x0000001005057221 */ /* 0x000fc80000000000 */
[----:B------:R-:W-:-:S07]  /*1da0*/  FADD R7, R5, R18 ;  /* 0x0000001205077221 */ /* 0x000fce0000000000 */
.L_x_24:
[----:B------:R-:W-:Y:S05]  /*1db0*/  BSYNC.RECONVERGENT B2 ;  /* 0x0000000000027941 */ /* 0x000fea0003800200 */
.L_x_23:
[----:B------:R-:W-:Y:S05]  /*1dc0*/  @!P1 BRA `(.L_x_19) ;  /* 0x0000000000909947 */ /* 0x000fea0003800000 */
[----:B------:R-:W-:Y:S01]  /*1dd0*/  ISETP.GE.U32.AND P0, PT, R9, 0x4, PT ;  /* 0x000000040900780c */ /* 0x000fe20003f06070 */
[----:B------:R-:W-:Y:S01]  /*1de0*/  BSSY.RECONVERGENT B2, `(.L_x_25) ;  /* 0x0000010000027945 */ /* 0x000fe20003800200 */
[----:B------:R-:W-:-:S11]  /*1df0*/  LOP3.LUT P1, RZ, R19, 0x3, RZ, 0xc0, !PT ;  /* 0x0000000313ff7812 */ /* 0x000fd6000782c0ff */
[----:B------:R-:W-:Y:S05]  /*1e00*/  @!P0 BRA `(.L_x_26) ;  /* 0x0000000000348947 */ /* 0x000fea0003800000 */
[----:B------:R-:W-:-:S04]  /*1e10*/  IADD3 R3, P0, PT, R4, UR8, RZ ;  /* 0x0000000804037c10 */ /* 0x000fc8000ff1e0ff */
[----:B------:R-:W-:Y:S02]  /*1e20*/  IADD3.X R6, PT, PT, RZ, UR9, RZ, P0, !PT ;  /* 0x00000009ff067c10 */ /* 0x000fe400087fe4ff */
[----:B------:R-:W-:-:S04]  /*1e30*/  LEA R2, P0, R3, UR12, 0x2 ;  /* 0x0000000c03027c11 */ /* 0x000fc8000f8010ff */
[----:B------:R-:W-:-:S05]  /*1e40*/  LEA.HI.X R3, R3, UR13, R6, 0x2, P0 ;  /* 0x0000000d03037c11 */ /* 0x000fca00080f1406 */
[----:B------:R-:W2:Y:S04]  /*1e50*/  LDG.E R6, desc[UR14][R2.64] ;  /* 0x0000000e02067981 */ /* 0x000ea8000c1e1900 */
[----:B------:R-:W3:Y:S04]  /*1e60*/  LDG.E R5, desc[UR14][R2.64+0x400] ;  /* 0x0004000e02057981 */ /* 0x000ee8000c1e1900 */
[----:B------:R-:W4:Y:S04]  /*1e70*/  LDG.E R8, desc[UR14][R2.64+0x800] ;  /* 0x0008000e02087981 */ /* 0x000f28000c1e1900 */
[----:B------:R-:W5:Y:S01]  /*1e80*/  LDG.E R10, desc[UR14][R2.64+0xc00] ;  /* 0x000c000e020a7981 */ /* 0x000f62000c1e1900 */
[----:B------:R-:W-:-:S02]  /*1e90*/  VIADD R4, R4, 0x400 ;  /* 0x0000040004047836 */ /* 0x000fc40000000000 */
[----:B--2---:R-:W-:-:S04]  /*1ea0*/  FADD R6, R7, R6 ;  /* 0x0000000607067221 */ /* 0x004fc80000000000 */
[----:B---3--:R-:W-:-:S04]  /*1eb0*/  FADD R5, R6, R5 ;  /* 0x0000000506057221 */ /* 0x008fc80000000000 */
[----:B----4-:R-:W-:-:S04]  /*1ec0*/  FADD R5, R5, R8 ;  /* 0x0000000805057221 */ /* 0x010fc80000000000 */
[----:B-----5:R-:W-:-:S07]  /*1ed0*/  FADD R7, R5, R10 ;  /* 0x0000000a05077221 */ /* 0x020fce0000000000 */
.L_x_26:
[----:B------:R-:W-:Y:S05]  /*1ee0*/  BSYNC.RECONVERGENT B2 ;  /* 0x0000000000027941 */ /* 0x000fea0003800200 */
.L_x_25:
[----:B------:R-:W-:Y:S05]  /*1ef0*/  @!P1 BRA `(.L_x_19) ;  /* 0x0000000000449947 */ /* 0x000fea0003800000 */
[----:B------:R-:W-:Y:S02]  /*1f00*/  LOP3.LUT R0, R0, 0xffff, RZ, 0xc0, !PT ;  /* 0x0000ffff00007812 */ /* 0x000fe400078ec0ff */
[----:B------:R-:W-:Y:S02]  /*1f10*/  IADD3 R5, P0, PT, R4, UR10, RZ ;  /* 0x0000000a04057c10 */ /* 0x000fe4000ff1e0ff */
[----:B------:R-:W-:Y:S02]  /*1f20*/  LEA.HI R0, R0, 0x1, RZ, 0x18 ;  /* 0x0000000100007811 */ /* 0x000fe400078fc0ff */
[----:B------:R-:W-:Y:S02]  /*1f30*/  LEA R4, P1, R5, UR12, 0x2 ;  /* 0x0000000c05047c11 */ /* 0x000fe4000f8210ff */
[----:B------:R-:W-:Y:S02]  /*1f40*/  LOP3.LUT R0, R0, 0x3, RZ, 0xc0, !PT ;  /* 0x0000000300007812 */ /* 0x000fe400078ec0ff */
[----:B------:R-:W-:-:S03]  /*1f50*/  IADD3.X R2, PT, PT, RZ, UR7, RZ, P0, !PT ;  /* 0x00000007ff027c10 */ /* 0x000fc600087fe4ff */
[----:B------:R-:W-:Y:S01]  /*1f60*/  IMAD.MOV R0, RZ, RZ, -R0 ;  /* 0x000000ffff007224 */ /* 0x000fe200078e0a00 */
[----:B------:R-:W-:-:S07]  /*1f70*/  LEA.HI.X R5, R5, UR13, R2, 0x2, P1 ;  /* 0x0000000d05057c11 */ /* 0x000fce00088f1402 */
.L_x_27:
[----:B------:R-:W-:Y:S01]  /*1f80*/  MOV R2, R4 ;  /* 0x0000000400027202 */ /* 0x000fe20000000f00 */
[----:B------:R-:W-:-:S05]  /*1f90*/  IMAD.MOV.U32 R3, RZ, RZ, R5 ;  /* 0x000000ffff037224 */ /* 0x000fca00078e0005 */
[----:B------:R-:W2:Y:S01]  /*1fa0*/  LDG.E R2, desc[UR14][R2.64] ;  /* 0x0000000e02027981 */ /* 0x000ea2000c1e1900 */
[----:B------:R-:W-:Y:S02]  /*1fb0*/  IADD3 R0, PT, PT, R0, 0x1, RZ ;  /* 0x0000000100007810 */ /* 0x000fe40007ffe0ff */
[----:B------:R-:W-:Y:S02]  /*1fc0*/  IADD3 R4, P1, PT, R4, 0x400, RZ ;  /* 0x0000040004047810 */ /* 0x000fe40007f3e0ff */
[----:B------:R-:W-:-:S03]  /*1fd0*/  ISETP.NE.AND P0, PT, R0, RZ, PT ;  /* 0x000000ff0000720c */ /* 0x000fc60003f05270 */
[----:B------:R-:W-:Y:S02]  /*1fe0*/  IMAD.X R5, RZ, RZ, R5, P1 ;  /* 0x000000ffff057224 */ /* 0x000fe400008e0605 */
[----:B--2---:R-:W-:-:S08]  /*1ff0*/  FADD R7, R2, R7 ;  /* 0x0000000702077221 */ /* 0x004fd00000000000 */
[----:B------:R-:W-:Y:S05]  /*2000*/  @P0 BRA `(.L_x_27) ;  /* 0xfffffffc00dc0947 */ /* 0x000fea000383ffff */
.L_x_19:
[----:B------:R-:W-:Y:S05]  /*2010*/  BSYNC.RECONVERGENT B1 ;  /* 0x0000000000017941 */ /* 0x000fea0003800200 */
.L_x_16:
[----:B------:R-:W0:Y:S01]  /*2020*/  S2R R6, SR_LANEID ;  /* 0x0000000000067919 */ /* 0x000e220000000000 */
[----:B------:R-:W1:Y:S01]  /*2030*/  SHFL.DOWN PT, R0, R7, 0x1, 0x1f ;  /* 0x08201f0007007f89 */ /* 0x000e6200000e0000 */
[----:B------:R-:W2:Y:S01]  /*2040*/  S2R R5, SR_TID.X ;  /* 0x0000000000057919 */ /* 0x000ea20000002100 */
[C---:B0-----:R-:W-:Y:S02]  /*2050*/  ISETP.GT.AND P0, PT, R6.reuse, 0x1e, PT ;  /* 0x0000001e0600780c */ /* 0x041fe40003f04270 */
[----:B------:R-:W-:-:S11]  /*2060*/  ISETP.NE.AND P1, PT, R6, RZ, PT ;  /* 0x000000ff0600720c */ /* 0x000fd60003f25270 */
[----:B-1----:R-:W-:Y:S01]  /*2070*/  @!P0 FADD R7, R0, R7 ;  /* 0x0000000700078221 */ /* 0x002fe20000000000 */
[----:B------:R-:W-:Y:S01]  /*2080*/  ISETP.GT.AND P0, PT, R6, 0x1d, PT ;  /* 0x0000001d0600780c */ /* 0x000fe20003f04270 */
[----:B------:R-:W0:Y:S01]  /*2090*/  @!P1 S2R R4, SR_CgaCtaId ;  /* 0x0000000000049919 */ /* 0x000e220000008800 */
[----:B------:R-:W-:Y:S02]  /*20a0*/  @!P1 MOV R3, 0x400 ;  /* 0x0000040000039802 */ /* 0x000fe40000000f00 */
[----:B--2---:R-:W-:Y:S01]  /*20b0*/  @!P1 SHF.R.U32.HI R2, RZ, 0x3, R5 ;  /* 0x00000003ff029819 */ /* 0x004fe20000011605 */
[----:B------:R-:W1:Y:S03]  /*20c0*/  SHFL.DOWN PT, R0, R7, 0x2, 0x1f ;  /* 0x08401f0007007f89 */ /* 0x000e6600000e0000 */
[----:B------:R-:W-:-:S05]  /*20d0*/  @!P1 LOP3.LUT R2, R2, 0x7c, RZ, 0xc0, !PT ;  /* 0x0000007c02029812 */ /* 0x000fca00078ec0ff */
[----:B-1----:R-:W-:Y:S01]  /*20e0*/  @!P0 FADD R7, R7, R0 ;  /* 0x0000000007078221 */ /* 0x002fe20000000000 */
[----:B------:R-:W-:Y:S02]  /*20f0*/  ISETP.GT.AND P0, PT, R6, 0x1b, PT ;  /* 0x0000001b0600780c */ /* 0x000fe40003f04270 */
[----:B0-----:R-:W-:Y:S02]  /*2100*/  @!P1 LEA R3, R4, R3, 0x18 ;  /* 0x0000000304039211 */ /* 0x001fe400078ec0ff */
[----:B------:R-:W0:Y:S02]  /*2110*/  SHFL.DOWN PT, R0, R7, 0x4, 0x1f ;  /* 0x08801f0007007f89 */ /* 0x000e2400000e0000 */
[----:B------:R-:W-:-:S07]  /*2120*/  @!P1 IADD3 R3, PT, PT, R2, R3, RZ ;  /* 0x0000000302039210 */ /* 0x000fce0007ffe0ff */
[----:B0-----:R-:W-:Y:S01]  /*2130*/  @!P0 FADD R7, R7, R0 ;  /* 0x0000000007078221 */ /* 0x001fe20000000000 */
[----:B------:R-:W-:-:S04]  /*2140*/  ISETP.GT.AND P0, PT, R6, 0x17, PT ;  /* 0x000000170600780c */ /* 0x000fc80003f04270 */
[----:B------:R-:W0:Y:S09]  /*2150*/  SHFL.DOWN PT, R0, R7, 0x8, 0x1f ;  /* 0x09001f0007007f89 */ /* 0x000e3200000e0000 */
[----:B0-----:R-:W-:Y:S01]  /*2160*/  @!P0 FADD R7, R7, R0 ;  /* 0x0000000007078221 */ /* 0x001fe20000000000 */
[----:B------:R-:W-:-:S04]  /*2170*/  ISETP.NE.AND P0, PT, R5, RZ, PT ;  /* 0x000000ff0500720c */ /* 0x000fc80003f05270 */
[----:B------:R-:W0:Y:S02]  /*2180*/  SHFL.DOWN PT, R0, R7, 0x10, 0x1f ;  /* 0x0a001f0007007f89 */ /* 0x000e2400000e0000 */
[----:B0-----:R-:W-:-:S05]  /*2190*/  FADD R0, R7, R0 ;  /* 0x0000000007007221 */ /* 0x001fca0000000000 */
[----:B------:R0:W-:Y:S01]  /*21a0*/  @!P1 STS [R3+0x8], R0 ;  /* 0x0000080003009388 */ /* 0x0001e20000000800 */
[----:B------:R-:W-:Y:S01]  /*21b0*/  BAR.SYNC.DEFER_BLOCKING 0x0 ;  /* 0x0000000000007b1d */ /* 0x000fe20000010000 */
[----:B------:R-:W-:-:S04]  /*21c0*/  ISETP.GT.AND P1, PT, R6, 0xf, PT ;  /* 0x0000000f0600780c */ /* 0x000fc80003f24270 */
[----:B------:R-:W-:Y:S01]  /*21d0*/  FSEL R9, R7, R0, P1 ;  /* 0x0000000007097208 */ /* 0x000fe20000800000 */
[----:B------:R-:W-:Y:S08]  /*21e0*/  @P0 BRA `(.L_x_15) ;  /* 0x0000000000340947 */ /* 0x000ff00003800000 */
[----:B------:R-:W1:Y:S01]  /*21f0*/  S2UR UR5, SR_CgaCtaId ;  /* 0x00000000000579c3 */ /* 0x000e620000008800 */
[----:B------:R-:W-:Y:S02]  /*2200*/  UMOV UR4, 0x400 ;  /* 0x0000040000047882 */ /* 0x000fe40000000000 */
[----:B-1----:R-:W-:-:S09]  /*2210*/  ULEA UR4, UR5, UR4, 0x18 ;  /* 0x0000000405047291 */ /* 0x002fd2000f8ec0ff */
[----:B0-----:R-:W0:Y:S04]  /*2220*/  LDS R0, [UR4+0xc] ;  /* 0x00000c04ff007984 */ /* 0x001e280008000800 */
[----:B------:R-:W1:Y:S04]  /*2230*/  LDS.128 R4, [UR4+0x10] ;  /* 0x00001004ff047984 */ /* 0x000e680008000c00 */
[----:B------:R-:W2:Y:S01]  /*2240*/  LDS.64 R2, [UR4+0x20] ;  /* 0x00002004ff027984 */ /* 0x000ea20008000a00 */
[----:B0-----:R-:W-:-:S04]  /*2250*/  FADD R9, R9, R0 ;  /* 0x0000000009097221 */ /* 0x001fc80000000000 */
[----:B-1----:R-:W-:-:S04]  /*2260*/  FADD R4, R9, R4 ;  /* 0x0000000409047221 */ /* 0x002fc80000000000 */
[----:B------:R-:W-:-:S04]  /*2270*/  FADD R5, R4, R5 ;  /* 0x0000000504057221 */ /* 0x000fc80000000000 */
[----:B------:R-:W-:-:S04]  /*2280*/  FADD R6, R5, R6 ;  /* 0x0000000605067221 */ /* 0x000fc80000000000 */
[----:B------:R-:W-:-:S04]  /*2290*/  FADD R7, R6, R7 ;  /* 0x0000000706077221 */ /* 0x000fc80000000000 */
[----:B--2---:R-:W-:-:S04]  /*22a0*/  FADD R2, R7, R2 ;  /* 0x0000000207027221 */ /* 0x004fc80000000000 */
[----:B------:R-:W-:-:S07]  /*22b0*/  FADD R9, R2, R3 ;  /* 0x0000000302097221 */ /* 0x000fce0000000000 */
.L_x_15:
[----:B------:R-:W-:Y:S05]  /*22c0*/  BSYNC.RECONVERGENT B0 ;  /* 0x0000000000007941 */ /* 0x000fea0003800200 */
.L_x_0:
[----:B------:R-:W-:Y:S05]  /*22d0*/  @P0 EXIT ;  /* 0x000000000000094d */ /* 0x000fea0003800000 */
[----:B------:R-:W3:Y:S02]  /*22e0*/  LDCU.64 UR4, c[0x0][0x388] ;  /* 0x00007100ff0477ac */ /* 0x000ee40008000a00 */
[----:B---3--:R-:W-:-:S06]  /*22f0*/  UIMAD.WIDE.U32 UR4, UR16, 0x4, UR4 ;  /* 0x00000004100478a5 */ /* 0x008fcc000f8e0004 */
[----:B------:R-:W-:Y:S01]  /*2300*/  IMAD.U32 R2, RZ, RZ, UR4 ;  /* 0x00000004ff027e24 */ /* 0x000fe2000f8e00ff */
[----:B0-2---:R-:W-:-:S05]  /*2310*/  MOV R3, UR5 ;  /* 0x0000000500037c02 */ /* 0x005fca0008000f00 */
[----:B------:R-:W-:Y:S01]  /*2320*/  STG.E desc[UR14][R2.64], R9 ;  /* 0x0000000902007986 */ /* 0x000fe2000c10190e */
[----:B------:R-:W-:Y:S05]  /*2330*/  EXIT ;  /* 0x000000000000794d */ /* 0x000fea0003800000 */
.L_x_28:
[----:B------:R-:W-:-:S00]  /*2340*/  BRA `(.L_x_28) ;  /* 0xfffffffc00fc7947 */ /* 0x000fc0000383ffff */
[----:B------:R-:W-:-:S00]  /*2350*/  NOP ;  /* 0x0000000000007918 */ /* 0x000fc00000000000 */
        /* <DEDUP_REMOVED lines=10> */
.L_x_993:


//--------------------- .text._ZN3cub18CUB_300001_SM_10006detail6reduce28DeviceReduceSingleTileKernelINS2_10policy_hubIfyN4cuda3std3__44plusIfEEE10Policy1000EN6thrust24THRUST_300001_SM_1000_NS6detail15normal_iteratorINSD_10device_ptrIfEEEEPfyS9_ffNS7_10__identityEEEvT0_T1_T2_T3_T4_T6_ --------------------------
	.section	.text._ZN3cub18CUB_300001_SM_10006detail6reduce28DeviceReduceSingleTileKernelINS2_10policy_hubIfyN4cuda3std3__44plusIfEEE10Policy1000EN6thrust24THRUST_300001_SM_1000_NS6detail15normal_iteratorINSD_10device_ptrIfEEEEPfyS9_ffNS7_10__identityEEEvT0_T1_T2_T3_T4_T6_,"ax",@progbits
	.align	128
        .global         _ZN3cub18CUB_300001_SM_10006detail6reduce28DeviceReduceSingleTileKernelINS2_10policy_hubIfyN4cuda3std3__44plusIfEEE10Policy1000EN6thrust24THRUST_300001_SM_1000_NS6detail15normal_iteratorINSD_10device_ptrIfEEEEPfyS9_ffNS7_10__identityEEEvT0_T1_T2_T3_T4_T6_
        .type           _ZN3cub18CUB_300001_SM_10006detail6reduce28DeviceReduceSingleTileKernelINS2_10policy_hubIfyN4cuda3std3__44plusIfEEE10Policy1000EN6thrust24THRUST_300001_SM_1000_NS6detail15normal_iteratorINSD_10device_ptrIfEEEEPfyS9_ffNS7_10__identityEEEvT0_T1_T2_T3_T4_T6_,@function
        .size           _ZN3cub18CUB_300001_SM_10006detail6reduce28DeviceReduceSingleTileKernelINS2_10policy_hubIfyN4cuda3std3__44plusIfEEE10Policy1000EN6thrust24THRUST_300001_SM_1000_NS6detail15normal_iteratorINSD_10device_ptrIfEEEEPfyS9_ffNS7_10__identityEEEvT0_T1_T2_T3_T4_T6_,(.L_x_994 - _ZN3cub18CUB_300001_SM_10006detail6reduce28DeviceReduceSingleTileKernelINS2_10policy_hubIfyN4cuda3std3__44plusIfEEE10Policy1000EN6thrust24THRUST_300001_SM_1000_NS6detail15normal_iteratorINSD_10device_ptrIfEEEEPfyS9_ffNS7_10__identityEEEvT0_T1_T2_T3_T4_T6_)
        .other          _ZN3cub18CUB_300001_SM_10006detail6reduce28DeviceReduceSingleTileKernelINS2_10policy_hubIfyN4cuda3std3__44plusIfEEE10Policy1000EN6thrust24THRUST_300001_SM_1000_NS6detail15normal_iteratorINSD_10device_ptrIfEEEEPfyS9_ffNS7_10__identityEEEvT0_T1_T2_T3_T4_T6_,@"STO_CUDA_ENTRY STV_DEFAULT"
_ZN3cub18CUB_300001_SM_10006detail6reduce28DeviceReduceSingleTileKernelINS2_10policy_hubIfyN4cuda3std3__44plusIfEEE10Policy1000EN6thrust24THRUST_300001_SM_1000_NS6detail15normal_iteratorINSD_10device_ptrIfEEEEPfyS9_ffNS7_10__identityEEEvT0_T1_T2_T3_T4_T6_:
.text._ZN3cub18CUB_300001_SM_10006detail6reduce28DeviceReduceSingleTileKernelINS2_10policy_hubIfyN4cuda3std3__44plusIfEEE10Policy1000EN6thrust24THRUST_300001_SM_1000_NS6detail15normal_iteratorINSD_10device_ptrIfEEEEPfyS9_ffNS7_10__identityEEEvT0_T1_T2_T3_T4_T6_:
[----:B------:R-:W-:Y:S01]  /*0000*/  LDC R1, c[0x0][0x37c] ;  /* 0x0000df00ff017b82 */ /* 0x000fe20000000800 */
[----:B------:R-:W0:Y:S01]  /*0010*/  LDCU.64 UR4, c[0x0][0x390] ;  /* 0x00007200ff0477ac */ /* 0x000e220008000a00 */
[----:B------:R-:W1:Y:S01]  /*0020*/  LDCU.64 UR6, c[0x0][0x358] ;  /* 0x00006b00ff0677ac */ /* 0x000e620008000a00 */
[----:B0-----:R-:W-:Y:S01]  /*0030*/  MOV R4, UR4 ;  /* 0x0000000400047c02 */ /* 0x001fe20008000f00 */
[----:B------:R-:W-:-:S03]  /*0040*/  IMAD.U32 R0, RZ, RZ, UR5 ;  /* 0x00000005ff007e24 */ /* 0x000fc6000f8e00ff */
[----:B------:R-:W-:-:S04]  /*0050*/  ISETP.NE.U32.AND P0, PT, R4, RZ, PT ;  /* 0x000000ff0400720c */ /* 0x000fc80003f05070 */
[----:B------:R-:W-:-:S13]  /*0060*/  ISETP.NE.AND.EX P0, PT, R0, RZ, PT, P0 ;  /* 0x000000ff0000720c */ /* 0x000fda0003f05300 */
[----:B-1----:R-:W-:Y:S05]  /*0070*/  @P0 BRA `(.L_x_29) ;  /* 0x00000000001c0947 */ /* 0x002fea0003800000 */
[----:B------:R-:W0:Y:S02]  /*0080*/  S2R R0, SR_TID.X ;  /* 0x0000000000007919 */ /* 0x000e240000002100 */
[----:B0-----:R-:W-:-:S13]  /*0090*/  ISETP.NE.AND P0, PT, R0, RZ, PT ;  /* 0x000000ff0000720c */ /* 0x001fda0003f05270 */
[----:B------:R-:W-:Y:S05]  /*00a0*/  @P0 EXIT ;  /* 0x000000000000094d */ /* 0x000fea0003800000 */
[----:B------:R-:W0:Y:S08]  /*00b0*/  LDC R5, c[0x0][0x39c] ;  /* 0x0000e700ff057b82 */ /* 0x000e300000000800 */
[----:B------:R-:W0:Y:S02]  /*00c0*/  LDC.64 R2, c[0x0][0x388] ;  /* 0x0000e200ff027b82 */ /* 0x000e240000000a00 */
[----:B0-----:R-:W-:Y:S01]  /*00d0*/  STG.E desc[UR6][R2.64], R5 ;  /* 0x0000000502007986 */ /* 0x001fe2000c101906 */
[----:B------:R-:W-:Y:S05]  /*00e0*/  EXIT ;  /* 0x000000000000794d */ /* 0x000fea0003800000 */
.L_x_29:
[----:B------:R-:W-:Y:S01]  /*00f0*/  ISETP.GT.U32.AND P0, PT, R4, 0xfff, PT ;  /* 0x00000fff0400780c */ /* 0x000fe20003f04070 */
[----:B------:R-:W-:Y:S03]  /*0100*/  BSSY.RECONVERGENT B0, `(.L_x_30) ;  /* 0x00001f3000007945 */ /* 0x000fe60003800200 */
[----:B------:R-:W-:-:S13]  /*0110*/  ISETP.GT.U32.AND.EX P0, PT, R0, RZ, PT, P0 ;  /* 0x000000ff0000720c */ /* 0x000fda0003f04100 */
[----:B------:R-:W-:Y:S05]  /*0120*/  @P0 BRA `(.L_x_31) ;  /* 0x0000000c00ac0947 */ /* 0x000fea0003800000 */
[----:B------:R-:W0:Y:S01]  /*0130*/  S2R R5, SR_TID.X ;  /* 0x0000000000057919 */ /* 0x000e220000002100 */
[----:B------:R-:W-:Y:S01]  /*0140*/  BSSY.RECONVERGENT B1, `(.L_x_32) ;  /* 0x0000009000017945 */ /* 0x000fe20003800200 */
[----:B------:R-:W-:Y:S01]  /*0150*/  HFMA2 R6, -RZ, RZ, 0, 0 ;  /* 0x00000000ff067431 */ /* 0x000fe200000001ff */
[----:B0-----:R-:W-:Y:S01]  /*0160*/  ISETP.GE.U32.AND P0, PT, R5, R4, PT ;  /* 0x000000040500720c */ /* 0x001fe20003f06070 */
[----:B------:R-:W-:-:S12]  /*0170*/  IMAD.MOV.U32 R7, RZ, RZ, R5 ;  /* 0x000000ffff077224 */ /* 0x000fd800078e0005 */
[----:B------:R-:W-:Y:S05]  /*0180*/  @P0 BRA `(.L_x_33) ;  /* 0x0000000000100947 */ /* 0x000fea0003800000 */
[----:B------:R-:W0:Y:S02]  /*0190*/  LDC.64 R2, c[0x0][0x380] ;  /* 0x0000e000ff027b82 */ /* 0x000e240000000a00 */
[----:B0-----:R-:W-:-:S05]  /*01a0*/  IMAD.WIDE.U32 R2, R5, 0x4, R2 ;  /* 0x0000000405027825 */ /* 0x001fca00078e0002 */
[----:B------:R0:W5:Y:S01]  /*01b0*/  LDG.E R6, desc[UR6][R2.64] ;  /* 0x0000000602067981 */ /* 0x000162000c1e1900 */
[----:B------:R-:W-:-:S07]  /*01c0*/  IADD3 R7, PT, PT, R5, 0x100, RZ ;  /* 0x0000010005077810 */ /* 0x000fce0007ffe0ff */
.L_x_33:
[----:B------:R-:W-:Y:S05]  /*01d0*/  BSYNC.RECONVERGENT B1 ;  /* 0x0000000000017941 */ /* 0x000fea0003800200 */
.L_x_32:
[----:B------:R-:W-:Y:S01]  /*01e0*/  ISETP.GE.U32.AND P0, PT, R7, R4, PT ;  /* 0x000000040700720c */ /* 0x000fe20003f06070 */
[----:B------:R-:W-:-:S12]  /*01f0*/  BSSY.RECONVERGENT B1, `(.L_x_34) ;  /* 0x000006d000017945 */ /* 0x000fd80003800200 */
[----:B------:R-:W-:Y:S05]  /*0200*/  @P0 BRA `(.L_x_35) ;  /* 0x0000000400ac0947 */ /* 0x000fea0003800000 */
[----:B0-----:R-:W-:Y:S01]  /*0210*/  LOP3.LUT R3, RZ, R7, RZ, 0x33, !PT ;  /* 0x00000007ff037212 */ /* 0x001fe200078e33ff */
[----:B------:R-:W-:Y:S04]  /*0220*/  BSSY.RECONVERGENT B2, `(.L_x_36) ;  /* 0x0000033000027945 */ /* 0x000fe80003800200 */
[----:B------:R-:W-:-:S05]  /*0230*/  IMAD.IADD R3, R3, 0x1, R4 ;  /* 0x0000000103037824 */ /* 0x000fca00078e0204 */
[C---:B------:R-:W-:Y:S02]  /*0240*/  ISETP.GE.U32.AND P0, PT, R3.reuse, 0xf00, PT ;  /* 0x00000f000300780c */ /* 0x040fe40003f06070 */
[----:B------:R-:W-:-:S04]  /*0250*/  LEA.HI R8, R3, 0x1, RZ, 0x18 ;  /* 0x0000000103087811 */ /* 0x000fc800078fc0ff */
[----:B------:R-:W-:-:S04]  /*0260*/  LOP3.LUT R22, R8, 0xf, RZ, 0xc0, !PT ;  /* 0x0000000f08167812 */ /* 0x000fc800078ec0ff */
[----:B------:R-:W-:-:S03]  /*0270*/  ISETP.NE.AND P1, PT, R22, RZ, PT ;  /* 0x000000ff1600720c */ /* 0x000fc60003f25270 */
[----:B------:R-:W-:Y:S10]  /*0280*/  @!P0 BRA `(.L_x_37) ;  /* 0x0000000000b08947 */ /* 0x000ff40003800000 */
[----:B------:R-:W0:Y:S01]  /*0290*/  LDC.64 R2, c[0x0][0x380] ;  /* 0x0000e000ff027b82 */ /* 0x000e220000000a00 */
[----:B------:R-:W-:-:S04]  /*02a0*/  LOP3.LUT R9, R8, 0x1fffff0, RZ, 0xc0, !PT ;  /* 0x01fffff008097812 */ /* 0x000fc800078ec0ff */
[----:B------:R-:W-:Y:S01]  /*02b0*/  IADD3 R9, PT, PT, -R9, RZ, RZ ;  /* 0x000000ff09097210 */ /* 0x000fe20007ffe1ff */
[----:B0-----:R-:W-:-:S03]  /*02c0*/  IMAD.WIDE.U32 R2, R7, 0x4, R2 ;  /* 0x0000000407027825 */ /* 0x001fc600078e0002 */
[----:B------:R-:W-:-:S05]  /*02d0*/  IADD3 R2, P0, PT, R2, 0x2000, RZ ;  /* 0x0000200002027810 */ /* 0x000fca0007f1e0ff */
[----:B------:R-:W-:-:S08]  /*02e0*/  IMAD.X R3, RZ, RZ, R3, P0 ;  /* 0x000000ffff037224 */ /* 0x000fd000000e0603 */
.L_x_38:
        /* <DEDUP_REMOVED lines=38> */
.L_x_37:
[----:B------:R-:W-:Y:S05]  /*0550*/  BSYNC.RECONVERGENT B2 ;  /* 0x0000000000027941 */ /* 0x000fea0003800200 */
.L_x_36:
[----:B------:R-:W-:Y:S05]  /*0560*/  @!P1 BRA `(.L_x_35) ;  /* 0x0000000000d49947 */ /* 0x000fea0003800000 */
[----:B------:R-:W-:Y:S01]  /*0570*/  ISETP.GE.U32.AND P0, PT, R22, 0x8, PT ;  /* 0x000000081600780c */ /* 0x000fe20003f06070 */
[----:B------:R-:W-:Y:S01]  /*0580*/  BSSY.RECONVERGENT B2, `(.L_x_39) ;  /* 0x0000017000027945 */ /* 0x000fe20003800200 */
[----:B------:R-:W-:-:S04]  /*0590*/  LOP3.LUT R11, R8, 0x7, RZ, 0xc0, !PT ;  /* 0x00000007080b7812 */ /* 0x000fc800078ec0ff */
[----:B------:R-:W-:-:S07]  /*05a0*/  ISETP.NE.AND P1, PT, R11, RZ, PT ;  /* 0x000000ff0b00720c */ /* 0x000fce0003f25270 */
[----:B------:R-:W-:Y:S06]  /*05b0*/  @!P0 BRA `(.L_x_40) ;  /* 0x00000000004c8947 */ /* 0x000fec0003800000 */
[----:B------:R-:W0:Y:S02]  /*05c0*/  LDC.64 R2, c[0x0][0x380] ;  /* 0x0000e000ff027b82 */ /* 0x000e240000000a00 */
[----:B0-----:R-:W-:-:S05]  /*05d0*/  IMAD.WIDE R2, R7, 0x4, R2 ;  /* 0x0000000407027825 */ /* 0x001fca00078e0202 */
        /* <DEDUP_REMOVED lines=17> */
.L_x_40:
[----:B------:R-:W-:Y:S05]  /*06f0*/  BSYNC.RECONVERGENT B2 ;  /* 0x0000000000027941 */ /* 0x000fea0003800200 */
.L_x_39:
        /* <DEDUP_REMOVED lines=17> */
.L_x_42:
[----:B------:R-:W-:Y:S05]  /*0810*/  BSYNC.RECONVERGENT B2 ;  /* 0x0000000000027941 */ /* 0x000fea0003800200 */
.L_x_41:
[----:B------:R-:W-:Y:S05]  /*0820*/  @!P1 BRA `(.L_x_35) ;  /* 0x0000000000249947 */ /* 0x000fea0003800000 */
[----:B------:R-:W0:Y:S01]  /*0830*/  LDC.64 R8, c[0x0][0x380] ;  /* 0x0000e000ff087b82 */ /* 0x000e220000000a00 */
[----:B------:R-:W-:-:S07]  /*0840*/  IMAD.MOV R10, RZ, RZ, -R10 ;  /* 0x000000ffff0a7224 */ /* 0x000fce00078e0a0a */
.L_x_43:
[----:B0-----:R-:W-:-:S06]  /*0850*/  IMAD.WIDE R2, R7, 0x4, R8 ;  /* 0x0000000407027825 */ /* 0x001fcc00078e0208 */
[----:B------:R-:W2:Y:S01]  /*0860*/  LDG.E R3, desc[UR6][R2.64] ;  /* 0x0000000602037981 */ /* 0x000ea2000c1e1900 */
[----:B------:R-:W-:Y:S01]  /*0870*/  IADD3 R10, PT, PT, R10, 0x1, RZ ;  /* 0x000000010a0a7810 */ /* 0x000fe20007ffe0ff */
[----:B------:R-:W-:-:S03]  /*0880*/  VIADD R7, R7, 0x100 ;  /* 0x0000010007077836 */ /* 0x000fc60000000000 */
[----:B------:R-:W-:Y:S01]  /*0890*/  ISETP.NE.AND P0, PT, R10, RZ, PT ;  /* 0x000000ff0a00720c */ /* 0x000fe20003f05270 */
[----:B--2--5:R-:W-:-:S12]  /*08a0*/  FADD R6, R3, R6 ;  /* 0x0000000603067221 */ /* 0x024fd80000000000 */
[----:B------:R-:W-:Y:S05]  /*08b0*/  @P0 BRA `(.L_x_43) ;  /* 0xfffffffc00e40947 */ /* 0x000fea000383ffff */
.L_x_35:
[----:B------:R-:W-:Y:S05]  /*08c0*/  BSYNC.RECONVERGENT B1 ;  /* 0x0000000000017941 */ /* 0x000fea0003800200 */
.L_x_34:
[----:B------:R-:W-:Y:S02]  /*08d0*/  ISETP.GE.U32.AND P0, PT, R4, 0x100, PT ;  /* 0x000001000400780c */ /* 0x000fe40003f06070 */
[----:B-----5:R-:W-:Y:S02]  /*08e0*/  MOV R9, R6 ;  /* 0x0000000600097202 */ /* 0x020fe40000000f00 */
[----:B------:R-:W-:-:S13]  /*08f0*/  ISETP.GE.U32.AND.EX P0, PT, R0, RZ, PT, P0 ;  /* 0x000000ff0000720c */ /* 0x000fda0003f06100 */
[----:B------:R-:W-:Y:S05]  /*0900*/  @!P0 BRA `(.L_x_44) ;  /* 0x0000000000ac8947 */ /* 0x000fea0003800000 */
[----:B------:R-:W1:Y:S01]  /*0910*/  S2R R6, SR_LANEID ;  /* 0x0000000000067919 */ /* 0x000e620000000000 */
[----:B------:R-:W-:Y:S01]  /*0920*/  ISETP.NE.AND P5, PT, R5, RZ, PT ;  /* 0x000000ff0500720c */ /* 0x000fe20003fa5270 */
[----:B------:R-:W2:Y:S02]  /*0930*/  SHFL.DOWN PT, R0, R9, 0x1, 0x1f ;  /* 0x08201f0009007f89 */ /* 0x000ea400000e0000 */
[----:B--2---:R-:W-:Y:S01]  /*0940*/  FADD R0, R0, R9 ;  /* 0x0000000900007221 */ /* 0x004fe20000000000 */
[C---:B-1----:R-:W-:Y:S02]  /*0950*/  ISETP.GT.AND P0, PT, R6.reuse, 0x1e, PT ;  /* 0x0000001e0600780c */ /* 0x042fe40003f04270 */
[C---:B------:R-:W-:Y:S02]  /*0960*/  ISETP.NE.AND P1, PT, R6.reuse, RZ, PT ;  /* 0x000000ff0600720c */ /* 0x040fe40003f25270 */
[----:B------:R-:W-:Y:S02]  /*0970*/  FSEL R0, R9, R0, P0 ;  /* 0x0000000009007208 */ /* 0x000fe40000000000 */
[----:B------:R-:W-:-:S03]  /*0980*/  ISETP.GT.AND P0, PT, R6, 0x1d, PT ;  /* 0x0000001d0600780c */ /* 0x000fc60003f04270 */
[----:B0-----:R-:W0:Y:S06]  /*0990*/  SHFL.DOWN PT, R3, R0, 0x2, 0x1f ;  /* 0x08401f0000037f89 */ /* 0x001e2c00000e0000 */
[----:B------:R-:W1:Y:S01]  /*09a0*/  @!P1 S2R R7, SR_CgaCtaId ;  /* 0x0000000000079919 */ /* 0x000e620000008800 */
[----:B------:R-:W-:Y:S02]  /*09b0*/  @!P1 MOV R4, 0x400 ;  /* 0x0000040000049802 */ /* 0x000fe40000000f00 */
[----:B------:R-:W-:-:S04]  /*09c0*/  @!P1 SHF.R.U32.HI R2, RZ, 0x3, R5 ;  /* 0x00000003ff029819 */ /* 0x000fc80000011605 */
[----:B------:R-:W-:Y:S01]  /*09d0*/  @!P1 LOP3.LUT R2, R2, 0x7c, RZ, 0xc0, !PT ;  /* 0x0000007c02029812 */ /* 0x000fe200078ec0ff */
[----:B0-----:R-:W-:Y:S01]  /*09e0*/  @!P0 FADD R0, R0, R3 ;  /* 0x0000000300008221 */ /* 0x001fe20000000000 */
[----:B------:R-:W-:-:S04]  /*09f0*/  ISETP.GT.AND P0, PT, R6, 0x1b, PT ;  /* 0x0000001b0600780c */ /* 0x000fc80003f04270 */
[----:B------:R-:W0:Y:S01]  /*0a00*/  SHFL.DOWN PT, R3, R0, 0x4, 0x1f ;  /* 0x08801f0000037f89 */ /* 0x000e2200000e0000 */
[----:B-1----:R-:W-:-:S05]  /*0a10*/  @!P1 LEA R7, R7, R4, 0x18 ;  /* 0x0000000407079211 */ /* 0x002fca00078ec0ff */
[----:B------:R-:W-:-:S03]  /*0a20*/  @!P1 IMAD.IADD R2, R2, 0x1, R7 ;  /* 0x0000000102029824 */ /* 0x000fc600078e0207 */
[----:B0-----:R-:W-:Y:S01]  /*0a30*/  @!P0 FADD R0, R0, R3 ;  /* 0x0000000300008221 */ /* 0x001fe20000000000 */
[----:B------:R-:W-:-:S04]  /*0a40*/  ISETP.GT.AND P0, PT, R6, 0x17, PT ;  /* 0x000000170600780c */ /* 0x000fc80003f04270 */
[----:B------:R-:W0:Y:S09]  /*0a50*/  SHFL.DOWN PT, R3, R0, 0x8, 0x1f ;  /* 0x09001f0000037f89 */ /* 0x000e3200000e0000 */
[----:B0-----:R-:W-:Y:S01]  /*0a60*/  @!P0 FADD R0, R0, R3 ;  /* 0x0000000300008221 */ /* 0x001fe20000000000 */
[----:B------:R-:W-:-:S04]  /*0a70*/  ISETP.GT.AND P0, PT, R6, 0xf, PT ;  /* 0x0000000f0600780c */ /* 0x000fc80003f04270 */
[----:B------:R-:W0:Y:S02]  /*0a80*/  SHFL.DOWN PT, R3, R0, 0x10, 0x1f ;  /* 0x0a001f0000037f89 */ /* 0x000e2400000e0000 */
[----:B0-----:R-:W-:-:S05]  /*0a90*/  FADD R3, R0, R3 ;  /* 0x0000000300037221 */ /* 0x001fca0000000000 */
[----:B------:R1:W-:Y:S01]  /*0aa0*/  @!P1 STS [R2+0x8], R3 ;  /* 0x0000080302009388 */ /* 0x0003e20000000800 */
[----:B------:R-:W-:Y:S01]  /*0ab0*/  FSEL R8, R0, R3, P0 ;  /* 0x0000000300087208 */ /* 0x000fe20000000000 */
[----:B------:R-:W-:Y:S06]  /*0ac0*/  BAR.SYNC.DEFER_BLOCKING 0x0 ;  /* 0x0000000000007b1d */ /* 0x000fec0000010000 */
[----:B------:R-:W-:Y:S05]  /*0ad0*/  @P5 BRA `(.L_x_45) ;  /* 0x0000001400545947 */ /* 0x000fea0003800000 */
[----:B------:R-:W0:Y:S01]  /*0ae0*/  S2UR UR5, SR_CgaCtaId ;  /* 0x00000000000579c3 */ /* 0x000e220000008800 */
[----:B------:R-:W-:Y:S02]  /*0af0*/  UMOV UR4, 0x400 ;  /* 0x0000040000047882 */ /* 0x000fe40000000000 */
[----:B0-----:R-:W-:-:S09]  /*0b00*/  ULEA UR4, UR5, UR4, 0x18 ;  /* 0x0000000405047291 */ /* 0x001fd2000f8ec0ff */
[----:B-1----:R-:W0:Y:S04]  /*0b10*/  LDS R3, [UR4+0xc] ;  /* 0x00000c04ff037984 */ /* 0x002e280008000800 */
        /* <DEDUP_REMOVED lines=10> */
.L_x_44:
[----:B------:R-:W1:Y:S01]  /*0bc0*/  S2R R8, SR_LANEID ;  /* 0x0000000000087919 */ /* 0x000e620000000000 */
[C---:B0-----:R-:W-:Y:S02]  /*0bd0*/  LOP3.LUT R2, R5.reuse, 0x3e0, RZ, 0xc0, !PT ;  /* 0x000003e005027812 */ /* 0x041fe400078ec0ff */
[----:B------:R-:W-:Y:S02]  /*0be0*/  ISETP.NE.AND P5, PT, R5, RZ, PT ;  /* 0x000000ff0500720c */ /* 0x000fe40003fa5270 */
[----:B------:R-:W-:Y:S02]  /*0bf0*/  LOP3.LUT R7, RZ, R2, RZ, 0x33, !PT ;  /* 0x00000002ff077212 */ /* 0x000fe400078e33ff */
[----:B------:R-:W-:-:S03]  /*0c00*/  IADD3 R3, PT, PT, R2, 0x20, RZ ;  /* 0x0000002002037810 */ /* 0x000fc60007ffe0ff */
[----:B------:R-:W-:Y:S01]  /*0c10*/  IMAD.IADD R7, R7, 0x1, R4 ;  /* 0x0000000107077824 */ /* 0x000fe200078e0204 */
[----:B------:R-:W-:-:S04]  /*0c20*/  ISETP.GT.U32.AND P0, PT, R3, R4, PT ;  /* 0x000000040300720c */ /* 0x000fc80003f04070 */
[----:B------:R-:W-:-:S05]  /*0c30*/  SEL R7, R7, 0x1f, P0 ;  /* 0x0000001f07077807 */ /* 0x000fca0000000000 */
[----:B------:R-:W0:Y:S01]  /*0c40*/  SHFL.DOWN PT, R2, R9, 0x1, R7 ;  /* 0x0820000009027989 */ /* 0x000e2200000e0007 */
[C---:B-1----:R-:W-:Y:S02]  /*0c50*/  ISETP.GE.AND P0, PT, R8.reuse, R7, PT ;  /* 0x000000070800720c */ /* 0x042fe40003f06270 */
[C---:B------:R-:W-:Y:S02]  /*0c60*/  IADD3 R6, PT, PT, R8.reuse, 0x2, RZ ;  /* 0x0000000208067810 */ /* 0x040fe40007ffe0ff */
[----:B------:R-:W-:-:S09]  /*0c70*/  ISETP.NE.AND P1, PT, R8, RZ, PT ;  /* 0x000000ff0800720c */ /* 0x000fd20003f25270 */
[----:B0-----:R-:W-:Y:S01]  /*0c80*/  @!P0 FADD R9, R2, R9 ;  /* 0x0000000902098221 */ /* 0x001fe20000000000 */
[----:B------:R-:W-:Y:S01]  /*0c90*/  ISETP.GT.AND P0, PT, R6, R7, PT ;  /* 0x000000070600720c */ /* 0x000fe20003f04270 */
[----:B------:R-:W-:Y:S02]  /*0ca0*/  VIADD R6, R8, 0x4 ;  /* 0x0000000408067836 */ /* 0x000fe40000000000 */
[----:B------:R-:W0:Y:S01]  /*0cb0*/  @!P1 S2R R11, SR_CgaCtaId ;  /* 0x00000000000b9919 */ /* 0x000e220000008800 */
[----:B------:R-:W-:Y:S01]  /*0cc0*/  @!P1 SHF.R.U32.HI R3, RZ, 0x3, R5 ;  /* 0x00000003ff039819 */ /* 0x000fe20000011605 */
[----:B------:R-:W1:Y:S03]  /*0cd0*/  SHFL.DOWN PT, R2, R9, 0x2, R7 ;  /* 0x0840000009027989 */ /* 0x000e6600000e0007 */
[----:B------:R-:W-:-:S05]  /*0ce0*/  @!P1 LOP3.LUT R3, R3, 0x7c, RZ, 0xc0, !PT ;  /* 0x0000007c03039812 */ /* 0x000fca00078ec0ff */
[----:B-1----:R-:W-:Y:S01]  /*0cf0*/  @!P0 FADD R9, R9, R2 ;  /* 0x0000000209098221 */ /* 0x002fe20000000000 */
[-C--:B------:R-:W-:Y:S02]  /*0d00*/  ISETP.GT.AND P0, PT, R6, R7.reuse, PT ;  /* 0x000000070600720c */ /* 0x080fe40003f04270 */
[----:B------:R-:W-:Y:S02]  /*0d10*/  IADD3 R6, PT, PT, R8, 0x8, RZ ;  /* 0x0000000808067810 */ /* 0x000fe40007ffe0ff */
[----:B------:R-:W1:Y:S09]  /*0d20*/  SHFL.DOWN PT, R2, R9, 0x4, R7 ;  /* 0x0880000009027989 */ /* 0x000e7200000e0007 */
[----:B-1----:R-:W-:Y:S01]  /*0d30*/  @!P0 FADD R9, R9, R2 ;  /* 0x0000000209098221 */ /* 0x002fe20000000000 */
[----:B------:R-:W-:Y:S01]  /*0d40*/  ISETP.GT.AND P0, PT, R6, R7, PT ;  /* 0x000000070600720c */ /* 0x000fe20003f04270 */
[----:B------:R-:W-:-:S03]  /*0d50*/  VIADD R6, R8, 0x10 ;  /* 0x0000001008067836 */ /* 0x000fc60000000000 */
[----:B------:R-:W1:Y:S09]  /*0d60*/  SHFL.DOWN PT, R2, R9, 0x8, R7 ;  /* 0x0900000009027989 */ /* 0x000e7200000e0007 */
[----:B-1----:R-:W-:Y:S01]  /*0d70*/  @!P0 FADD R9, R9, R2 ;  /* 0x0000000209098221 */ /* 0x002fe20000000000 */
[----:B------:R-:W-:-:S02]  /*0d80*/  ISETP.GT.AND P0, PT, R6, R7, PT ;  /* 0x000000070600720c */ /* 0x000fc40003f04270 */
[----:B------:R-:W-:Y:S02]  /*0d90*/  @!P1 MOV R6, 0x400 ;  /* 0x0000040000069802 */ /* 0x000fe40000000f00 */
[----:B------:R-:W1:Y:S02]  /*0da0*/  SHFL.DOWN PT, R2, R9, 0x10, R7 ;  /* 0x0a00000009027989 */ /* 0x000e6400000e0007 */
[----:B0-----:R-:W-:-:S04]  /*0db0*/  @!P1 LEA R6, R11, R6, 0x18 ;  /* 0x000000060b069211 */ /* 0x001fc800078ec0ff */
[----:B------:R-:W-:-:S03]  /*0dc0*/  @!P1 IADD3 R3, PT, PT, R3, R6, RZ ;  /* 0x0000000603039210 */ /* 0x000fc60007ffe0ff */
[----:B-1----:R-:W-:-:S04]  /*0dd0*/  @!P0 FADD R9, R9, R2 ;  /* 0x0000000209098221 */ /* 0x002fc80000000000 */
[----:B------:R-:W-:-:S05]  /*0de0*/  IMAD.MOV.U32 R8, RZ, RZ, R9 ;  /* 0x000000ffff087224 */ /* 0x000fca00078e0009 */
[----:B------:R0:W-:Y:S01]  /*0df0*/  @!P1 STS [R3+0x8], R8 ;  /* 0x0000080803009388 */ /* 0x0001e20000000800 */
[----:B------:R-:W-:Y:S06]  /*0e00*/  BAR.SYNC.DEFER_BLOCKING 0x0 ;  /* 0x0000000000007b1d */ /* 0x000fec0000010000 */
[----:B------:R-:W-:Y:S05]  /*0e10*/  @P5 BRA `(.L_x_45) ;  /* 0x0000001000845947 */ /* 0x000fea0003800000 */
[----:B------:R-:W1:Y:S01]  /*0e20*/  S2UR UR5, SR_CgaCtaId ;  /* 0x00000000000579c3 */ /* 0x000e620000008800 */
[----:B------:R-:W-:Y:S01]  /*0e30*/  UMOV UR4, 0x400 ;  /* 0x0000040000047882 */ /* 0x000fe20000000000 */
[C---:B------:R-:W-:Y:S02]  /*0e40*/  ISETP.GT.U32.AND P3, PT, R4.reuse, 0x20, PT ;  /* 0x000000200400780c */ /* 0x040fe40003f64070 */
[----:B------:R-:W-:Y:S02]  /*0e50*/  ISETP.GT.U32.AND P1, PT, R4, 0x40, PT ;  /* 0x000000400400780c */ /* 0x000fe40003f24070 */
[----:B------:R-:W-:Y:S02]  /*0e60*/  ISETP.GT.U32.AND.EX P3, PT, R0, RZ, PT, P3 ;  /* 0x000000ff0000720c */ /* 0x000fe40003f64130 */
[----:B------:R-:W-:Y:S02]  /*0e70*/  ISETP.GT.U32.AND P0, PT, R4, 0x60, PT ;  /* 0x000000600400780c */ /* 0x000fe40003f04070 */
[----:B------:R-:W-:-:S02]  /*0e80*/  ISETP.GT.U32.AND.EX P1, PT, R0, RZ, PT, P1 ;  /* 0x000000ff0000720c */ /* 0x000fc40003f24110 */
[----:B------:R-:W-:Y:S02]  /*0e90*/  ISETP.GT.U32.AND P2, PT, R4, 0x80, PT ;  /* 0x000000800400780c */ /* 0x000fe40003f44070 */
[----:B------:R-:W-:Y:S02]  /*0ea0*/  ISETP.GT.U32.AND.EX P0, PT, R0, RZ, PT, P0 ;  /* 0x000000ff0000720c */ /* 0x000fe40003f04100 */
[----:B------:R-:W-:Y:S02]  /*0eb0*/  ISETP.GT.U32.AND P4, PT, R4, 0xa0, PT ;  /* 0x000000a00400780c */ /* 0x000fe40003f84070 */
[C---:B------:R-:W-:Y:S02]  /*0ec0*/  ISETP.GT.U32.AND.EX P2, PT, R0.reuse, RZ, PT, P2 ;  /* 0x000000ff0000720c */ /* 0x040fe40003f44120 */
[----:B------:R-:W-:Y:S01]  /*0ed0*/  ISETP.GT.U32.AND.EX P4, PT, R0, RZ, PT, P4 ;  /* 0x000000ff0000720c */ /* 0x000fe20003f84140 */
[----:B-1----:R-:W-:-:S09]  /*0ee0*/  ULEA UR4, UR5, UR4, 0x18 ;  /* 0x0000000405047291 */ /* 0x002fd2000f8ec0ff */
[----:B0-----:R-:W0:Y:S04]  /*0ef0*/  LDS R3, [UR4+0xc] ;  /* 0x00000c04ff037984 */ /* 0x001e280008000800 */
[----:B------:R-:W1:Y:S04]  /*0f00*/  LDS.128 R12, [UR4+0x10] ;  /* 0x00001004ff0c7984 */ /* 0x000e680008000c00 */
[----:B------:R-:W2:Y:S01]  /*0f10*/  LDS.64 R6, [UR4+0x20] ;  /* 0x00002004ff067984 */ /* 0x000ea20008000a00 */
[----:B0-----:R-:W-:Y:S01]  /*0f20*/  @P3 FADD R8, R8, R3 ;  /* 0x0000000308083221 */ /* 0x001fe20000000000 */
[----:B------:R-:W-:-:S03]  /*0f30*/  ISETP.GT.U32.AND P3, PT, R4, 0xc0, PT ;  /* 0x000000c00400780c */ /* 0x000fc60003f64070 */
[----:B-1----:R-:W-:Y:S01]  /*0f40*/  @P1 FADD R8, R8, R12 ;  /* 0x0000000c08081221 */ /* 0x002fe20000000000 */
[----:B------:R-:W-:Y:S02]  /*0f50*/  ISETP.GT.U32.AND P1, PT, R4, 0xe0, PT ;  /* 0x000000e00400780c */ /* 0x000fe40003f24070 */
[----:B------:R-:W-:Y:S01]  /*0f60*/  ISETP.GT.U32.AND.EX P3, PT, R0, RZ, PT, P3 ;  /* 0x000000ff0000720c */ /* 0x000fe20003f64130 */
[----:B------:R-:W-:Y:S01]  /*0f70*/  @P0 FADD R8, R8, R13 ;  /* 0x0000000d08080221 */ /* 0x000fe20000000000 */
[----:B------:R-:W-:-:S03]  /*0f80*/  ISETP.GT.U32.AND.EX P1, PT, R0, RZ, PT, P1 ;  /* 0x000000ff0000720c */ /* 0x000fc60003f24110 */
[----:B------:R-:W-:-:S04]  /*0f90*/  @P2 FADD R8, R8, R14 ;  /* 0x0000000e08082221 */ /* 0x000fc80000000000 */
[----:B------:R-:W-:-:S04]  /*0fa0*/  @P4 FADD R8, R8, R15 ;  /* 0x0000000f08084221 */ /* 0x000fc80000000000 */
[----:B--2---:R-:W-:-:S04]  /*0fb0*/  @P3 FADD R8, R8, R6 ;  /* 0x0000000608083221 */ /* 0x004fc80000000000 */
[----:B------:R-:W-:Y:S01]  /*0fc0*/  @P1 FADD R8, R8, R7 ;  /* 0x0000000708081221 */ /* 0x000fe20000000000 */
[----:B------:R-:W-:Y:S06]  /*0fd0*/  BRA `(.L_x_45) ;  /* 0x0000001000147947 */ /* 0x000fec0003800000 */
.L_x_31:
[----:B------:R-:W0:Y:S01]  /*0fe0*/  S2R R8, SR_TID.X ;  /* 0x0000000000087919 */ /* 0x000e220000002100 */
[----:B------:R-:W0:Y:S02]  /*0ff0*/  LDC.64 R2, c[0x0][0x380] ;  /* 0x0000e000ff027b82 */ /* 0x000e240000000a00 */
[----:B0-----:R-:W-:-:S05]  /*1000*/  IMAD.WIDE.U32 R2, R8, 0x4, R2 ;  /* 0x0000000408027825 */ /* 0x001fca00078e0002 */
        /* <DEDUP_REMOVED lines=16> */
[----:B--2---:R-:W-:Y:S01]  /*1110*/  FADD R9, R9, R12 ;  /* 0x0000000c09097221 */ /* 0x004fe20000000000 */
[----:B---3--:R-:W-:Y:S01]  /*1120*/  FADD R14, R11, R14 ;  /* 0x0000000e0b0e7221 */ /* 0x008fe20000000000 */
[----:B------:R-:W-:-:S03]  /*1130*/  HFMA2 R11, -RZ, RZ, 0, 0.00048828125 ;  /* 0x00001000ff0b7431 */ /* 0x000fc600000001ff */
[----:B------:R-:W-:Y:S01]  /*1140*/  FADD R14, R9, R14 ;  /* 0x0000000e090e7221 */ /* 0x000fe20000000000 */
[----:B------:R-:W-:Y:S01]  /*1150*/  IADD3 R9, P1, PT, R4, -0x1000, RZ ;  /* 0xfffff00004097810 */ /* 0x000fe20007f3e0ff */
[----:B----4-:R-:W-:-:S03]  /*1160*/  FADD R13, R13, R16 ;  /* 0x000000100d0d7221 */ /* 0x010fc60000000000 */
[----:B------:R-:W-:Y:S02]  /*1170*/  ISETP.GE.U32.AND P0, PT, R9, 0x1000, PT ;  /* 0x000010000900780c */ /* 0x000fe40003f06070 */
[----:B------:R-:W-:-:S04]  /*1180*/  IADD3.X R12, PT, PT, R0, -0x1, RZ, P1, !PT ;  /* 0xffffffff000c7810 */ /* 0x000fc80000ffe4ff */
[----:B------:R-:W-:Y:S01]  /*1190*/  ISETP.GE.U32.AND.EX P0, PT, R12, RZ, PT, P0 ;  /* 0x000000ff0c00720c */ /* 0x000fe20003f06100 */
        /* <DEDUP_REMOVED lines=11> */
[----:B------:R-:W-:Y:S01]  /*1250*/  IMAD.MOV.U32 R13, RZ, RZ, RZ ;  /* 0x000000ffff0d7224 */ /* 0x000fe200078e00ff */
[----:B------:R-:W-:Y:S06]  /*1260*/  @!P0 BRA `(.L_x_46) ;  /* 0x0000000000c08947 */ /* 0x000fec0003800000 */
[----:B------:R-:W0:Y:S01]  /*1270*/  LDC.64 R4, c[0x0][0x390] ;  /* 0x0000e400ff047b82 */ /* 0x000e220000000a00 */
[----:B------:R-:W-:Y:S01]  /*1280*/  MOV R11, 0x1000 ;  /* 0x00001000000b7802 */ /* 0x000fe20000000f00 */
[----:B------:R-:W-:-:S07]  /*1290*/  IMAD.MOV.U32 R13, RZ, RZ, RZ ;  /* 0x000000ffff0d7224 */ /* 0x000fce00078e00ff */
.L_x_48:
[----:B------:R-:W-:-:S04]  /*12a0*/  LEA R6, P0, R11, R2, 0x2 ;  /* 0x000000020b067211 */ /* 0x000fc800078010ff */
[----:B------:R-:W-:-:S05]  /*12b0*/  LEA.HI.X R7, R11, R3, R13, 0x2, P0 ;  /* 0x000000030b077211 */ /* 0x000fca00000f140d */
[----:B------:R-:W2:Y:S04]  /*12c0*/  LDG.E R0, desc[UR6][R6.64+0x2400] ;  /* 0x0024000606007981 */ /* 0x000ea8000c1e1900 */
[----:B------:R-:W2:Y:S04]  /*12d0*/  LDG.E R15, desc[UR6][R6.64+0x2800] ;  /* 0x00280006060f7981 */ /* 0x000ea8000c1e1900 */
        /* <DEDUP_REMOVED lines=13> */
[----:B------:R0:W5:Y:S02]  /*13b0*/  LDG.E R20, desc[UR6][R6.64+0x3c00] ;  /* 0x003c000606147981 */ /* 0x000164000c1e1900 */
[----:B0-----:R-:W-:-:S04]  /*13c0*/  IADD3 R6, P1, PT, -R11, R4, RZ ;  /* 0x000000040b067210 */ /* 0x001fc80007f3e1ff */
[----:B------:R-:W-:Y:S01]  /*13d0*/  ISETP.GE.U32.AND P0, PT, R6, 0x1000, PT ;  /* 0x000010000600780c */ /* 0x000fe20003f06070 */
[----:B--2---:R-:W-:Y:S01]  /*13e0*/  FADD R15, R0, R15 ;  /* 0x0000000f000f7221 */ /* 0x004fe20000000000 */
[----:B------:R-:W-:-:S04]  /*13f0*/  MOV R0, R5 ;  /* 0x0000000500007202 */ /* 0x000fc80000000f00 */
[----:B------:R-:W-:Y:S01]  /*1400*/  IADD3.X R6, PT, PT, ~R13, R0, RZ, P1, !PT ;  /* 0x000000000d067210 */ /* 0x000fe20000ffe5ff */
[----:B---3--:R-:W-:-:S03]  /*1410*/  FADD R10, R27, R10 ;  /* 0x0000000a1b0a7221 */ /* 0x008fc60000000000 */
[----:B------:R-:W-:Y:S01]  /*1420*/  ISETP.GE.U32.AND.EX P0, PT, R6, RZ, PT, P0 ;  /* 0x000000ff0600720c */ /* 0x000fe20003f06100 */
[----:B----4-:R-:W-:-:S04]  /*1430*/  FADD R29, R26, R29 ;  /* 0x0000001d1a1d7221 */ /* 0x010fc80000000000 */
[----:B------:R-:W-:Y:S01]  /*1440*/  FADD R10, R10, R29 ;  /* 0x0000001d0a0a7221 */ /* 0x000fe20000000000 */
[----:B-----5:R-:W-:Y:S01]  /*1450*/  FADD R24, R24, R25 ;  /* 0x0000001918187221 */ /* 0x020fe20000000000 */
[----:B------:R-:W-:-:S04]  /*1460*/  FADD R23, R23, R22 ;  /* 0x0000001617177221 */ /* 0x000fc80000000000 */
[----:B------:R-:W-:Y:S01]  /*1470*/  FADD R23, R24, R23 ;  /* 0x0000001718177221 */ /* 0x000fe20000000000 */
[----:B------:R-:W-:-:S04]  /*1480*/  FADD R18, R18, R21 ;  /* 0x0000001512127221 */ /* 0x000fc80000000000 */
[----:B------:R-:W-:Y:S01]  /*1490*/  FADD R15, R18, R15 ;  /* 0x0000000f120f7221 */ /* 0x000fe20000000000 */
[----:B------:R-:W-:Y:S01]  /*14a0*/  FADD R14, R14, R17 ;  /* 0x000000110e0e7221 */ /* 0x000fe20000000000 */
[----:B------:R-:W-:-:S04]  /*14b0*/  FADD R19, R16, R19 ;  /* 0x0000001310137221 */ /* 0x000fc80000000000 */
[----:B------:R-:W-:Y:S01]  /*14c0*/  FADD R14, R14, R19 ;  /* 0x000000130e0e7221 */ /* 0x000fe20000000000 */
[----:B------:R-:W-:-:S03]  /*14d0*/  FADD R10, R10, R23 ;  /* 0x000000170a0a7221 */ /* 0x000fc60000000000 */
[----:B------:R-:W-:-:S04]  /*14e0*/  FADD R15, R15, R14 ;  /* 0x0000000e0f0f7221 */ /* 0x000fc80000000000 */
[----:B------:R-:W-:-:S04]  /*14f0*/  FADD R15, R10, R15 ;  /* 0x0000000f0a0f7221 */ /* 0x000fc80000000000 */
[----:B------:R-:W-:Y:S01]  /*1500*/  FADD R10, R20, R15 ;  /* 0x0000000f140a7221 */ /* 0x000fe20000000000 */
[----:B------:R-:W-:Y:S06]  /*1510*/  @!P0 BRA `(.L_x_47) ;  /* 0x00000008001c8947 */ /* 0x000fec0003800000 */
[----:B------:R-:W-:-:S05]  /*1520*/  IADD3 R11, P0, PT, R11, 0x1000, RZ ;  /* 0x000010000b0b7810 */ /* 0x000fca0007f1e0ff */
[----:B------:R-:W-:Y:S01]  /*1530*/  IMAD.X R13, RZ, RZ, R13, P0 ;  /* 0x000000ffff0d7224 */ /* 0x000fe200000e060d */
[----:B------:R-:W-:-:S04]  /*1540*/  ISETP.GT.U32.AND P0, PT, R11, R9, PT ;  /* 0x000000090b00720c */ /* 0x000fc80003f04070 */
[----:B------:R-:W-:-:S13]  /*1550*/  ISETP.GT.U32.AND.EX P0, PT, R13, R12, PT, P0 ;  /* 0x0000000c0d00720c */ /* 0x000fda0003f04100 */
[----:B------:R-:W-:Y:S05]  /*1560*/  @!P0 BRA `(.L_x_48) ;  /* 0xfffffffc004c8947 */ /* 0x000fea000383ffff */
.L_x_46:
[CC--:B------:R-:W-:Y:S01]  /*1570*/  IADD3 R3, PT, PT, -R11.reuse, R4.reuse, RZ ;  /* 0x000000040b037210 */ /* 0x0c0fe20007ffe1ff */
[----:B------:R-:W-:Y:S01]  /*1580*/  BSSY.RECONVERGENT B1, `(.L_x_47) ;  /* 0x0000080000017945 */ /* 0x000fe20003800200 */
[----:B------:R-:W-:Y:S02]  /*1590*/  ISETP.GE.U32.AND P1, PT, R11, R4, PT ;  /* 0x000000040b00720c */ /* 0x000fe40003f26070 */
[----:B------:R-:W-:-:S04]  /*15a0*/  ISETP.GE.AND P0, PT, R8, R3, PT ;  /* 0x000000030800720c */ /* 0x000fc80003f06270 */
[----:B------:R-:W-:-:S13]  /*15b0*/  ISETP.GE.U32.OR.EX P0, PT, R13, R0, P0, P1 ;  /* 0x000000000d00720c */ /* 0x000fda0000706510 */
[----:B------:R-:W-:Y:S05]  /*15c0*/  @P0 BRA `(.L_x_49) ;  /* 0x0000000400ec0947 */ /* 0x000fea0003800000 */
[----:B------:R-:W-:Y:S01]  /*15d0*/  LOP3.LUT R0, RZ, R8, RZ, 0x33, !PT ;  /* 0x00000008ff007212 */ /* 0x000fe200078e33ff */
[----:B------:R-:W-:Y:S03]  /*15e0*/  BSSY.RECONVERGENT B2, `(.L_x_50) ;  /* 0x0000038000027945 */ /* 0x000fe60003800200 */
[----:B------:R-:W-:-:S04]  /*15f0*/  IADD3 R0, PT, PT, -R11, R4, R0 ;  /* 0x000000040b007210 */ /* 0x000fc80007ffe100 */
[C---:B------:R-:W-:Y:S02]  /*1600*/  ISETP.GE.U32.AND P1, PT, R0.reuse, 0xf00, PT ;  /* 0x00000f000000780c */ /* 0x040fe40003f26070 */
[----:B------:R-:W-:Y:S02]  /*1610*/  LEA.HI R4, R0, 0x1, RZ, 0x18 ;  /* 0x0000000100047811 */ /* 0x000fe400078fc0ff */
[----:B------:R-:W-:Y:S02]  /*1620*/  MOV R0, R8 ;  /* 0x0000000800007202 */ /* 0x000fe40000000f00 */
[----:B------:R-:W-:-:S04]  /*1630*/  LOP3.LUT R24, R4, 0xf, RZ, 0xc0, !PT ;  /* 0x0000000f04187812 */ /* 0x000fc800078ec0ff */
[----:B------:R-:W-:-:S03]  /*1640*/  ISETP.NE.AND P0, PT, R24, RZ, PT ;  /* 0x000000ff1800720c */ /* 0x000fc60003f05270 */
[----:B------:R-:W-:Y:S10]  /*1650*/  @!P1 BRA `(.L_x_51) ;  /* 0x0000000000c09947 */ /* 0x000ff40003800000 */
[----:B------:R-:W0:Y:S01]  /*1660*/  LDCU.64 UR4, c[0x0][0x380] ;  /* 0x00007000ff0477ac */ /* 0x000e220008000a00 */
[----:B------:R-:W-:Y:S02]  /*1670*/  IADD3 R3, P1, PT, R8, R11, RZ ;  /* 0x0000000b08037210 */ /* 0x000fe40007f3e0ff */
[----:B------:R-:W-:-:S03]  /*1680*/  LOP3.LUT R9, R4, 0x1fffff0, RZ, 0xc0, !PT ;  /* 0x01fffff004097812 */ /* 0x000fc600078ec0ff */
[----:B------:R-:W-:Y:S01]  /*1690*/  IMAD.X R0, RZ, RZ, R13, P1 ;  /* 0x000000ffff007224 */ /* 0x000fe200008e060d */
[----:B------:R-:W-:Y:S02]  /*16a0*/  IADD3 R9, PT, PT, -R9, RZ, RZ ;  /* 0x000000ff09097210 */ /* 0x000fe40007ffe1ff */
[----:B0-----:R-:W-:-:S04]  /*16b0*/  LEA R2, P2, R3, UR4, 0x2 ;  /* 0x0000000403027c11 */ /* 0x001fc8000f8410ff */
[----:B------:R-:W-:Y:S02]  /*16c0*/  IADD3 R2, P1, PT, R2, 0x2000, RZ ;  /* 0x0000200002027810 */ /* 0x000fe40007f3e0ff */
[----:B------:R-:W-:Y:S02]  /*16d0*/  LEA.HI.X R3, R3, UR5, R0, 0x2, P2 ;  /* 0x0000000503037c11 */ /* 0x000fe400090f1400 */
[----:B------:R-:W-:-:S03]  /*16e0*/  MOV R0, R8 ;  /* 0x0000000800007202 */ /* 0x000fc60000000f00 */
[----:B------:R-:W-:-:S07]  /*16f0*/  IMAD.X R3, RZ, RZ, R3, P1 ;  /* 0x000000ffff037224 */ /* 0x000fce00008e0603 */
.L_x_52:
        /* <DEDUP_REMOVED lines=16> */
[----:B------:R-:W-:Y:S01]  /*1800*/  IADD3 R9, PT, PT, R9, 0x10, RZ ;  /* 0x0000001009097810 */ /* 0x000fe20007ffe0ff */
[----:B------:R-:W-:-:S03]  /*1810*/  VIADD R0, R0, 0x1000 ;  /* 0x0000100000007836 */ /* 0x000fc60000000000 */
[----:B------:R-:W-:Y:S02]  /*1820*/  ISETP.NE.AND P1, PT, R9, RZ, PT ;  /* 0x000000ff0900720c */ /* 0x000fe40003f25270 */
[----:B0-----:R-:W-:-:S04]  /*1830*/  IADD3 R2, P2, PT, R2, 0x4000, RZ ;  /* 0x0000400002027810 */ /* 0x001fc80007f5e0ff */
[----:B------:R-:W-:Y:S01]  /*1840*/  IADD3.X R3, PT, PT, RZ, R3, RZ, P2, !PT ;  /* 0x00000003ff037210 */ /* 0x000fe200017fe4ff */
        /* <DEDUP_REMOVED lines=17> */
.L_x_51:
[----:B------:R-:W-:Y:S05]  /*1960*/  BSYNC.RECONVERGENT B2 ;  /* 0x0000000000027941 */ /* 0x000fea0003800200 */
.L_x_50:
[----:B------:R-:W-:Y:S05]  /*1970*/  @!P0 BRA `(.L_x_49) ;  /* 0x0000000400008947 */ /* 0x000fea0003800000 */
[----:B------:R-:W-:Y:S01]  /*1980*/  ISETP.GE.U32.AND P0, PT, R24, 0x8, PT ;  /* 0x000000081800780c */ /* 0x000fe20003f06070 */
[----:B------:R-:W-:Y:S01]  /*1990*/  BSSY.RECONVERGENT B2, `(.L_x_53) ;  /* 0x000001a000027945 */ /* 0x000fe20003800200 */
[----:B------:R-:W-:-:S04]  /*19a0*/  LOP3.LUT R7, R4, 0x7, RZ, 0xc0, !PT ;  /* 0x0000000704077812 */ /* 0x000fc800078ec0ff */
[----:B------:R-:W-:-:S07]  /*19b0*/  ISETP.NE.AND P1, PT, R7, RZ, PT ;  /* 0x000000ff0700720c */ /* 0x000fce0003f25270 */
[----:B------:R-:W-:Y:S06]  /*19c0*/  @!P0 BRA `(.L_x_54) ;  /* 0x0000000000588947 */ /* 0x000fec0003800000 */
[----:B------:R-:W0:Y:S01]  /*19d0*/  LDCU.64 UR4, c[0x0][0x380] ;  /* 0x00007000ff0477ac */ /* 0x000e220008000a00 */
[----:B------:R-:W-:-:S04]  /*19e0*/  IADD3 R3, P0, PT, R0, R11, RZ ;  /* 0x0000000b00037210 */ /* 0x000fc80007f1e0ff */
[----:B------:R-:W-:Y:S02]  /*19f0*/  IADD3.X R6, PT, PT, RZ, R13, RZ, P0, !PT ;  /* 0x0000000dff067210 */ /* 0x000fe400007fe4ff */
[----:B0-----:R-:W-:-:S04]  /*1a00*/  LEA R2, P0, R3, UR4, 0x2 ;  /* 0x0000000403027c11 */ /* 0x001fc8000f8010ff */
        /* <DEDUP_REMOVED lines=9> */
[----:B------:R-:W-:Y:S01]  /*1aa0*/  IADD3 R0, PT, PT, R0, 0x800, RZ ;  /* 0x0000080000007810 */ /* 0x000fe20007ffe0ff */
        /* <DEDUP_REMOVED lines=8> */
.L_x_54:
[----:B------:R-:W-:Y:S05]  /*1b30*/  BSYNC.RECONVERGENT B2 ;  /* 0x0000000000027941 */ /* 0x000fea0003800200 */
.L_x_53:
[----:B------:R-:W-:Y:S05]  /*1b40*/  @!P1 BRA `(.L_x_49) ;  /* 0x00000000008c9947 */ /* 0x000fea0003800000 */
[----:B------:R-:W-:Y:S01]  /*1b50*/  ISETP.GE.U32.AND P0, PT, R7, 0x4, PT ;  /* 0x000000040700780c */ /* 0x000fe20003f06070 */
[----:B------:R-:W-:Y:S01]  /*1b60*/  BSSY.RECONVERGENT B2, `(.L_x_55) ;  /* 0x0000012000027945 */ /* 0x000fe20003800200 */
[----:B------:R-:W-:-:S04]  /*1b70*/  LOP3.LUT R6, R4, 0x3, RZ, 0xc0, !PT ;  /* 0x0000000304067812 */ /* 0x000fc800078ec0ff */
[----:B------:R-:W-:-:S07]  /*1b80*/  ISETP.NE.AND P1, PT, R6, RZ, PT ;  /* 0x000000ff0600720c */ /* 0x000fce0003f25270 */
[----:B------:R-:W-:Y:S06]  /*1b90*/  @!P0 BRA `(.L_x_56) ;  /* 0x0000000000388947 */ /* 0x000fec0003800000 */
[----:B------:R-:W0:Y:S01]  /*1ba0*/  LDCU.64 UR4, c[0x0][0x380] ;  /* 0x00007000ff0477ac */ /* 0x000e220008000a00 */
[----:B------:R-:W-:-:S05]  /*1bb0*/  IADD3 R3, P0, PT, R0, R11, RZ ;  /* 0x0000000b00037210 */ /* 0x000fca0007f1e0ff */
[----:B------:R-:W-:Y:S01]  /*1bc0*/  IMAD.X R4, RZ, RZ, R13, P0 ;  /* 0x000000ffff047224 */ /* 0x000fe200000e060d */
[----:B0-----:R-:W-:-:S04]  /*1bd0*/  LEA R2, P0, R3, UR4, 0x2 ;  /* 0x0000000403027c11 */ /* 0x001fc8000f8010ff */
[----:B------:R-:W-:-:S05]  /*1be0*/  LEA.HI.X R3, R3, UR5, R4, 0x2, P0 ;  /* 0x0000000503037c11 */ /* 0x000fca00080f1404 */
[----:B------:R-:W2:Y:S04]  /*1bf0*/  LDG.E R5, desc[UR6][R2.64] ;  /* 0x0000000602057981 */ /* 0x000ea8000c1e1900 */
[----:B------:R-:W3:Y:S04]  /*1c00*/  LDG.E R4, desc[UR6][R2.64+0x400] ;  /* 0x0004000602047981 */ /* 0x000ee8000c1e1900 */
[----:B------:R-:W4:Y:S04]  /*1c10*/  LDG.E R7, desc[UR6][R2.64+0x800] ;  /* 0x0008000602077981 */ /* 0x000f28000c1e1900 */
[----:B------:R-:W5:Y:S01]  /*1c20*/  LDG.E R9, desc[UR6][R2.64+0xc00] ;  /* 0x000c000602097981 */ /* 0x000f62000c1e1900 */
[----:B------:R-:W-:Y:S01]  /*1c30*/  IADD3 R0, PT, PT, R0, 0x400, RZ ;  /* 0x0000040000007810 */ /* 0x000fe20007ffe0ff */
[----:B--2---:R-:W-:-:S04]  /*1c40*/  FADD R5, R10, R5 ;  /* 0x000000050a057221 */ /* 0x004fc80000000000 */
[----:B---3--:R-:W-:-:S04]  /*1c50*/  FADD R4, R5, R4 ;  /* 0x0000000405047221 */ /* 0x008fc80000000000 */
[----:B----4-:R-:W-:-:S04]  /*1c60*/  FADD R4, R4, R7 ;  /* 0x0000000704047221 */ /* 0x010fc80000000000 */
[----:B-----5:R-:W-:-:S07]  /*1c70*/  FADD R10, R4, R9 ;  /* 0x00000009040a7221 */ /* 0x020fce0000000000 */
.L_x_56:
[----:B------:R-:W-:Y:S05]  /*1c80*/  BSYNC.RECONVERGENT B2 ;  /* 0x0000000000027941 */ /* 0x000fea0003800200 */
.L_x_55:
[----:B------:R-:W-:Y:S05]  /*1c90*/  @!P1 BRA `(.L_x_49) ;  /* 0x0000000000389947 */ /* 0x000fea0003800000 */
[----:B------:R-:W0:Y:S01]  /*1ca0*/  LDCU.64 UR4, c[0x0][0x380] ;  /* 0x00007000ff0477ac */ /* 0x000e220008000a00 */
[----:B------:R-:W-:Y:S01]  /*1cb0*/  IADD3 R5, P0, PT, R0, R11, RZ ;  /* 0x0000000b00057210 */ /* 0x000fe20007f1e0ff */
[----:B------:R-:W-:-:S03]  /*1cc0*/  IMAD.MOV R0, RZ, RZ, -R6 ;  /* 0x000000ffff007224 */ /* 0x000fc600078e0a06 */
[----:B------:R-:W-:Y:S02]  /*1cd0*/  IADD3.X R4, PT, PT, RZ, R13, RZ, P0, !PT ;  /* 0x0000000dff047210 */ /* 0x000fe400007fe4ff */
[----:B0-----:R-:W-:-:S04]  /*1ce0*/  LEA R2, P1, R5, UR4, 0x2 ;  /* 0x0000000405027c11 */ /* 0x001fc8000f8210ff */
[----:B------:R-:W-:-:S09]  /*1cf0*/  LEA.HI.X R5, R5, UR5, R4, 0x2, P1 ;  /* 0x0000000505057c11 */ /* 0x000fd200088f1404 */
.L_x_57:
[----:B------:R-:W-:-:S06]  /*1d00*/  MOV R3, R5 ;  /* 0x0000000500037202 */ /* 0x000fcc0000000f00 */
[----:B------:R0:W2:Y:S01]  /*1d10*/  LDG.E R3, desc[UR6][R2.64] ;  /* 0x0000000602037981 */ /* 0x0000a2000c1e1900 */
[----:B------:R-:W-:-:S04]  /*1d20*/  IADD3 R0, PT, PT, R0, 0x1, RZ ;  /* 0x0000000100007810 */ /* 0x000fc80007ffe0ff */
[----:B------:R-:W-:Y:S02]  /*1d30*/  ISETP.NE.AND P0, PT, R0, RZ, PT ;  /* 0x000000ff0000720c */ /* 0x000fe40003f05270 */
[----:B0-----:R-:W-:-:S05]  /*1d40*/  IADD3 R2, P1, PT, R2, 0x400, RZ ;  /* 0x0000040002027810 */ /* 0x001fca0007f3e0ff */
[----:B------:R-:W-:Y:S02]  /*1d50*/  IMAD.X R5, RZ, RZ, R5, P1 ;  /* 0x000000ffff057224 */ /* 0x000fe400008e0605 */
[----:B--2---:R-:W-:-:S04]  /*1d60*/  FADD R10, R3, R10 ;  /* 0x0000000a030a7221 */ /* 0x004fc80000000000 */
[----:B------:R-:W-:Y:S05]  /*1d70*/  @P0 BRA `(.L_x_57) ;  /* 0xfffffffc00e00947 */ /* 0x000fea000383ffff */
.L_x_49:
[----:B------:R-:W-:Y:S05]  /*1d80*/  BSYNC.RECONVERGENT B1 ;  /* 0x0000000000017941 */ /* 0x000fea0003800200 */
.L_x_47:
[----:B------:R-:W0:Y:S01]  /*1d90*/  S2R R6, SR_LANEID ;  /* 0x0000000000067919 */ /* 0x000e220000000000 */
[----:B------:R-:W-:Y:S02]  /*1da0*/  MOV R3, R10 ;  /* 0x0000000a00037202 */ /* 0x000fe40000000f00 */
[----:B------:R-:W-:-:S03]  /*1db0*/  ISETP.NE.AND P5, PT, R8, RZ, PT ;  /* 0x000000ff0800720c */ /* 0x000fc60003fa5270 */
[----:B------:R-:W1:Y:S01]  /*1dc0*/  SHFL.DOWN PT, R0, R3, 0x1, 0x1f ;  /* 0x08201f0003007f89 */ /* 0x000e6200000e0000 */
[C---:B0-----:R-:W-:Y:S02]  /*1dd0*/  ISETP.GT.AND P0, PT, R6.reuse, 0x1e, PT ;  /* 0x0000001e0600780c */ /* 0x041fe40003f04270 */
[----:B------:R-:W-:-:S11]  /*1de0*/  ISETP.NE.AND P1, PT, R6, RZ, PT ;  /* 0x000000ff0600720c */ /* 0x000fd60003f25270 */
[----:B-1----:R-:W-:Y:S01]  /*1df0*/  @!P0 FADD R3, R0, R3 ;  /* 0x0000000300038221 */ /* 0x002fe20000000000 */
[----:B------:R-:W-:Y:S01]  /*1e00*/  ISETP.GT.AND P0, PT, R6, 0x1d, PT ;  /* 0x0000001d0600780c */ /* 0x000fe20003f04270 */
[----:B------:R-:W0:Y:S01]  /*1e10*/  @!P1 S2R R5, SR_CgaCtaId ;  /* 0x0000000000059919 */ /* 0x000e220000008800 */
[----:B------:R-:W-:Y:S02]  /*1e20*/  @!P1 MOV R4, 0x400 ;  /* 0x0000040000049802 */ /* 0x000fe40000000f00 */
[----:B------:R-:W-:Y:S01]  /*1e30*/  @!P1 SHF.R.U32.HI R2, RZ, 0x3, R8 ;  /* 0x00000003ff029819 */ /* 0x000fe20000011608 */
        /* <DEDUP_REMOVED lines=31> */
.L_x_45:
[----:B------:R-:W-:Y:S05]  /*2030*/  BSYNC.RECONVERGENT B0 ;  /* 0x0000000000007941 */ /* 0x000fea0003800200 */
.L_x_30:
[----:B------:R-:W-:Y:S05]  /*2040*/  @P5 EXIT ;  /* 0x000000000000594d */ /* 0x000fea0003800000 */
[----:B01----:R-:W0:Y:S01]  /*2050*/  LDC.64 R2, c[0x0][0x388] ;  /* 0x0000e200ff027b82 */ /* 0x003e220000000a00 */
[----:B------:R-:W2:Y:S02]  /*2060*/  LDCU UR4, c[0x0][0x39c] ;  /* 0x00007380ff0477ac */ /* 0x000ea40008000800 */
[----:B--2---:R-:W-:-:S05]  /*2070*/  FADD R5, R8, UR4 ;  /* 0x0000000408057e21 */ /* 0x004fca0008000000 */
[----:B0-----:R-:W-:Y:S01]  /*2080*/  STG.E desc[UR6][R2.64], R5 ;  /* 0x0000000502007986 */ /* 0x001fe2000c101906 */
[----:B------:R-:W-:Y:S05]  /*2090*/  EXIT ;  /* 0x000000000000794d */ /* 0x000fea0003800000 */
.L_x_58:
        /* <DEDUP_REMOVED lines=14> */
.L_x_994:


//--------------------- .text._ZN3cub18CUB_300001_SM_10006detail6reduce18DeviceReduceKernelINS2_10policy_hubIfjN4cuda3std3__44plusIfEEE10Policy1000EN6thrust24THRUST_300001_SM_1000_NS6detail15normal_iteratorINSD_10device_ptrIfEEEEjS9_fNS7_10__identityEEEvT0_PT3_T1_NS0_13GridEvenShareISN_EET2_T4_ --------------------------
	.section	.text._ZN3cub18CUB_300001_SM_10006detail6reduce18DeviceReduceKernelINS2_10policy_hubIfjN4cuda3std3__44plusIfEEE10Policy1000EN6thrust24THRUST_300001_SM_1000_NS6detail15normal_iteratorINSD_10device_ptrIfEEEEjS9_fNS7_10__identityEEEvT0_PT3_T1_NS0_13GridEvenShareISN_EET2_T4_,"ax",@progbits
	.align	128
        .global         _ZN3cub18CUB_300001_SM_10006detail6reduce18DeviceReduceKernelINS2_10policy_hubIfjN4cuda3std3__44plusIfEEE10Policy1000EN6thrust24THRUST_300001_SM_1000_NS6detail15normal_iteratorINSD_10device_ptrIfEEEEjS9_fNS7_10__identityEEEvT0_PT3_T1_NS0_13GridEvenShareISN_EET2_T4_
        .type           _ZN3cub18CUB_300001_SM_10006detail6reduce18DeviceReduceKernelINS2_10policy_hubIfjN4cuda3std3__44plusIfEEE10Policy1000EN6thrust24THRUST_300001_SM_1000_NS6detail15normal_iteratorINSD_10device_ptrIfEEEEjS9_fNS7_10__identityEEEvT0_PT3_T1_NS0_13GridEvenShareISN_EET2_T4_,@function
        .size           _ZN3cub18CUB_300001_SM_10006detail6reduce18DeviceReduceKernelINS2_10policy_hubIfjN4cuda3std3__44plusIfEEE10Policy1000EN6thrust24THRUST_300001_SM_1000_NS6detail15normal_iteratorINSD_10device_ptrIfEEEEjS9_fNS7_10__identityEEEvT0_PT3_T1_NS0_13GridEvenShareISN_EET2_T4_,(.L_x_995 - _ZN3cub18CUB_300001_SM_10006detail6reduce18DeviceReduceKernelINS2_10policy_hubIfjN4cuda3std3__44plusIfEEE10Policy1000EN6thrust24THRUST_300001_SM_1000_NS6detail15normal_iteratorINSD_10device_ptrIfEEEEjS9_fNS7_10__identityEEEvT0_PT3_T1_NS0_13GridEvenShareISN_EET2_T4_)
        .other          _ZN3cub18CUB_300001_SM_10006detail6reduce18DeviceReduceKernelINS2_10policy_hubIfjN4cuda3std3__44plusIfEEE10Policy1000EN6thrust24THRUST_300001_SM_1000_NS6detail15normal_iteratorINSD_10device_ptrIfEEEEjS9_fNS7_10__identityEEEvT0_PT3_T1_NS0_13GridEvenShareISN_EET2_T4_,@"STO_CUDA_ENTRY STV_DEFAULT"
_ZN3cub18CUB_300001_SM_10006detail6reduce18DeviceReduceKernelINS2_10policy_hubIfjN4cuda3std3__44plusIfEEE10Policy1000EN6thrust24THRUST_300001_SM_1000_NS6detail15normal_iteratorINSD_10device_ptrIfEEEEjS9_fNS7_10__identityEEEvT0_PT3_T1_NS0_13GridEvenShareISN_EET2_T4_:
.text._ZN3cub18CUB_300001_SM_10006detail6reduce18DeviceReduceKernelINS2_10policy_hubIfjN4cuda3std3__44plusIfEEE10Policy1000EN6thrust24THRUST_300001_SM_1000_NS6detail15normal_iteratorINSD_10device_ptrIfEEEEjS9_fNS7_10__identityEEEvT0_PT3_T1_NS0_13GridEvenShareISN_EET2_T4_:
[----:B------:R-:W-:Y:S01]  /*0000*/  LDC R1, c[0x0][0x37c] ;  /* 0x0000df00ff017b82 */ /* 0x000fe20000000800 */
[----:B------:R-:W0:Y:S07]  /*0010*/  S2R R3, SR_CTAID.X ;  /* 0x0000000000037919 */ /* 0x000e2e0000002500 */
[----:B------:R-:W1:Y:S01]  /*0020*/  LDC.64 R6, c[0x0][0x3a8] ;  /* 0x0000ea00ff067b82 */ /* 0x000e620000000a00 */
[----:B------:R-:W2:Y:S01]  /*0030*/  LDCU.64 UR6, c[0x0][0x358] ;  /* 0x00006b00ff0677ac */ /* 0x000ea20008000a00 */
[----:B------:R-:W-:Y:S01]  /*0040*/  BSSY.RECONVERGENT B0, `(.L_x_59) ;  /* 0x000027a000007945 */ /* 0x000fe20003800200 */
[----:B-1----:R-:W-:Y:S01]  /*0050*/  SHF.L.U32 R13, R7, 0xd, RZ ;  /* 0x0000000d070d7819 */ /* 0x002fe200000006ff */
[----:B0-----:R-:W-:-:S05]  /*0060*/  IMAD R0, R3, -0x2000, R6 ;  /* 0xffffe00003007824 */ /* 0x001fca00078e0206 */
[----:B------:R-:W-:-:S13]  /*0070*/  ISETP.GT.U32.AND P0, PT, R0, 0x1fff, PT ;  /* 0x00001fff0000780c */ /* 0x000fda0003f04070 */
[----:B--2---:R-:W-:Y:S05]  /*0080*/  @P0 BRA `(.L_x_60) ;  /* 0x0000001000d40947 */ /* 0x004fea0003800000 */
[----:B------:R-:W0:Y:S01]  /*0090*/  S2R R2, SR_TID.X ;  /* 0x0000000000027919 */ /* 0x000e220000002100 */
[----:B------:R-:W-:Y:S01]  /*00a0*/  BSSY.RECONVERGENT B1, `(.L_x_61) ;  /* 0x000000a000017945 */ /* 0x000fe20003800200 */
[----:B------:R-:W-:Y:S01]  /*00b0*/  HFMA2 R15, -RZ, RZ, 0, 0 ;  /* 0x00000000ff0f7431 */ /* 0x000fe200000001ff */
[----:B0-----:R-:W-:Y:S02]  /*00c0*/  ISETP.GE.U32.AND P0, PT, R2, R0, PT ;  /* 0x000000000200720c */ /* 0x001fe40003f06070 */
[----:B------:R-:W-:-:S11]  /*00d0*/  MOV R4, R2 ;  /* 0x0000000200047202 */ /* 0x000fd60000000f00 */
[----:B------:R-:W-:Y:S05]  /*00e0*/  @P0 BRA `(.L_x_62) ;  /* 0x0000000000140947 */ /* 0x000fea0003800000 */
[----:B------:R-:W0:Y:S01]  /*00f0*/  LDC.64 R8, c[0x0][0x380] ;  /* 0x0000e000ff087b82 */ /* 0x000e220000000a00 */
[----:B------:R-:W-:-:S05]  /*0100*/  LEA R5, R3, R2, 0xd ;  /* 0x0000000203057211 */ /* 0x000fca00078e68ff */
[----:B0-----:R-:W-:-:S05]  /*0110*/  IMAD.WIDE.U32 R8, R5, 0x4, R8 ;  /* 0x0000000405087825 */ /* 0x001fca00078e0008 */
[----:B------:R0:W5:Y:S01]  /*0120*/  LDG.E R15, desc[UR6][R8.64] ;  /* 0x00000006080f7981 */ /* 0x000162000c1e1900 */
[----:B------:R-:W-:-:S07]  /*0130*/  IADD3 R4, PT, PT, R2, 0x200, RZ ;  /* 0x0000020002047810 */ /* 0x000fce0007ffe0ff */
.L_x_62:
[----:B------:R-:W-:Y:S05]  /*0140*/  BSYNC.RECONVERGENT B1 ;  /* 0x0000000000017941 */ /* 0x000fea0003800200 */
.L_x_61:
[----:B------:R-:W-:Y:S01]  /*0150*/  ISETP.GE.U32.AND P0, PT, R4, R0, PT ;  /* 0x000000000400720c */ /* 0x000fe20003f06070 */
[----:B------:R-:W-:-:S12]  /*0160*/  BSSY.RECONVERGENT B1, `(.L_x_63) ;  /* 0x00000a5000017945 */ /* 0x000fd80003800200 */
[----:B------:R-:W-:Y:S05]  /*0170*/  @P0 BRA `(.L_x_64) ;  /* 0x00000008008c0947 */ /* 0x000fea0003800000 */
[----:B------:R-:W-:Y:S01]  /*0180*/  LOP3.LUT R5, RZ, R4, RZ, 0x33, !PT ;  /* 0x00000004ff057212 */ /* 0x000fe200078e33ff */
[----:B------:R-:W-:Y:S03]  /*0190*/  BSSY.RECONVERGENT B2, `(.L_x_65) ;  /* 0x0000053000027945 */ /* 0x000fe60003800200 */
[----:B------:R-:W-:-:S05]  /*01a0*/  IADD3 R6, PT, PT, R5, R6, RZ ;  /* 0x0000000605067210 */ /* 0x000fca0007ffe0ff */
[----:B------:R-:W-:-:S05]  /*01b0*/  IMAD R6, R3, -0x2000, R6 ;  /* 0xffffe00003067824 */ /* 0x000fca00078e0206 */
[C---:B------:R-:W-:Y:S02]  /*01c0*/  ISETP.GE.U32.AND P0, PT, R6.reuse, 0x1e00, PT ;  /* 0x00001e000600780c */ /* 0x040fe40003f06070 */
[----:B------:R-:W-:-:S04]  /*01d0*/  LEA.HI R5, R6, 0x1, RZ, 0x17 ;  /* 0x0000000106057811 */ /* 0x000fc800078fb8ff */
[----:B------:R-:W-:-:S07]  /*01e0*/  LOP3.LUT R6, R5, 0xf, RZ, 0xc0, !PT ;  /* 0x0000000f05067812 */ /* 0x000fce00078ec0ff */
[----:B------:R-:W-:Y:S05]  /*01f0*/  @!P0 BRA `(.L_x_66) ;  /* 0x0000000400308947 */ /* 0x000fea0003800000 */
[----:B------:R-:W-:Y:S01]  /*0200*/  LOP3.LUT R10, R5, 0xfffff0, RZ, 0xc0, !PT ;  /* 0x00fffff0050a7812 */ /* 0x000fe200078ec0ff */
[----:B------:R-:W-:Y:S01]  /*0210*/  BSSY.RECONVERGENT B3, `(.L_x_67) ;  /* 0x0000049000037945 */ /* 0x000fe20003800200 */
[----:B0-----:R-:W-:Y:S02]  /*0220*/  LOP3.LUT R9, R4, 0x1000, RZ, 0xfc, !PT ;  /* 0x0000100004097812 */ /* 0x001fe400078efcff */
[----:B------:R-:W-:Y:S02]  /*0230*/  LEA R4, R3, R4, 0xd ;  /* 0x0000000403047211 */ /* 0x000fe400078e68ff */
[----:B------:R-:W-:-:S07]  /*0240*/  IADD3 R10, PT, PT, -R10, RZ, RZ ;  /* 0x000000ff0a0a7210 */ /* 0x000fce0007ffe1ff */
.L_x_68:
[----:B------:R-:W0:Y:S02]  /*0250*/  LDC.64 R12, c[0x0][0x380] ;  /* 0x0000e000ff0c7b82 */ /* 0x000e240000000a00 */
[----:B0-----:R-:W-:-:S05]  /*0260*/  IMAD.WIDE.U32 R22, R4, 0x4, R12 ;  /* 0x0000000404167825 */ /* 0x001fca00078e000c */
[----:B------:R0:W2:Y:S01]  /*0270*/  LDG.E R8, desc[UR6][R22.64] ;  /* 0x0000000616087981 */ /* 0x0000a2000c1e1900 */
[C---:B------:R-:W-:Y:S02]  /*0280*/  IADD3 R25, PT, PT, R4.reuse, 0x200, RZ ;  /* 0x0000020004197810 */ /* 0x040fe40007ffe0ff */
[C---:B------:R-:W-:Y:S02]  /*0290*/  IADD3 R21, PT, PT, R4.reuse, 0x400, RZ ;  /* 0x0000040004157810 */ /* 0x040fe40007ffe0ff */
[C---:B------:R-:W-:Y:S01]  /*02a0*/  IADD3 R17, PT, PT, R4.reuse, 0x600, RZ ;  /* 0x0000060004117810 */ /* 0x040fe20007ffe0ff */
[----:B------:R-:W-:Y:S01]  /*02b0*/  IMAD.WIDE.U32 R24, R25, 0x4, R12 ;  /* 0x0000000419187825 */ /* 0x000fe200078e000c */
[----:B------:R-:W-:-:S03]  /*02c0*/  IADD3 R19, PT, PT, R4, 0x800, RZ ;  /* 0x0000080004137810 */ /* 0x000fc60007ffe0ff */
[--C-:B------:R-:W-:Y:S01]  /*02d0*/  IMAD.WIDE.U32 R20, R21, 0x4, R12.reuse ;  /* 0x0000000415147825 */ /* 0x100fe200078e000c */
[----:B------:R-:W3:Y:S01]  /*02e0*/  LDG.E R7, desc[UR6][R24.64] ;  /* 0x0000000618077981 */ /* 0x000ee2000c1e1900 */
[C---:B------:R-:W-:Y:S02]  /*02f0*/  IADD3 R11, PT, PT, R4.reuse, 0xa00, RZ ;  /* 0x00000a00040b7810 */ /* 0x040fe40007ffe0ff */
[--C-:B------:R-:W-:Y:S01]  /*0300*/  IMAD.WIDE.U32 R16, R17, 0x4, R12.reuse ;  /* 0x0000000411107825 */ /* 0x100fe200078e000c */
[----:B------:R1:W4:Y:S01]  /*0310*/  LDG.E R29, desc[UR6][R20.64] ;  /* 0x00000006141d7981 */ /* 0x000322000c1e1900 */
[C---:B------:R-:W-:Y:S02]  /*0320*/  IADD3 R14, PT, PT, R4.reuse, 0xc00, RZ ;  /* 0x00000c00040e7810 */ /* 0x040fe40007ffe0ff */
[--C-:B------:R-:W-:Y:S01]  /*0330*/  IMAD.WIDE.U32 R18, R19, 0x4, R12.reuse ;  /* 0x0000000413127825 */ /* 0x100fe200078e000c */
[----:B------:R1:W4:Y:S03]  /*0340*/  LDG.E R28, desc[UR6][R16.64] ;  /* 0x00000006101c7981 */ /* 0x000326000c1e1900 */
[----:B0-----:R-:W-:Y:S01]  /*0350*/  IMAD.WIDE.U32 R22, R11, 0x4, R12 ;  /* 0x000000040b167825 */ /* 0x001fe200078e000c */
[----:B------:R-:W4:Y:S01]  /*0360*/  LDG.E R27, desc[UR6][R18.64] ;  /* 0x00000006121b7981 */ /* 0x000f22000c1e1900 */
[----:B------:R-:W-:-:S02]  /*0370*/  IADD3 R11, PT, PT, R4, 0xe00, RZ ;  /* 0x00000e00040b7810 */ /* 0x000fc40007ffe0ff */
[--C-:B-1----:R-:W-:Y:S01]  /*0380*/  IMAD.WIDE.U32 R20, R14, 0x4, R12.reuse ;  /* 0x000000040e147825 */ /* 0x102fe200078e000c */
[----:B------:R0:W4:Y:S01]  /*0390*/  LDG.E R26, desc[UR6][R22.64] ;  /* 0x00000006161a7981 */ /* 0x000122000c1e1900 */
[C---:B------:R-:W-:Y:S02]  /*03a0*/  IADD3 R14, PT, PT, R4.reuse, 0x1000, RZ ;  /* 0x00001000040e7810 */ /* 0x040fe40007ffe0ff */
[C---:B------:R-:W-:Y:S01]  /*03b0*/  IADD3 R24, PT, PT, R4.reuse, 0x1200, RZ ;  /* 0x0000120004187810 */ /* 0x040fe20007ffe0ff */
[--C-:B------:R-:W-:Y:S01]  /*03c0*/  IMAD.WIDE.U32 R16, R11, 0x4, R12.reuse ;  /* 0x000000040b107825 */ /* 0x100fe200078e000c */
[----:B------:R1:W4:Y:S01]  /*03d0*/  LDG.E R25, desc[UR6][R20.64] ;  /* 0x0000000614197981 */ /* 0x000322000c1e1900 */
[----:B------:R-:W-:Y:S02]  /*03e0*/  IADD3 R11, PT, PT, R4, 0x1400, RZ ;  /* 0x00001400040b7810 */ /* 0x000fe40007ffe0ff */
[--C-:B0-----:R-:W-:Y:S02]  /*03f0*/  IMAD.WIDE.U32 R22, R24, 0x4, R12.reuse ;  /* 0x0000000418167825 */ /* 0x101fe400078e000c */
[----:B------:R0:W4:Y:S02]  /*0400*/  LDG.E R24, desc[UR6][R16.64] ;  /* 0x0000000610187981 */ /* 0x000124000c1e1900 */
[--C-:B-1----:R-:W-:Y:S01]  /*0410*/  IMAD.WIDE.U32 R20, R14, 0x4, R12.reuse ;  /* 0x000000040e147825 */ /* 0x102fe200078e000c */
[C---:B------:R-:W-:Y:S01]  /*0420*/  IADD3 R14, PT, PT, R4.reuse, 0x1600, RZ ;  /* 0x00001600040e7810 */ /* 0x040fe20007ffe0ff */
[----:B------:R1:W4:Y:S04]  /*0430*/  LDG.E R18, desc[UR6][R22.64] ;  /* 0x0000000616127981 */ /* 0x000328000c1e1900 */
[----:B------:R1:W4:Y:S01]  /*0440*/  LDG.E R19, desc[UR6][R20.64] ;  /* 0x0000000614137981 */ /* 0x000322000c1e1900 */
[----:B0-----:R-:W-:Y:S01]  /*0450*/  IMAD.WIDE.U32 R16, R11, 0x4, R12 ;  /* 0x000000040b107825 */ /* 0x001fe200078e000c */
[----:B-1----:R-:W-:-:S04]  /*0460*/  IADD3 R23, PT, PT, R4, 0x1800, RZ ;  /* 0x0000180004177810 */ /* 0x002fc80007ffe0ff */
[----:B------:R0:W4:Y:S01]  /*0470*/  LDG.E R11, desc[UR6][R16.64] ;  /* 0x00000006100b7981 */ /* 0x000122000c1e1900 */
[C---:B------:R-:W-:Y:S01]  /*0480*/  IADD3 R21, PT, PT, R4.reuse, 0x1a00, RZ ;  /* 0x00001a0004157810 */ /* 0x040fe20007ffe0ff */
[----:B0-----:R-:W-:Y:S01]  /*0490*/  IMAD.WIDE.U32 R16, R23, 0x4, R12 ;  /* 0x0000000417107825 */ /* 0x001fe200078e000c */
[----:B------:R-:W-:-:S03]  /*04a0*/  IADD3 R23, PT, PT, R4, 0x1c00, RZ ;  /* 0x00001c0004177810 */ /* 0x000fc60007ffe0ff */
[--C-:B------:R-:W-:Y:S02]  /*04b0*/  IMAD.WIDE.U32 R20, R21, 0x4, R12.reuse ;  /* 0x0000000415147825 */ /* 0x100fe400078e000c */
[----:B------:R-:W4:Y:S02]  /*04c0*/  LDG.E R16, desc[UR6][R16.64] ;  /* 0x0000000610107981 */ /* 0x000f24000c1e1900 */
[----:B------:R-:W-:Y:S02]  /*04d0*/  IMAD.WIDE.U32 R22, R23, 0x4, R12 ;  /* 0x0000000417167825 */ /* 0x000fe400078e000c */
[----:B------:R-:W4:Y:S04]  /*04e0*/  LDG.E R20, desc[UR6][R20.64] ;  /* 0x0000000614147981 */ /* 0x000f28000c1e1900 */
[----:B------:R-:W4:Y:S01]  /*04f0*/  LDG.E R22, desc[UR6][R22.64] ;  /* 0x0000000616167981 */ /* 0x000f22000c1e1900 */
[----:B--2--5:R-:W-:Y:S01]  /*0500*/  FADD R8, R8, R15 ;  /* 0x0000000f08087221 */ /* 0x024fe20000000000 */
[----:B------:R-:W-:-:S06]  /*0510*/  IMAD.WIDE.U32 R14, R14, 0x4, R12 ;  /* 0x000000040e0e7825 */ /* 0x000fcc00078e000c */
[----:B------:R0:W2:Y:S02]  /*0520*/  LDG.E R14, desc[UR6][R14.64] ;  /* 0x000000060e0e7981 */ /* 0x0000a4000c1e1900 */
[----:B0-----:R-:W-:-:S05]  /*0530*/  IADD3 R15, PT, PT, R4, 0x1e00, RZ ;  /* 0x00001e00040f7810 */ /* 0x001fca0007ffe0ff */
[----:B------:R-:W-:-:S06]  /*0540*/  IMAD.WIDE.U32 R12, R15, 0x4, R12 ;  /* 0x000000040f0c7825 */ /* 0x000fcc00078e000c */
[----:B------:R-:W2:Y:S01]  /*0550*/  LDG.E R12, desc[UR6][R12.64] ;  /* 0x000000060c0c7981 */ /* 0x000ea2000c1e1900 */
        /* <DEDUP_REMOVED lines=8> */
[----:B------:R-:W-:Y:S01]  /*05e0*/  FADD R18, R19, R18 ;  /* 0x0000001213127221 */ /* 0x000fe20000000000 */
[----:B------:R-:W-:-:S03]  /*05f0*/  IADD3 R10, PT, PT, R10, 0x10, RZ ;  /* 0x000000100a0a7810 */ /* 0x000fc60007ffe0ff */
[----:B------:R-:W-:Y:S01]  /*0600*/  FADD R11, R18, R11 ;  /* 0x0000000b120b7221 */ /* 0x000fe20000000000 */
[----:B------:R-:W-:Y:S02]  /*0610*/  ISETP.NE.AND P0, PT, R10, RZ, PT ;  /* 0x000000ff0a00720c */ /* 0x000fe40003f05270 */
[----:B------:R-:W-:Y:S02]  /*0620*/  IADD3 R9, PT, PT, R9, 0x2000, RZ ;  /* 0x0000200009097810 */ /* 0x000fe40007ffe0ff */
[----:B------:R-:W-:Y:S01]  /*0630*/  IADD3 R4, PT, PT, R4, 0x2000, RZ ;  /* 0x0000200004047810 */ /* 0x000fe20007ffe0ff */
[----:B--2---:R-:W-:-:S04]  /*0640*/  FADD R11, R11, R14 ;  /* 0x0000000e0b0b7221 */ /* 0x004fc80000000000 */
[----:B------:R-:W-:-:S04]  /*0650*/  FADD R11, R11, R16 ;  /* 0x000000100b0b7221 */ /* 0x000fc80000000000 */
[----:B------:R-:W-:-:S04]  /*0660*/  FADD R11, R11, R20 ;  /* 0x000000140b0b7221 */ /* 0x000fc80000000000 */
[----:B------:R-:W-:-:S04]  /*0670*/  FADD R11, R11, R22 ;  /* 0x000000160b0b7221 */ /* 0x000fc80000000000 */
[----:B------:R-:W-:Y:S01]  /*0680*/  FADD R15, R11, R12 ;  /* 0x0000000c0b0f7221 */ /* 0x000fe20000000000 */
[----:B------:R-:W-:Y:S06]  /*0690*/  @P0 BRA `(.L_x_68) ;  /* 0xfffffff800ec0947 */ /* 0x000fec000383ffff */
[----:B------:R-:W-:Y:S05]  /*06a0*/  BSYNC.RECONVERGENT B3 ;  /* 0x0000000000037941 */ /* 0x000fea0003800200 */
.L_x_67:
[----:B------:R-:W-:-:S07]  /*06b0*/  IADD3 R4, PT, PT, R9, -0x1000, RZ ;  /* 0xfffff00009047810 */ /* 0x000fce0007ffe0ff */
.L_x_66:
[----:B------:R-:W-:Y:S05]  /*06c0*/  BSYNC.RECONVERGENT B2 ;  /* 0x0000000000027941 */ /* 0x000fea0003800200 */
.L_x_65:
[----:B------:R-:W-:-:S13]  /*06d0*/  ISETP.NE.AND P0, PT, R6, RZ, PT ;  /* 0x000000ff0600720c */ /* 0x000fda0003f05270 */
[----:B------:R-:W-:Y:S05]  /*06e0*/  @!P0 BRA `(.L_x_64) ;  /* 0x0000000400308947 */ /* 0x000fea0003800000 */
[----:B------:R-:W-:Y:S01]  /*06f0*/  ISETP.GE.U32.AND P0, PT, R6, 0x8, PT ;  /* 0x000000080600780c */ /* 0x000fe20003f06070 */
[----:B------:R-:W-:Y:S01]  /*0700*/  BSSY.RECONVERGENT B2, `(.L_x_69) ;  /* 0x0000026000027945 */ /* 0x000fe20003800200 */
[----:B------:R-:W-:-:S04]  /*0710*/  LOP3.LUT R22, R5, 0x7, RZ, 0xc0, !PT ;  /* 0x0000000705167812 */ /* 0x000fc800078ec0ff */
[----:B------:R-:W-:-:S07]  /*0720*/  ISETP.NE.AND P1, PT, R22, RZ, PT ;  /* 0x000000ff1600720c */ /* 0x000fce0003f25270 */
[----:B------:R-:W-:Y:S06]  /*0730*/  @!P0 BRA `(.L_x_70) ;  /* 0x0000000000888947 */ /* 0x000fec0003800000 */
[----:B------:R-:W1:Y:S01]  /*0740*/  LDC.64 R6, c[0x0][0x380] ;  /* 0x0000e000ff067b82 */ /* 0x000e620000000a00 */
[----:B------:R-:W-:-:S04]  /*0750*/  LEA R19, R3, R4, 0xd ;  /* 0x0000000403137211 */ /* 0x000fc800078e68ff */
[C---:B------:R-:W-:Y:S02]  /*0760*/  IADD3 R17, PT, PT, R19.reuse, 0x200, RZ ;  /* 0x0000020013117810 */ /* 0x040fe40007ffe0ff */
[C---:B------:R-:W-:Y:S02]  /*0770*/  IADD3 R21, PT, PT, R19.reuse, 0x400, RZ ;  /* 0x0000040013157810 */ /* 0x040fe40007ffe0ff */
[C---:B------:R-:W-:Y:S02]  /*0780*/  IADD3 R13, PT, PT, R19.reuse, 0x600, RZ ;  /* 0x00000600130d7810 */ /* 0x040fe40007ffe0ff */
[C---:B0-----:R-:W-:Y:S01]  /*0790*/  IADD3 R9, PT, PT, R19.reuse, 0x800, RZ ;  /* 0x0000080013097810 */ /* 0x041fe20007ffe0ff */
[----:B-1----:R-:W-:-:S04]  /*07a0*/  IMAD.WIDE.U32 R10, R19, 0x4, R6 ;  /* 0x00000004130a7825 */ /* 0x002fc800078e0006 */
[--C-:B------:R-:W-:Y:S01]  /*07b0*/  IMAD.WIDE.U32 R16, R17, 0x4, R6.reuse ;  /* 0x0000000411107825 */ /* 0x100fe200078e0006 */
[----:B------:R0:W2:Y:S03]  /*07c0*/  LDG.E R14, desc[UR6][R10.64] ;  /* 0x000000060a0e7981 */ /* 0x0000a6000c1e1900 */
[--C-:B------:R-:W-:Y:S01]  /*07d0*/  IMAD.WIDE.U32 R20, R21, 0x4, R6.reuse ;  /* 0x0000000415147825 */ /* 0x100fe200078e0006 */
[----:B------:R1:W3:Y:S03]  /*07e0*/  LDG.E R18, desc[UR6][R16.64] ;  /* 0x0000000610127981 */ /* 0x0002e6000c1e1900 */
[--C-:B------:R-:W-:Y:S01]  /*07f0*/  IMAD.WIDE.U32 R12, R13, 0x4, R6.reuse ;  /* 0x000000040d0c7825 */ /* 0x100fe200078e0006 */
[----:B------:R-:W-:Y:S01]  /*0800*/  IADD3 R23, PT, PT, R19, 0xa00, RZ ;  /* 0x00000a0013177810 */ /* 0x000fe20007ffe0ff */
[----:B------:R-:W4:Y:S02]  /*0810*/  LDG.E R20, desc[UR6][R20.64] ;  /* 0x0000000614147981 */ /* 0x000f24000c1e1900 */
[--C-:B------:R-:W-:Y:S01]  /*0820*/  IMAD.WIDE.U32 R8, R9, 0x4, R6.reuse ;  /* 0x0000000409087825 */ /* 0x100fe200078e0006 */
[----:B------:R-:W-:Y:S01]  /*0830*/  IADD3 R25, PT, PT, R19, 0xc00, RZ ;  /* 0x00000c0013197810 */ /* 0x000fe20007ffe0ff */
[----:B------:R-:W4:Y:S02]  /*0840*/  LDG.E R12, desc[UR6][R12.64] ;  /* 0x000000060c0c7981 */ /* 0x000f24000c1e1900 */
[--C-:B0-----:R-:W-:Y:S01]  /*0850*/  IMAD.WIDE.U32 R10, R23, 0x4, R6.reuse ;  /* 0x00000004170a7825 */ /* 0x101fe200078e0006 */
[----:B------:R-:W-:Y:S01]  /*0860*/  IADD3 R19, PT, PT, R19, 0xe00, RZ ;  /* 0x00000e0013137810 */ /* 0x000fe20007ffe0ff */
[----:B------:R-:W4:Y:S02]  /*0870*/  LDG.E R8, desc[UR6][R8.64] ;  /* 0x0000000608087981 */ /* 0x000f24000c1e1900 */
[----:B-1----:R-:W-:-:S02]  /*0880*/  IMAD.WIDE.U32 R16, R25, 0x4, R6 ;  /* 0x0000000419107825 */ /* 0x002fc400078e0006 */
[----:B------:R-:W4:Y:S02]  /*0890*/  LDG.E R11, desc[UR6][R10.64] ;  /* 0x000000060a0b7981 */ /* 0x000f24000c1e1900 */
[----:B------:R-:W-:Y:S02]  /*08a0*/  IMAD.WIDE.U32 R6, R19, 0x4, R6 ;  /* 0x0000000413067825 */ /* 0x000fe400078e0006 */
[----:B------:R-:W4:Y:S04]  /*08b0*/  LDG.E R17, desc[UR6][R16.64] ;  /* 0x0000000610117981 */ /* 0x000f28000c1e1900 */
[----:B------:R-:W4:Y:S01]  /*08c0*/  LDG.E R7, desc[UR6][R6.64] ;  /* 0x0000000606077981 */ /* 0x000f22000c1e1900 */
[----:B------:R-:W-:Y:S01]  /*08d0*/  IADD3 R4, PT, PT, R4, 0x1000, RZ ;  /* 0x0000100004047810 */ /* 0x000fe20007ffe0ff */
        /* <DEDUP_REMOVED lines=8> */
.L_x_70:
[----:B------:R-:W-:Y:S05]  /*0960*/  BSYNC.RECONVERGENT B2 ;  /* 0x0000000000027941 */ /* 0x000fea0003800200 */
.L_x_69:
[----:B------:R-:W-:Y:S05]  /*0970*/  @!P1 BRA `(.L_x_64) ;  /* 0x00000000008c9947 */ /* 0x000fea0003800000 */
[----:B------:R-:W-:Y:S01]  /*0980*/  ISETP.GE.U32.AND P0, PT, R22, 0x4, PT ;  /* 0x000000041600780c */ /* 0x000fe20003f06070 */
[----:B------:R-:W-:Y:S01]  /*0990*/  BSSY.RECONVERGENT B2, `(.L_x_71) ;  /* 0x0000016000027945 */ /* 0x000fe20003800200 */
[----:B------:R-:W-:-:S04]  /*09a0*/  LOP3.LUT R5, R5, 0x3, RZ, 0xc0, !PT ;  /* 0x0000000305057812 */ /* 0x000fc800078ec0ff */
[----:B------:R-:W-:-:S07]  /*09b0*/  ISETP.NE.AND P1, PT, R5, RZ, PT ;  /* 0x000000ff0500720c */ /* 0x000fce0003f25270 */
[----:B------:R-:W-:Y:S06]  /*09c0*/  @!P0 BRA `(.L_x_72) ;  /* 0x0000000000488947 */ /* 0x000fec0003800000 */
[----:B------:R-:W0:Y:S01]  /*09d0*/  LDC.64 R6, c[0x0][0x380] ;  /* 0x0000e000ff067b82 */ /* 0x000e220000000a00 */
[----:B------:R-:W-:-:S04]  /*09e0*/  LEA R13, R3, R4, 0xd ;  /* 0x00000004030d7211 */ /* 0x000fc800078e68ff */
[C---:B------:R-:W-:Y:S02]  /*09f0*/  IADD3 R11, PT, PT, R13.reuse, 0x200, RZ ;  /* 0x000002000d0b7810 */ /* 0x040fe40007ffe0ff */
[C---:B------:R-:W-:Y:S02]  /*0a00*/  IADD3 R17, PT, PT, R13.reuse, 0x400, RZ ;  /* 0x000004000d117810 */ /* 0x040fe40007ffe0ff */
[C---:B------:R-:W-:Y:S01]  /*0a10*/  IADD3 R19, PT, PT, R13.reuse, 0x600, RZ ;  /* 0x000006000d137810 */ /* 0x040fe20007ffe0ff */
[----:B0-----:R-:W-:-:S04]  /*0a20*/  IMAD.WIDE.U32 R8, R13, 0x4, R6 ;  /* 0x000000040d087825 */ /* 0x001fc800078e0006 */
[--C-:B------:R-:W-:Y:S02]  /*0a30*/  IMAD.WIDE.U32 R10, R11, 0x4, R6.reuse ;  /* 0x000000040b0a7825 */ /* 0x100fe400078e0006 */
[----:B------:R-:W2:Y:S02]  /*0a40*/  LDG.E R8, desc[UR6][R8.64] ;  /* 0x0000000608087981 */ /* 0x000ea4000c1e1900 */
[--C-:B------:R-:W-:Y:S02]  /*0a50*/  IMAD.WIDE.U32 R12, R17, 0x4, R6.reuse ;  /* 0x00000004110c7825 */ /* 0x100fe400078e0006 */
[----:B------:R-:W3:Y:S02]  /*0a60*/  LDG.E R10, desc[UR6][R10.64] ;  /* 0x000000060a0a7981 */ /* 0x000ee4000c1e1900 */
[----:B------:R-:W-:Y:S02]  /*0a70*/  IMAD.WIDE.U32 R6, R19, 0x4, R6 ;  /* 0x0000000413067825 */ /* 0x000fe400078e0006 */
[----:B------:R-:W4:Y:S04]  /*0a80*/  LDG.E R12, desc[UR6][R12.64] ;  /* 0x000000060c0c7981 */ /* 0x000f28000c1e1900 */
[----:B------:R-:W4:Y:S01]  /*0a90*/  LDG.E R6, desc[UR6][R6.64] ;  /* 0x0000000606067981 */ /* 0x000f22000c1e1900 */
[----:B------:R-:W-:Y:S01]  /*0aa0*/  IADD3 R4, PT, PT, R4, 0x800, RZ ;  /* 0x0000080004047810 */ /* 0x000fe20007ffe0ff */
[----:B--2--5:R-:W-:-:S04]  /*0ab0*/  FADD R15, R15, R8 ;  /* 0x000000080f0f7221 */ /* 0x024fc80000000000 */
[----:B---3--:R-:W-:-:S04]  /*0ac0*/  FADD R15, R15, R10 ;  /* 0x0000000a0f0f7221 */ /* 0x008fc80000000000 */
[----:B----4-:R-:W-:-:S04]  /*0ad0*/  FADD R15, R15, R12 ;  /* 0x0000000c0f0f7221 */ /* 0x010fc80000000000 */
[----:B------:R-:W-:-:S07]  /*0ae0*/  FADD R15, R15, R6 ;  /* 0x000000060f0f7221 */ /* 0x000fce0000000000 */
.L_x_72:
[----:B------:R-:W-:Y:S05]  /*0af0*/  BSYNC.RECONVERGENT B2 ;  /* 0x0000000000027941 */ /* 0x000fea0003800200 */
.L_x_71:
[----:B------:R-:W-:Y:S05]  /*0b00*/  @!P1 BRA `(.L_x_64) ;  /* 0x0000000000289947 */ /* 0x000fea0003800000 */
[----:B------:R-:W1:Y:S01]  /*0b10*/  LDC.64 R6, c[0x0][0x380] ;  /* 0x0000e000ff067b82 */ /* 0x000e620000000a00 */
[----:B0-----:R-:W-:Y:S02]  /*0b20*/  LEA R9, R3, R4, 0xd ;  /* 0x0000000403097211 */ /* 0x001fe400078e68ff */
[----:B------:R-:W-:-:S07]  /*0b30*/  IADD3 R8, PT, PT, -R5, RZ, RZ ;  /* 0x000000ff05087210 */ /* 0x000fce0007ffe1ff */
.L_x_73:
[----:B-1----:R-:W-:-:S06]  /*0b40*/  IMAD.WIDE.U32 R4, R9, 0x4, R6 ;  /* 0x0000000409047825 */ /* 0x002fcc00078e0006 */
[----:B------:R-:W2:Y:S01]  /*0b50*/  LDG.E R4, desc[UR6][R4.64] ;  /* 0x0000000604047981 */ /* 0x000ea2000c1e1900 */
[----:B------:R-:W-:Y:S02]  /*0b60*/  IADD3 R8, PT, PT, R8, 0x1, RZ ;  /* 0x0000000108087810 */ /* 0x000fe40007ffe0ff */
[----:B------:R-:W-:Y:S02]  /*0b70*/  IADD3 R9, PT, PT, R9, 0x200, RZ ;  /* 0x0000020009097810 */ /* 0x000fe40007ffe0ff */
[----:B------:R-:W-:Y:S01]  /*0b80*/  ISETP.NE.AND P0, PT, R8, RZ, PT ;  /* 0x000000ff0800720c */ /* 0x000fe20003f05270 */
[----:B--2--5:R-:W-:-:S12]  /*0b90*/  FADD R15, R4, R15 ;  /* 0x0000000f040f7221 */ /* 0x024fd80000000000 */
[----:B------:R-:W-:Y:S05]  /*0ba0*/  @P0 BRA `(.L_x_73) ;  /* 0xfffffffc00e40947 */ /* 0x000fea000383ffff */
.L_x_64:
[----:B------:R-:W-:Y:S05]  /*0bb0*/  BSYNC.RECONVERGENT B1 ;  /* 0x0000000000017941 */ /* 0x000fea0003800200 */
.L_x_63:
[----:B------:R-:W-:-:S13]  /*0bc0*/  ISETP.GE.U32.AND P0, PT, R0, 0x200, PT ;  /* 0x000002000000780c */ /* 0x000fda0003f06070 */
[----:B------:R-:W-:Y:S05]  /*0bd0*/  @!P0 BRA `(.L_x_74) ;  /* 0x0000000000d08947 */ /* 0x000fea0003800000 */
[----:B0-----:R-:W0:Y:S01]  /*0be0*/  S2R R8, SR_LANEID ;  /* 0x0000000000087919 */ /* 0x001e220000000000 */
[----:B-----5:R-:W1:Y:S02]  /*0bf0*/  SHFL.DOWN PT, R0, R15, 0x1, 0x1f ;  /* 0x08201f000f007f89 */ /* 0x020e6400000e0000 */
[----:B-1----:R-:W-:Y:S01]  /*0c00*/  FADD R0, R0, R15 ;  /* 0x0000000f00007221 */ /* 0x002fe20000000000 */
[C---:B0-----:R-:W-:Y:S02]  /*0c10*/  ISETP.GT.AND P0, PT, R8.reuse, 0x1e, PT ;  /* 0x0000001e0800780c */ /* 0x041fe40003f04270 */
[C---:B------:R-:W-:Y:S02]  /*0c20*/  ISETP.NE.AND P1, PT, R8.reuse, RZ, PT ;  /* 0x000000ff0800720c */ /* 0x040fe40003f25270 */
[----:B------:R-:W-:Y:S02]  /*0c30*/  FSEL R0, R15, R0, P0 ;  /* 0x000000000f007208 */ /* 0x000fe40000000000 */
[----:B------:R-:W-:-:S03]  /*0c40*/  ISETP.GT.AND P0, PT, R8, 0x1d, PT ;  /* 0x0000001d0800780c */ /* 0x000fc60003f04270 */
[----:B------:R-:W0:Y:S06]  /*0c50*/  SHFL.DOWN PT, R5, R0, 0x2, 0x1f ;  /* 0x08401f0000057f89 */ /* 0x000e2c00000e0000 */
[----:B------:R-:W1:Y:S01]  /*0c60*/  @!P1 S2R R7, SR_CgaCtaId ;  /* 0x0000000000079919 */ /* 0x000e620000008800 */
[----:B------:R-:W-:Y:S02]  /*0c70*/  @!P1 MOV R6, 0x400 ;  /* 0x0000040000069802 */ /* 0x000fe40000000f00 */
[----:B------:R-:W-:-:S04]  /*0c80*/  @!P1 SHF.R.U32.HI R4, RZ, 0x3, R2 ;  /* 0x00000003ff049819 */ /* 0x000fc80000011602 */
[----:B------:R-:W-:Y:S01]  /*0c90*/  @!P1 LOP3.LUT R4, R4, 0x7c, RZ, 0xc0, !PT ;  /* 0x0000007c04049812 */ /* 0x000fe200078ec0ff */
[----:B0-----:R-:W-:Y:S01]  /*0ca0*/  @!P0 FADD R0, R0, R5 ;  /* 0x0000000500008221 */ /* 0x001fe20000000000 */
[----:B------:R-:W-:-:S04]  /*0cb0*/  ISETP.GT.AND P0, PT, R8, 0x1b, PT ;  /* 0x0000001b0800780c */ /* 0x000fc80003f04270 */
[----:B------:R-:W0:Y:S01]  /*0cc0*/  SHFL.DOWN PT, R5, R0, 0x4, 0x1f ;  /* 0x08801f0000057f89 */ /* 0x000e2200000e0000 */
[----:B-1----:R-:W-:-:S04]  /*0cd0*/  @!P1 LEA R7, R7, R6, 0x18 ;  /* 0x0000000607079211 */ /* 0x002fc800078ec0ff */
[----:B------:R-:W-:-:S04]  /*0ce0*/  @!P1 IADD3 R4, PT, PT, R4, R7, RZ ;  /* 0x0000000704049210 */ /* 0x000fc80007ffe0ff */
        /* <DEDUP_REMOVED lines=12> */
[----:B------:R-:W0:Y:S01]  /*0db0*/  S2UR UR5, SR_CgaCtaId ;  /* 0x00000000000579c3 */ /* 0x000e220000008800 */
[----:B------:R-:W-:Y:S02]  /*0dc0*/  UMOV UR4, 0x400 ;  /* 0x0000040000047882 */ /* 0x000fe40000000000 */
[----:B0-----:R-:W-:-:S09]  /*0dd0*/  ULEA UR4, UR5, UR4, 0x18 ;  /* 0x0000000405047291 */ /* 0x001fd2000f8ec0ff */
[----:B------:R-:W0:Y:S04]  /*0de0*/  LDS.128 R12, [UR4+0x10] ;  /* 0x00001004ff0c7984 */ /* 0x000e280008000c00 */
[----:B------:R-:W2:Y:S04]  /*0df0*/  LDS.128 R8, [UR4+0x20] ;  /* 0x00002004ff087984 */ /* 0x000ea80008000c00 */
[----:B-1----:R-:W1:Y:S04]  /*0e00*/  LDS.128 R4, [UR4+0x30] ;  /* 0x00003004ff047984 */ /* 0x002e680008000c00 */
[----:B------:R-:W3:Y:S01]  /*0e10*/  LDS.128 R16, [UR4+0x40] ;  /* 0x00004004ff107984 */ /* 0x000ee20008000c00 */
[----:B0-----:R-:W-:-:S04]  /*0e20*/  FADD R13, R20, R13 ;  /* 0x0000000d140d7221 */ /* 0x001fc80000000000 */
[----:B------:R-:W-:-:S04]  /*0e30*/  FADD R14, R13, R14 ;  /* 0x0000000e0d0e7221 */ /* 0x000fc80000000000 */
[----:B------:R-:W-:-:S04]  /*0e40*/  FADD R15, R14, R15 ;  /* 0x0000000f0e0f7221 */ /* 0x000fc80000000000 */
[----:B--2---:R-:W-:-:S04]  /*0e50*/  FADD R8, R15, R8 ;  /* 0x000000080f087221 */ /* 0x004fc80000000000 */
[----:B------:R-:W-:-:S04]  /*0e60*/  FADD R9, R8, R9 ;  /* 0x0000000908097221 */ /* 0x000fc80000000000 */
[----:B------:R-:W-:-:S04]  /*0e70*/  FADD R10, R9, R10 ;  /* 0x0000000a090a7221 */ /* 0x000fc80000000000 */
[----:B------:R-:W-:-:S04]  /*0e80*/  FADD R11, R10, R11 ;  /* 0x0000000b0a0b7221 */ /* 0x000fc80000000000 */
[----:B-1----:R-:W-:-:S04]  /*0e90*/  FADD R4, R11, R4 ;  /* 0x000000040b047221 */ /* 0x002fc80000000000 */
[----:B------:R-:W-:-:S04]  /*0ea0*/  FADD R5, R4, R5 ;  /* 0x0000000504057221 */ /* 0x000fc80000000000 */
[----:B------:R-:W-:-:S04]  /*0eb0*/  FADD R6, R5, R6 ;  /* 0x0000000605067221 */ /* 0x000fc80000000000 */
[----:B------:R-:W-:-:S04]  /*0ec0*/  FADD R7, R6, R7 ;  /* 0x0000000706077221 */ /* 0x000fc80000000000 */
[----:B---3--:R-:W-:-:S04]  /*0ed0*/  FADD R16, R7, R16 ;  /* 0x0000001007107221 */ /* 0x008fc80000000000 */
[----:B------:R-:W-:-:S04]  /*0ee0*/  FADD R17, R16, R17 ;  /* 0x0000001110117221 */ /* 0x000fc80000000000 */
[----:B------:R-:W-:-:S04]  /*0ef0*/  FADD R18, R17, R18 ;  /* 0x0000001211127221 */ /* 0x000fc80000000000 */
[----:B------:R-:W-:Y:S01]  /*0f00*/  FADD R20, R18, R19 ;  /* 0x0000001312147221 */ /* 0x000fe20000000000 */
[----:B------:R-:W-:Y:S06]  /*0f10*/  BRA `(.L_x_75) ;  /* 0x0000001800307947 */ /* 0x000fec0003800000 */
.L_x_74:
[----:B0-----:R-:W0:Y:S01]  /*0f20*/  S2R R8, SR_LANEID ;  /* 0x0000000000087919 */ /* 0x001e220000000000 */
[----:B------:R-:W-:-:S04]  /*0f30*/  LOP3.LUT R4, R2, 0x3e0, RZ, 0xc0, !PT ;  /* 0x000003e002047812 */ /* 0x000fc800078ec0ff */
[----:B------:R-:W-:Y:S02]  /*0f40*/  IADD3 R5, PT, PT, R4, 0x20, RZ ;  /* 0x0000002004057810 */ /* 0x000fe40007ffe0ff */
[----:B------:R-:W-:Y:S02]  /*0f50*/  LOP3.LUT R7, RZ, R4, RZ, 0x33, !PT ;  /* 0x00000004ff077212 */ /* 0x000fe400078e33ff */
[----:B------:R-:W-:Y:S02]  /*0f60*/  ISETP.GT.U32.AND P0, PT, R5, R0, PT ;  /* 0x000000000500720c */ /* 0x000fe40003f04070 */
[----:B------:R-:W-:-:S04]  /*0f70*/  IADD3 R7, PT, PT, R0, R7, RZ ;  /* 0x0000000700077210 */ /* 0x000fc80007ffe0ff */
[----:B------:R-:W-:-:S05]  /*0f80*/  SEL R7, R7, 0x1f, P0 ;  /* 0x0000001f07077807 */ /* 0x000fca0000000000 */
[----:B-----5:R-:W1:Y:S01]  /*0f90*/  SHFL.DOWN PT, R4, R15, 0x1, R7 ;  /* 0x082000000f047989 */ /* 0x020e6200000e0007 */
[C---:B0-----:R-:W-:Y:S02]  /*0fa0*/  ISETP.GE.AND P0, PT, R8.reuse, R7, PT ;  /* 0x000000070800720c */ /* 0x041fe40003f06270 */
[C---:B------:R-:W-:Y:S02]  /*0fb0*/  IADD3 R6, PT, PT, R8.reuse, 0x2, RZ ;  /* 0x0000000208067810 */ /* 0x040fe40007ffe0ff */
[----:B------:R-:W-:-:S09]  /*0fc0*/  ISETP.NE.AND P1, PT, R8, RZ, PT ;  /* 0x000000ff0800720c */ /* 0x000fd20003f25270 */
[----:B-1----:R-:W-:Y:S01]  /*0fd0*/  @!P0 FADD R15, R4, R15 ;  /* 0x0000000f040f8221 */ /* 0x002fe20000000000 */
[----:B------:R-:W-:Y:S02]  /*0fe0*/  ISETP.GT.AND P0, PT, R6, R7, PT ;  /* 0x000000070600720c */ /* 0x000fe40003f04270 */
[----:B------:R-:W-:Y:S01]  /*0ff0*/  IADD3 R6, PT, PT, R8, 0x4, RZ ;  /* 0x0000000408067810 */ /* 0x000fe20007ffe0ff */
        /* <DEDUP_REMOVED lines=9> */
[----:B------:R-:W-:-:S02]  /*1090*/  ISETP.GT.AND P0, PT, R6, R7, PT ;  /* 0x000000070600720c */ /* 0x000fc40003f04270 */
[----:B------:R-:W-:Y:S02]  /*10a0*/  IADD3 R6, PT, PT, R8, 0x10, RZ ;  /* 0x0000001008067810 */ /* 0x000fe40007ffe0ff */
[----:B------:R-:W1:Y:S09]  /*10b0*/  SHFL.DOWN PT, R4, R15, 0x8, R7 ;  /* 0x090000000f047989 */ /* 0x000e7200000e0007 */
[----:B-1----:R-:W-:Y:S01]  /*10c0*/  @!P0 FADD R15, R15, R4 ;  /* 0x000000040f0f8221 */ /* 0x002fe20000000000 */
[----:B------:R-:W-:-:S02]  /*10d0*/  ISETP.GT.AND P0, PT, R6, R7, PT ;  /* 0x000000070600720c */ /* 0x000fc40003f04270 */
[----:B------:R-:W-:Y:S02]  /*10e0*/  @!P1 MOV R6, 0x400 ;  /* 0x0000040000069802 */ /* 0x000fe40000000f00 */
[----:B------:R-:W1:Y:S02]  /*10f0*/  SHFL.DOWN PT, R4, R15, 0x10, R7 ;  /* 0x0a0000000f047989 */ /* 0x000e6400000e0007 */
[----:B0-----:R-:W-:-:S04]  /*1100*/  @!P1 LEA R6, R9, R6, 0x18 ;  /* 0x0000000609069211 */ /* 0x001fc800078ec0ff */
[----:B------:R-:W-:-:S03]  /*1110*/  @!P1 IADD3 R5, PT, PT, R5, R6, RZ ;  /* 0x0000000605059210 */ /* 0x000fc60007ffe0ff */
[----:B-1----:R-:W-:Y:S01]  /*1120*/  @!P0 FADD R15, R15, R4 ;  /* 0x000000040f0f8221 */ /* 0x002fe20000000000 */
[----:B------:R-:W-:-:S04]  /*1130*/  ISETP.NE.AND P0, PT, R2, RZ, PT ;  /* 0x000000ff0200720c */ /* 0x000fc80003f05270 */
[----:B------:R-:W-:-:S05]  /*1140*/  MOV R20, R15 ;  /* 0x0000000f00147202 */ /* 0x000fca0000000f00 */
[----:B------:R0:W-:Y:S01]  /*1150*/  @!P1 STS [R5+0x10], R20 ;  /* 0x0000101405009388 */ /* 0x0001e20000000800 */
[----:B------:R-:W-:Y:S06]  /*1160*/  BAR.SYNC.DEFER_BLOCKING 0x0 ;  /* 0x0000000000007b1d */ /* 0x000fec0000010000 */
[----:B------:R-:W-:Y:S05]  /*1170*/  @P0 BRA `(.L_x_75) ;  /* 0x0000001400980947 */ /* 0x000fea0003800000 */
[----:B------:R-:W1:Y:S01]  /*1180*/  S2UR UR5, SR_CgaCtaId ;  /* 0x00000000000579c3 */ /* 0x000e620000008800 */
[----:B------:R-:W-:Y:S01]  /*1190*/  UMOV UR4, 0x400 ;  /* 0x0000040000047882 */ /* 0x000fe20000000000 */
[C---:B------:R-:W-:Y:S02]  /*11a0*/  ISETP.GT.U32.AND P2, PT, R0.reuse, 0x20, PT ;  /* 0x000000200000780c */ /* 0x040fe40003f44070 */
[C---:B------:R-:W-:Y:S02]  /*11b0*/  ISETP.GT.U32.AND P3, PT, R0.reuse, 0x40, PT ;  /* 0x000000400000780c */ /* 0x040fe40003f64070 */
[C---:B------:R-:W-:Y:S02]  /*11c0*/  ISETP.GT.U32.AND P1, PT, R0.reuse, 0x60, PT ;  /* 0x000000600000780c */ /* 0x040fe40003f24070 */
[----:B------:R-:W-:Y:S01]  /*11d0*/  ISETP.GT.U32.AND P4, PT, R0, 0xc0, PT ;  /* 0x000000c00000780c */ /* 0x000fe20003f84070 */
[----:B-1----:R-:W-:-:S09]  /*11e0*/  ULEA UR4, UR5, UR4, 0x18 ;  /* 0x0000000405047291 */ /* 0x002fd2000f8ec0ff */
[----:B0-----:R-:W0:Y:S04]  /*11f0*/  LDS.128 R4, [UR4+0x10] ;  /* 0x00001004ff047984 */ /* 0x001e280008000c00 */
[----:B------:R-:W1:Y:S04]  /*1200*/  LDS.128 R8, [UR4+0x20] ;  /* 0x00002004ff087984 */ /* 0x000e680008000c00 */
[----:B------:R-:W2:Y:S04]  /*1210*/  LDS.128 R12, [UR4+0x30] ;  /* 0x00003004ff0c7984 */ /* 0x000ea80008000c00 */
[----:B------:R-:W3:Y:S01]  /*1220*/  LDS.128 R16, [UR4+0x40] ;  /* 0x00004004ff107984 */ /* 0x000ee20008000c00 */
[----:B0-----:R-:W-:Y:S01]  /*1230*/  @P2 FADD R20, R20, R5 ;  /* 0x0000000514142221 */ /* 0x001fe20000000000 */
[----:B------:R-:W-:-:S03]  /*1240*/  ISETP.GT.U32.AND P2, PT, R0, 0x80, PT ;  /* 0x000000800000780c */ /* 0x000fc60003f44070 */
[----:B------:R-:W-:Y:S01]  /*1250*/  @P3 FADD R20, R20, R6 ;  /* 0x0000000614143221 */ /* 0x000fe20000000000 */
[----:B------:R-:W-:-:S03]  /*1260*/  ISETP.GT.U32.AND P3, PT, R0, 0xa0, PT ;  /* 0x000000a00000780c */ /* 0x000fc60003f64070 */
[----:B------:R-:W-:Y:S01]  /*1270*/  @P1 FADD R20, R20, R7 ;  /* 0x0000000714141221 */ /* 0x000fe20000000000 */
[----:B------:R-:W-:-:S05]  /*1280*/  ISETP.GT.U32.AND P1, PT, R0, 0xe0, PT ;  /* 0x000000e00000780c */ /* 0x000fca0003f24070 */
[----:B-1----:R-:W-:Y:S01]  /*1290*/  @P2 FADD R20, R20, R8 ;  /* 0x0000000814142221 */ /* 0x002fe20000000000 */
[----:B------:R-:W-:-:S03]  /*12a0*/  ISETP.GT.U32.AND P2, PT, R0, 0x100, PT ;  /* 0x000001000000780c */ /* 0x000fc60003f44070 */
[----:B------:R-:W-:Y:S01]  /*12b0*/  @P3 FADD R20, R20, R9 ;  /* 0x0000000914143221 */ /* 0x000fe20000000000 */
[----:B------:R-:W-:-:S03]  /*12c0*/  ISETP.GT.U32.AND P3, PT, R0, 0x120, PT ;  /* 0x000001200000780c */ /* 0x000fc60003f64070 */
[----:B------:R-:W-:Y:S01]  /*12d0*/  @P4 FADD R20, R20, R10 ;  /* 0x0000000a14144221 */ /* 0x000fe20000000000 */
[----:B------:R-:W-:-:S03]  /*12e0*/  ISETP.GT.U32.AND P4, PT, R0, 0x140, PT ;  /* 0x000001400000780c */ /* 0x000fc60003f84070 */
[----:B------:R-:W-:Y:S01]  /*12f0*/  @P1 FADD R20, R20, R11 ;  /* 0x0000000b14141221 */ /* 0x000fe20000000000 */
[----:B------:R-:W-:-:S03]  /*1300*/  ISETP.GT.U32.AND P1, PT, R0, 0x160, PT ;  /* 0x000001600000780c */ /* 0x000fc60003f24070 */
[----:B--2---:R-:W-:Y:S01]  /*1310*/  @P2 FADD R20, R20, R12 ;  /* 0x0000000c14142221 */ /* 0x004fe20000000000 */
[----:B------:R-:W-:-:S03]  /*1320*/  ISETP.GT.U32.AND P2, PT, R0, 0x180, PT ;  /* 0x000001800000780c */ /* 0x000fc60003f44070 */
[----:B------:R-:W-:Y:S01]  /*1330*/  @P3 FADD R20, R20, R13 ;  /* 0x0000000d14143221 */ /* 0x000fe20000000000 */
[----:B------:R-:W-:-:S03]  /*1340*/  ISETP.GT.U32.AND P3, PT, R0, 0x1a0, PT ;  /* 0x000001a00000780c */ /* 0x000fc60003f64070 */
[----:B------:R-:W-:Y:S01]  /*1350*/  @P4 FADD R20, R20, R14 ;  /* 0x0000000e14144221 */ /* 0x000fe20000000000 */
[----:B------:R-:W-:-:S03]  /*1360*/  ISETP.GT.U32.AND P4, PT, R0, 0x1c0, PT ;  /* 0x000001c00000780c */ /* 0x000fc60003f84070 */
[----:B------:R-:W-:Y:S01]  /*1370*/  @P1 FADD R20, R20, R15 ;  /* 0x0000000f14141221 */ /* 0x000fe20000000000 */
[----:B------:R-:W-:-:S03]  /*1380*/  ISETP.GT.U32.AND P1, PT, R0, 0x1e0, PT ;  /* 0x000001e00000780c */ /* 0x000fc60003f24070 */
[----:B---3--:R-:W-:-:S04]  /*1390*/  @P2 FADD R20, R20, R16 ;  /* 0x0000001014142221 */ /* 0x008fc80000000000 */
[----:B------:R-:W-:-:S04]  /*13a0*/  @P3 FADD R20, R20, R17 ;  /* 0x0000001114143221 */ /* 0x000fc80000000000 */
[----:B------:R-:W-:-:S04]  /*13b0*/  @P4 FADD R20, R20, R18 ;  /* 0x0000001214144221 */ /* 0x000fc80000000000 */
[----:B------:R-:W-:Y:S01]  /*13c0*/  @P1 FADD R20, R20, R19 ;  /* 0x0000001314141221 */ /* 0x000fe20000000000 */
[----:B------:R-:W-:Y:S06]  /*13d0*/  BRA `(.L_x_75) ;  /* 0x0000001400007947 */ /* 0x000fec0003800000 */
.L_x_60:
[----:B------:R-:W0:Y:S01]  /*13e0*/  S2R R2, SR_TID.X ;  /* 0x0000000000027919 */ /* 0x000e220000002100 */
[----:B------:R-:W1:Y:S02]  /*13f0*/  LDCU.64 UR4, c[0x0][0x380] ;  /* 0x00007000ff0477ac */ /* 0x000e640008000a00 */
[----:B-1----:R-:W-:Y:S02]  /*1400*/  MOV R4, UR4 ;  /* 0x0000000400047c02 */ /* 0x002fe40008000f00 */
[----:B------:R-:W-:Y:S02]  /*1410*/  MOV R5, UR5 ;  /* 0x0000000500057c02 */ /* 0x000fe40008000f00 */
[----:B0-----:R-:W-:-:S05]  /*1420*/  LEA R9, R3, R2, 0xd ;  /* 0x0000000203097211 */ /* 0x001fca00078e68ff */
[----:B------:R-:W-:-:S05]  /*1430*/  IMAD.WIDE.U32 R8, R9, 0x4, R4 ;  /* 0x0000000409087825 */ /* 0x000fca00078e0004 */
        /* <DEDUP_REMOVED lines=16> */
[----:B------:R-:W-:Y:S01]  /*1540*/  ISETP.GE.U32.AND P0, PT, R0, R13, PT ;  /* 0x0000000d0000720c */ /* 0x000fe20003f06070 */
        /* <DEDUP_REMOVED lines=16> */
[----:B------:R-:W-:Y:S01]  /*1650*/  LEA R9, R3, R13, 0xd ;  /* 0x0000000d03097211 */ /* 0x000fe200078e68ff */
[----:B------:R-:W-:Y:S01]  /*1660*/  UMOV UR4, URZ ;  /* 0x000000ff00047c82 */ /* 0x000fe20008000000 */
[----:B------:R-:W-:Y:S02]  /*1670*/  IADD3 R8, PT, PT, R6, -0x2000, RZ ;  /* 0xffffe00006087810 */ /* 0x000fe40007ffe0ff */
[----:B------:R-:W-:Y:S02]  /*1680*/  LOP3.LUT R0, RZ, R2, RZ, 0x33, !PT ;  /* 0x00000002ff007212 */ /* 0x000fe400078e33ff */
[----:B------:R-:W-:Y:S02]  /*1690*/  ISETP.GT.U32.AND P0, PT, R9, R8, PT ;  /* 0x000000080900720c */ /* 0x000fe40003f04070 */
[----:B------:R-:W-:Y:S02]  /*16a0*/  IADD3 R10, PT, PT, -R13, R6, R0 ;  /* 0x000000060d0a7210 */ /* 0x000fe40007ffe100 */
[----:B------:R-:W-:-:S02]  /*16b0*/  IADD3 R7, PT, PT, R9, 0x1000, R2 ;  /* 0x0000100009077810 */ /* 0x000fc40007ffe002 */
[----:B------:R-:W-:Y:S01]  /*16c0*/  MOV R0, R9 ;  /* 0x0000000900007202 */ /* 0x000fe20000000f00 */
[----:B------:R-:W-:-:S06]  /*16d0*/  IMAD R2, R3, -0x2000, R10 ;  /* 0xffffe00003027824 */ /* 0x000fcc00078e020a */
[----:B------:R-:W-:Y:S05]  /*16e0*/  @P0 BRA `(.L_x_77) ;  /* 0x0000000000bc0947 */ /* 0x000fea0003800000 */
[----:B------:R-:W0:Y:S08]  /*16f0*/  LDC R6, c[0x0][0x3a8] ;  /* 0x0000ea00ff067b82 */ /* 0x000e300000000800 */
[----:B------:R-:W1:Y:S02]  /*1700*/  LDC.64 R4, c[0x0][0x380] ;  /* 0x0000e000ff047b82 */ /* 0x000e640000000a00 */
.L_x_78:
[----:B------:R-:W2:Y:S02]  /*1710*/  S2R R10, SR_TID.X ;  /* 0x00000000000a7919 */ /* 0x000ea40000002100 */
[----:B--2---:R-:W-:-:S05]  /*1720*/  IADD3 R11, PT, PT, R10, R9, RZ ;  /* 0x000000090a0b7210 */ /* 0x004fca0007ffe0ff */
[----:B-1----:R-:W-:-:S05]  /*1730*/  IMAD.WIDE.U32 R10, R11, 0x4, R4 ;  /* 0x000000040b0a7825 */ /* 0x002fca00078e0004 */
        /* <DEDUP_REMOVED lines=13> */
[----:B---3--:R-:W-:-:S02]  /*1810*/  FADD R14, R14, R15 ;  /* 0x0000000f0e0e7221 */ /* 0x008fc40000000000 */
[----:B------:R-:W2:Y:S01]  /*1820*/  LDG.E R15, desc[UR6][R10.64+0x7000] ;  /* 0x007000060a0f7981 */ /* 0x000ea2000c1e1900 */
[----:B----4-:R-:W-:-:S03]  /*1830*/  FADD R12, R16, R17 ;  /* 0x00000011100c7221 */ /* 0x010fc60000000000 */
[----:B------:R-:W3:Y:S04]  /*1840*/  LDG.E R17, desc[UR6][R10.64+0x5800] ;  /* 0x005800060a117981 */ /* 0x000ee8000c1e1900 */
[----:B------:R-:W2:Y:S01]  /*1850*/  LDG.E R16, desc[UR6][R10.64+0x6800] ;  /* 0x006800060a107981 */ /* 0x000ea2000c1e1900 */
[----:B------:R-:W-:-:S03]  /*1860*/  FADD R14, R23, R14 ;  /* 0x0000000e170e7221 */ /* 0x000fc60000000000 */
[----:B------:R-:W4:Y:S01]  /*1870*/  LDG.E R23, desc[UR6][R10.64+0x7800] ;  /* 0x007800060a177981 */ /* 0x000f22000c1e1900 */
[----:B-----5:R-:W-:-:S04]  /*1880*/  FADD R19, R19, R20 ;  /* 0x0000001413137221 */ /* 0x020fc80000000000 */
[----:B------:R-:W-:Y:S01]  /*1890*/  FADD R19, R12, R19 ;  /* 0x000000130c137221 */ /* 0x000fe20000000000 */
[----:B0-----:R-:W-:Y:S01]  /*18a0*/  IADD3 R12, PT, PT, -R9, R6, RZ ;  /* 0x00000006090c7210 */ /* 0x001fe20007ffe1ff */
[----:B------:R-:W-:-:S03]  /*18b0*/  FADD R21, R21, R22 ;  /* 0x0000001615157221 */ /* 0x000fc60000000000 */
[----:B------:R-:W-:Y:S01]  /*18c0*/  ISETP.GE.U32.AND P0, PT, R12, R13, PT ;  /* 0x0000000d0c00720c */ /* 0x000fe20003f06070 */
[----:B------:R-:W-:-:S04]  /*18d0*/  FADD R24, R24, R25 ;  /* 0x0000001918187221 */ /* 0x000fc80000000000 */
[----:B------:R-:W-:Y:S01]  /*18e0*/  FADD R21, R21, R24 ;  /* 0x0000001815157221 */ /* 0x000fe20000000000 */
[----:B------:R-:W-:Y:S01]  /*18f0*/  FADD R14, R14, R19 ;  /* 0x000000130e0e7221 */ /* 0x000fe20000000000 */
[----:B---3--:R-:W-:Y:S01]  /*1900*/  FADD R17, R17, R18 ;  /* 0x0000001211117221 */ /* 0x008fe20000000000 */
[----:B--2---:R-:W-:-:S04]  /*1910*/  FADD R16, R16, R15 ;  /* 0x0000000f10107221 */ /* 0x004fc80000000000 */
[----:B------:R-:W-:-:S04]  /*1920*/  FADD R16, R17, R16 ;  /* 0x0000001011107221 */ /* 0x000fc80000000000 */
[----:B------:R-:W-:-:S04]  /*1930*/  FADD R21, R21, R16 ;  /* 0x0000001015157221 */ /* 0x000fc80000000000 */
[----:B------:R-:W-:-:S04]  /*1940*/  FADD R14, R14, R21 ;  /* 0x000000150e0e7221 */ /* 0x000fc80000000000 */
[----:B----4-:R-:W-:Y:S01]  /*1950*/  FADD R23, R23, R14 ;  /* 0x0000000e17177221 */ /* 0x010fe20000000000 */
[----:B------:R-:W-:Y:S06]  /*1960*/  @!P0 BRA `(.L_x_76) ;  /* 0x0000000800d08947 */ /* 0x000fec0003800000 */
[C---:B------:R-:W-:Y:S01]  /*1970*/  IADD3 R9, PT, PT, R13.reuse, R9, RZ ;  /* 0x000000090d097210 */ /* 0x040fe20007ffe0ff */
[----:B------:R-:W-:Y:S01]  /*1980*/  UIADD3 UR4, UPT, UPT, UR4, 0x1, URZ ;  /* 0x0000000104047890 */ /* 0x000fe2000fffe0ff */
[----:B------:R-:W-:Y:S02]  /*1990*/  IADD3 R0, PT, PT, R13, R0, RZ ;  /* 0x000000000d007210 */ /* 0x000fe40007ffe0ff */
[----:B------:R-:W-:Y:S02]  /*19a0*/  ISETP.GT.U32.AND P0, PT, R9, R8, PT ;  /* 0x000000080900720c */ /* 0x000fe40003f04070 */
[C---:B------:R-:W-:Y:S02]  /*19b0*/  IADD3 R2, PT, PT, -R13.reuse, R2, RZ ;  /* 0x000000020d027210 */ /* 0x040fe40007ffe1ff */
[----:B------:R-:W-:-:S09]  /*19c0*/  IADD3 R7, PT, PT, R13, R7, RZ ;  /* 0x000000070d077210 */ /* 0x000fd20007ffe0ff */
[----:B------:R-:W-:Y:S05]  /*19d0*/  @!P0 BRA `(.L_x_78) ;  /* 0xfffffffc004c8947 */ /* 0x000fea000383ffff */
.L_x_77:
[----:B------:R-:W0:Y:S01]  /*19e0*/  S2R R16, SR_TID.X ;  /* 0x0000000000107919 */ /* 0x000e220000002100 */
[----:B------:R-:W-:Y:S01]  /*19f0*/  IADD3 R8, PT, PT, -R9, R6, RZ ;  /* 0x0000000609087210 */ /* 0x000fe20007ffe1ff */
[----:B------:R-:W-:Y:S03]  /*1a00*/  BSSY.RECONVERGENT B1, `(.L_x_76) ;  /* 0x00000aa000017945 */ /* 0x000fe60003800200 */
[----:B0-----:R-:W-:-:S04]  /*1a10*/  ISETP.GE.AND P0, PT, R16, R8, PT ;  /* 0x000000081000720c */ /* 0x001fc80003f06270 */
[----:B------:R-:W-:-:S13]  /*1a20*/  ISETP.GE.U32.OR P0, PT, R9, R6, P0 ;  /* 0x000000060900720c */ /* 0x000fda0000706470 */
[----:B------:R-:W-:Y:S05]  /*1a30*/  @P0 BRA `(.L_x_79) ;  /* 0x0000000800980947 */ /* 0x000fea0003800000 */
[----:B------:R-:W0:Y:S01]  /*1a40*/  LDC R10, c[0x0][0x3ac] ;  /* 0x0000eb00ff0a7b82 */ /* 0x000e220000000800 */
[----:B------:R-:W-:Y:S01]  /*1a50*/  LOP3.LUT R11, RZ, R16, RZ, 0x33, !PT ;  /* 0x00000010ff0b7212 */ /* 0x000fe200078e33ff */
[----:B------:R-:W-:Y:S06]  /*1a60*/  BSSY.RECONVERGENT B2, `(.L_x_80) ;  /* 0x0000056000027945 */ /* 0x000fec0003800200 */
[----:B------:R-:W1:Y:S01]  /*1a70*/  LDC R8, c[0x0][0x3ac] ;  /* 0x0000eb00ff087b82 */ /* 0x000e620000000800 */
[----:B0-----:R-:W-:-:S04]  /*1a80*/  SHF.L.U32 R10, R10, 0xd, RZ ;  /* 0x0000000d0a0a7819 */ /* 0x001fc800000006ff */
[----:B------:R-:W-:-:S04]  /*1a90*/  LEA R10, R3, R10, 0xd ;  /* 0x0000000a030a7211 */ /* 0x000fc800078e68ff */
[----:B------:R-:W-:Y:S01]  /*1aa0*/  IADD3 R6, PT, PT, -R10, R6, R11 ;  /* 0x000000060a067210 */ /* 0x000fe20007ffe10b */
[----:B-1----:R-:W-:-:S04]  /*1ab0*/  IMAD R11, R8, UR4, RZ ;  /* 0x00000004080b7c24 */ /* 0x002fc8000f8e02ff */
[----:B------:R-:W-:-:S05]  /*1ac0*/  IMAD R6, R11, -0x2000, R6 ;  /* 0xffffe0000b067824 */ /* 0x000fca00078e0206 */
[C---:B------:R-:W-:Y:S02]  /*1ad0*/  ISETP.GE.U32.AND P0, PT, R6.reuse, 0x1e00, PT ;  /* 0x00001e000600780c */ /* 0x040fe40003f06070 */
[----:B------:R-:W-:-:S04]  /*1ae0*/  LEA.HI R6, R6, 0x1, RZ, 0x17 ;  /* 0x0000000106067811 */ /* 0x000fc800078fb8ff */
[----:B------:R-:W-:-:S07]  /*1af0*/  LOP3.LUT R8, R6, 0xf, RZ, 0xc0, !PT ;  /* 0x0000000f06087812 */ /* 0x000fce00078ec0ff */
[----:B------:R-:W-:Y:S05]  /*1b00*/  @!P0 BRA `(.L_x_81) ;  /* 0x00000004002c8947 */ /* 0x000fea0003800000 */
[----:B------:R-:W-:Y:S01]  /*1b10*/  LEA.HI R10, R2, 0x1, RZ, 0x17 ;  /* 0x00000001020a7811 */ /* 0x000fe200078fb8ff */
[----:B------:R-:W-:Y:S01]  /*1b20*/  BSSY.RECONVERGENT B3, `(.L_x_82) ;  /* 0x0000048000037945 */ /* 0x000fe20003800200 */
[----:B------:R-:W-:Y:S02]  /*1b30*/  LOP3.LUT R11, R16, 0x1000, RZ, 0xfc, !PT ;  /* 0x00001000100b7812 */ /* 0x000fe400078efcff */
[----:B------:R-:W-:-:S04]  /*1b40*/  LOP3.LUT R10, R10, 0xfffff0, RZ, 0xc0, !PT ;  /* 0x00fffff00a0a7812 */ /* 0x000fc800078ec0ff */
[----:B------:R-:W-:-:S07]  /*1b50*/  IADD3 R13, PT, PT, -R10, RZ, RZ ;  /* 0x000000ff0a0d7210 */ /* 0x000fce0007ffe1ff */
.L_x_83:
[C---:B------:R-:W-:Y:S02]  /*1b60*/  IADD3 R15, PT, PT, R7.reuse, -0x1000, RZ ;  /* 0xfffff000070f7810 */ /* 0x040fe40007ffe0ff */
[----:B------:R-:W-:-:S03]  /*1b70*/  IADD3 R25, PT, PT, R7, -0xe00, RZ ;  /* 0xfffff20007197810 */ /* 0x000fc60007ffe0ff */
[----:B------:R-:W-:Y:S01]  /*1b80*/  IMAD.WIDE.U32 R14, R15, 0x4, R4 ;  /* 0x000000040f0e7825 */ /* 0x000fe200078e0004 */
[----:B------:R-:W-:-:S04]  /*1b90*/  IADD3 R21, PT, PT, R7, -0xc00, RZ ;  /* 0xfffff40007157810 */ /* 0x000fc80007ffe0ff */
[----:B------:R0:W2:Y:S01]  /*1ba0*/  LDG.E R22, desc[UR6][R14.64] ;  /* 0x000000060e167981 */ /* 0x0000a2000c1e1900 */
[----:B------:R-:W-:-:S04]  /*1bb0*/  IMAD.WIDE.U32 R24, R25, 0x4, R4 ;  /* 0x0000000419187825 */ /* 0x000fc800078e0004 */
[--C-:B------:R-:W-:Y:S01]  /*1bc0*/  IMAD.WIDE.U32 R20, R21, 0x4, R4.reuse ;  /* 0x0000000415147825 */ /* 0x100fe200078e0004 */
[----:B------:R-:W3:Y:S04]  /*1bd0*/  LDG.E R16, desc[UR6][R24.64] ;  /* 0x0000000618107981 */ /* 0x000ee8000c1e1900 */
[----:B------:R1:W4:Y:S01]  /*1be0*/  LDG.E R17, desc[UR6][R20.64] ;  /* 0x0000000614117981 */ /* 0x000322000c1e1900 */
[C---:B------:R-:W-:Y:S02]  /*1bf0*/  IADD3 R19, PT, PT, R7.reuse, -0xa00, RZ ;  /* 0xfffff60007137810 */ /* 0x040fe40007ffe0ff */
[C---:B------:R-:W-:Y:S02]  /*1c00*/  IADD3 R29, PT, PT, R7.reuse, -0x800, RZ ;  /* 0xfffff800071d7810 */ /* 0x040fe40007ffe0ff */
[----:B------:R-:W-:Y:S01]  /*1c10*/  IADD3 R27, PT, PT, R7, -0x600, RZ ;  /* 0xfffffa00071b7810 */ /* 0x000fe20007ffe0ff */
[----:B------:R-:W-:Y:S01]  /*1c20*/  IMAD.WIDE.U32 R18, R19, 0x4, R4 ;  /* 0x0000000413127825 */ /* 0x000fe200078e0004 */
[----:B------:R-:W-:-:S03]  /*1c30*/  IADD3 R12, PT, PT, R7, -0x400, RZ ;  /* 0xfffffc00070c7810 */ /* 0x000fc60007ffe0ff */
[--C-:B------:R-:W-:Y:S01]  /*1c40*/  IMAD.WIDE.U32 R28, R29, 0x4, R4.reuse ;  /* 0x000000041d1c7825 */ /* 0x100fe200078e0004 */
[----:B------:R-:W5:Y:S03]  /*1c50*/  LDG.E R10, desc[UR6][R18.64] ;  /* 0x00000006120a7981 */ /* 0x000f66000c1e1900 */
[----:B0-----:R-:W-:Y:S01]  /*1c60*/  IMAD.WIDE.U32 R14, R27, 0x4, R4 ;  /* 0x000000041b0e7825 */ /* 0x001fe200078e0004 */
[----:B------:R-:W-:-:S03]  /*1c70*/  IADD3 R27, PT, PT, R7, -0x200, RZ ;  /* 0xfffffe00071b7810 */ /* 0x000fc60007ffe0ff */
[--C-:B-1----:R-:W-:Y:S02]  /*1c80*/  IMAD.WIDE.U32 R20, R12, 0x4, R4.reuse ;  /* 0x000000040c147825 */ /* 0x102fe400078e0004 */
[----:B------:R0:W5:Y:S04]  /*1c90*/  LDG.E R12, desc[UR6][R14.64] ;  /* 0x000000060e0c7981 */ /* 0x000168000c1e1900 */
[----:B------:R1:W5:Y:S01]  /*1ca0*/  LDG.E R18, desc[UR6][R28.64] ;  /* 0x000000061c127981 */ /* 0x000362000c1e1900 */
[----:B------:R-:W-:-:S04]  /*1cb0*/  IMAD.WIDE.U32 R24, R7, 0x4, R4 ;  /* 0x0000000407187825 */ /* 0x000fc800078e0004 */
[----:B0-----:R-:W-:Y:S01]  /*1cc0*/  IMAD.WIDE.U32 R14, R27, 0x4, R4 ;  /* 0x000000041b0e7825 */ /* 0x001fe200078e0004 */
[----:B------:R-:W5:Y:S04]  /*1cd0*/  LDG.E R19, desc[UR6][R24.64] ;  /* 0x0000000618137981 */ /* 0x000f68000c1e1900 */
[----:B------:R0:W5:Y:S01]  /*1ce0*/  LDG.E R27, desc[UR6][R20.64] ;  /* 0x00000006141b7981 */ /* 0x000162000c1e1900 */
[----:B-1----:R-:W-:-:S03]  /*1cf0*/  IADD3 R29, PT, PT, R7, 0x200, RZ ;  /* 0x00000200071d7810 */ /* 0x002fc60007ffe0ff */
[----:B------:R1:W5:Y:S01]  /*1d00*/  LDG.E R26, desc[UR6][R14.64] ;  /* 0x000000060e1a7981 */ /* 0x000362000c1e1900 */
[----:B0-----:R-:W-:Y:S01]  /*1d10*/  IADD3 R21, PT, PT, R7, 0x400, RZ ;  /* 0x0000040007157810 */ /* 0x001fe20007ffe0ff */
[----:B------:R-:W-:Y:S01]  /*1d20*/  IMAD.WIDE.U32 R28, R29, 0x4, R4 ;  /* 0x000000041d1c7825 */ /* 0x000fe200078e0004 */
[----:B-1----:R-:W-:-:S05]  /*1d30*/  IADD3 R15, PT, PT, R7, 0x800, RZ ;  /* 0x00000800070f7810 */ /* 0x002fca0007ffe0ff */
[----:B------:R-:W5:Y:S01]  /*1d40*/  LDG.E R28, desc[UR6][R28.64] ;  /* 0x000000061c1c7981 */ /* 0x000f62000c1e1900 */
[----:B------:R-:W-:-:S06]  /*1d50*/  IMAD.WIDE.U32 R14, R15, 0x4, R4 ;  /* 0x000000040f0e7825 */ /* 0x000fcc00078e0004 */
[----:B------:R-:W5:Y:S01]  /*1d60*/  LDG.E R14, desc[UR6][R14.64] ;  /* 0x000000060e0e7981 */ /* 0x000f62000c1e1900 */
[----:B--2---:R-:W-:Y:S01]  /*1d70*/  FADD R25, R22, R23 ;  /* 0x0000001716197221 */ /* 0x004fe20000000000 */
[----:B------:R-:W-:Y:S01]  /*1d80*/  IMAD.WIDE.U32 R22, R21, 0x4, R4 ;  /* 0x0000000415167825 */ /* 0x000fe200078e0004 */
[----:B------:R-:W-:-:S03]  /*1d90*/  IADD3 R21, PT, PT, R7, 0x600, RZ ;  /* 0x0000060007157810 */ /* 0x000fc60007ffe0ff */
[----:B---3--:R-:W-:Y:S02]  /*1da0*/  FADD R16, R25, R16 ;  /* 0x0000001019107221 */ /* 0x008fe40000000000 */
[----:B------:R-:W-:Y:S01]  /*1db0*/  IMAD.WIDE.U32 R20, R21, 0x4, R4 ;  /* 0x0000000415147825 */ /* 0x000fe200078e0004 */
[----:B------:R-:W-:Y:S01]  /*1dc0*/  IADD3 R25, PT, PT, R7, 0xa00, RZ ;  /* 0x00000a0007197810 */ /* 0x000fe20007ffe0ff */
[----:B------:R-:W2:Y:S04]  /*1dd0*/  LDG.E R29, desc[UR6][R22.64] ;  /* 0x00000006161d7981 */ /* 0x000ea8000c1e1900 */
[----:B------:R4:W3:Y:S02]  /*1de0*/  LDG.E R20, desc[UR6][R20.64] ;  /* 0x0000000614147981 */ /* 0x0008e4000c1e1900 */
[----:B----4-:R-:W-:Y:S01]  /*1df0*/  FADD R21, R16, R17 ;  /* 0x0000001110157221 */ /* 0x010fe20000000000 */
[----:B------:R-:W-:Y:S01]  /*1e00*/  IMAD.WIDE.U32 R16, R25, 0x4, R4 ;  /* 0x0000000419107825 */ /* 0x000fe200078e0004 */
[----:B------:R-:W-:-:S05]  /*1e10*/  IADD3 R25, PT, PT, R7, 0xc00, RZ ;  /* 0x00000c0007197810 */ /* 0x000fca0007ffe0ff */
[--C-:B------:R-:W-:Y:S01]  /*1e20*/  IMAD.WIDE.U32 R22, R25, 0x4, R4.reuse ;  /* 0x0000000419167825 */ /* 0x100fe200078e0004 */
[----:B------:R-:W-:Y:S01]  /*1e30*/  IADD3 R25, PT, PT, R7, 0xe00, RZ ;  /* 0x00000e0007197810 */ /* 0x000fe20007ffe0ff */
[----:B------:R-:W4:Y:S04]  /*1e40*/  LDG.E R16, desc[UR6][R16.64] ;  /* 0x0000000610107981 */ /* 0x000f28000c1e1900 */
[----:B------:R-:W-:Y:S01]  /*1e50*/  IMAD.WIDE.U32 R24, R25, 0x4, R4 ;  /* 0x0000000419187825 */ /* 0x000fe200078e0004 */
[----:B------:R-:W4:Y:S05]  /*1e60*/  LDG.E R22, desc[UR6][R22.64] ;  /* 0x0000000616167981 */ /* 0x000f2a000c1e1900 */
[----:B------:R-:W4:Y:S01]  /*1e70*/  LDG.E R24, desc[UR6][R24.64] ;  /* 0x0000000618187981 */ /* 0x000f22000c1e1900 */
[----:B-----5:R-:W-:-:S04]  /*1e80*/  FADD R21, R21, R10 ;  /* 0x0000000a15157221 */ /* 0x020fc80000000000 */
[----:B------:R-:W-:-:S04]  /*1e90*/  FADD R21, R21, R18 ;  /* 0x0000001215157221 */ /* 0x000fc80000000000 */
[----:B------:R-:W-:-:S04]  /*1ea0*/  FADD R12, R21, R12 ;  /* 0x0000000c150c7221 */ /* 0x000fc80000000000 */
[----:B------:R-:W-:-:S04]  /*1eb0*/  FADD R27, R12, R27 ;  /* 0x0000001b0c1b7221 */ /* 0x000fc80000000000 */
[----:B------:R-:W-:-:S04]  /*1ec0*/  FADD R26, R27, R26 ;  /* 0x0000001a1b1a7221 */ /* 0x000fc80000000000 */
[----:B------:R-:W-:-:S04]  /*1ed0*/  FADD R19, R26, R19 ;  /* 0x000000131a137221 */ /* 0x000fc80000000000 */
[----:B------:R-:W-:Y:S01]  /*1ee0*/  FADD R28, R19, R28 ;  /* 0x0000001c131c7221 */ /* 0x000fe20000000000 */
[----:B------:R-:W-:-:S04]  /*1ef0*/  IADD3 R13, PT, PT, R13, 0x10, RZ ;  /* 0x000000100d0d7810 */ /* 0x000fc80007ffe0ff */
[----:B------:R-:W-:Y:S02]  /*1f00*/  ISETP.NE.AND P0, PT, R13, RZ, PT ;  /* 0x000000ff0d00720c */ /* 0x000fe40003f05270 */
[----:B------:R-:W-:Y:S02]  /*1f10*/  IADD3 R11, PT, PT, R11, 0x2000, RZ ;  /* 0x000020000b0b7810 */ /* 0x000fe40007ffe0ff */
[----:B------:R-:W-:Y:S01]  /*1f20*/  IADD3 R7, PT, PT, R7, 0x2000, RZ ;  /* 0x0000200007077810 */ /* 0x000fe20007ffe0ff */
[----:B--2---:R-:W-:-:S04]  /*1f30*/  FADD R29, R28, R29 ;  /* 0x0000001d1c1d7221 */ /* 0x004fc80000000000 */
[----:B---3--:R-:W-:-:S04]  /*1f40*/  FADD R29, R29, R20 ;  /* 0x000000141d1d7221 */ /* 0x008fc80000000000 */
[----:B------:R-:W-:-:S04]  /*1f50*/  FADD R29, R29, R14 ;  /* 0x0000000e1d1d7221 */ /* 0x000fc80000000000 */
[----:B----4-:R-:W-:-:S04]  /*1f60*/  FADD R29, R29, R16 ;  /* 0x000000101d1d7221 */ /* 0x010fc80000000000 */
[----:B------:R-:W-:-:S04]  /*1f70*/  FADD R29, R29, R22 ;  /* 0x000000161d1d7221 */ /* 0x000fc80000000000 */
[----:B------:R-:W-:Y:S01]  /*1f80*/  FADD R23, R29, R24 ;  /* 0x000000181d177221 */ /* 0x000fe20000000000 */
[----:B------:R-:W-:Y:S06]  /*1f90*/  @P0 BRA `(.L_x_83) ;  /* 0xfffffff800f00947 */ /* 0x000fec000383ffff */
[----:B------:R-:W-:Y:S05]  /*1fa0*/  BSYNC.RECONVERGENT B3 ;  /* 0x0000000000037941 */ /* 0x000fea0003800200 */
.L_x_82:
[----:B------:R-:W-:-:S07]  /*1fb0*/  IADD3 R16, PT, PT, R11, -0x1000, RZ ;  /* 0xfffff0000b107810 */ /* 0x000fce0007ffe0ff */
.L_x_81:
[----:B------:R-:W-:Y:S05]  /*1fc0*/  BSYNC.RECONVERGENT B2 ;  /* 0x0000000000027941 */ /* 0x000fea0003800200 */
.L_x_80:
[----:B------:R-:W-:-:S13]  /*1fd0*/  ISETP.NE.AND P0, PT, R8, RZ, PT ;  /* 0x000000ff0800720c */ /* 0x000fda0003f05270 */
[----:B------:R-:W-:Y:S05]  /*1fe0*/  @!P0 BRA `(.L_x_79) ;  /* 0x00000004002c8947 */ /* 0x000fea0003800000 */
[----:B------:R-:W-:Y:S01]  /*1ff0*/  ISETP.GE.U32.AND P0, PT, R8, 0x8, PT ;  /* 0x000000080800780c */ /* 0x000fe20003f06070 */
[----:B------:R-:W-:Y:S01]  /*2000*/  BSSY.RECONVERGENT B2, `(.L_x_84) ;  /* 0x0000025000027945 */ /* 0x000fe20003800200 */
[----:B------:R-:W-:-:S04]  /*2010*/  LOP3.LUT R22, R6, 0x7, RZ, 0xc0, !PT ;  /* 0x0000000706167812 */ /* 0x000fc800078ec0ff */
[----:B------:R-:W-:-:S07]  /*2020*/  ISETP.NE.AND P1, PT, R22, RZ, PT ;  /* 0x000000ff1600720c */ /* 0x000fce0003f25270 */
[----:B------:R-:W-:Y:S06]  /*2030*/  @!P0 BRA `(.L_x_85) ;  /* 0x0000000000848947 */ /* 0x000fec0003800000 */
[----:B------:R-:W-:-:S04]  /*2040*/  IADD3 R7, PT, PT, R16, R9, RZ ;  /* 0x0000000910077210 */ /* 0x000fc80007ffe0ff */
[C---:B------:R-:W-:Y:S01]  /*2050*/  IADD3 R21, PT, PT, R7.reuse, 0x200, RZ ;  /* 0x0000020007157810 */ /* 0x040fe20007ffe0ff */
[C---:B------:R-:W-:Y:S01]  /*2060*/  IMAD.WIDE.U32 R14, R7.reuse, 0x4, R4 ;  /* 0x00000004070e7825 */ /* 0x040fe200078e0004 */
[----:B------:R-:W-:-:S03]  /*2070*/  IADD3 R19, PT, PT, R7, 0x400, RZ ;  /* 0x0000040007137810 */ /* 0x000fc60007ffe0ff */
[--C-:B------:R-:W-:Y:S01]  /*2080*/  IMAD.WIDE.U32 R20, R21, 0x4, R4.reuse ;  /* 0x0000000415147825 */ /* 0x100fe200078e0004 */
[----:B------:R0:W2:Y:S01]  /*2090*/  LDG.E R8, desc[UR6][R14.64] ;  /* 0x000000060e087981 */ /* 0x0000a2000c1e1900 */
[----:B------:R-:W-:Y:S02]  /*20a0*/  IADD3 R11, PT, PT, R7, 0x600, RZ ;  /* 0x00000600070b7810 */ /* 0x000fe40007ffe0ff */
[--C-:B------:R-:W-:Y:S01]  /*20b0*/  IMAD.WIDE.U32 R18, R19, 0x4, R4.reuse ;  /* 0x0000000413127825 */ /* 0x100fe200078e0004 */
[----:B------:R1:W3:Y:S01]  /*20c0*/  LDG.E R17, desc[UR6][R20.64] ;  /* 0x0000000614117981 */ /* 0x0002e2000c1e1900 */
[----:B------:R-:W-:Y:S02]  /*20d0*/  IADD3 R13, PT, PT, R7, 0x800, RZ ;  /* 0x00000800070d7810 */ /* 0x000fe40007ffe0ff */
[--C-:B------:R-:W-:Y:S01]  /*20e0*/  IMAD.WIDE.U32 R10, R11, 0x4, R4.reuse ;  /* 0x000000040b0a7825 */ /* 0x100fe200078e0004 */
[----:B------:R-:W-:Y:S01]  /*20f0*/  IADD3 R25, PT, PT, R7, 0xa00, RZ ;  /* 0x00000a0007197810 */ /* 0x000fe20007ffe0ff */
[----:B------:R-:W4:Y:S02]  /*2100*/  LDG.E R18, desc[UR6][R18.64] ;  /* 0x0000000612127981 */ /* 0x000f24000c1e1900 */
[--C-:B------:R-:W-:Y:S01]  /*2110*/  IMAD.WIDE.U32 R12, R13, 0x4, R4.reuse ;  /* 0x000000040d0c7825 */ /* 0x100fe200078e0004 */
[----:B------:R-:W-:Y:S01]  /*2120*/  IADD3 R27, PT, PT, R7, 0xc00, RZ ;  /* 0x00000c00071b7810 */ /* 0x000fe20007ffe0ff */
[----:B------:R-:W5:Y:S02]  /*2130*/  LDG.E R10, desc[UR6][R10.64] ;  /* 0x000000060a0a7981 */ /* 0x000f64000c1e1900 */
[--C-:B0-----:R-:W-:Y:S01]  /*2140*/  IMAD.WIDE.U32 R14, R25, 0x4, R4.reuse ;  /* 0x00000004190e7825 */ /* 0x101fe200078e0004 */
[----:B------:R-:W-:Y:S01]  /*2150*/  IADD3 R25, PT, PT, R7, 0xe00, RZ ;  /* 0x00000e0007197810 */ /* 0x000fe20007ffe0ff */
[----:B------:R-:W5:Y:S02]  /*2160*/  LDG.E R12, desc[UR6][R12.64] ;  /* 0x000000060c0c7981 */ /* 0x000f64000c1e1900 */
[----:B-1----:R-:W-:-:S02]  /*2170*/  IMAD.WIDE.U32 R20, R27, 0x4, R4 ;  /* 0x000000041b147825 */ /* 0x002fc400078e0004 */
[----:B------:R-:W5:Y:S02]  /*2180*/  LDG.E R15, desc[UR6][R14.64] ;  /* 0x000000060e0f7981 */ /* 0x000f64000c1e1900 */
[----:B------:R-:W-:Y:S02]  /*2190*/  IMAD.WIDE.U32 R24, R25, 0x4, R4 ;  /* 0x0000000419187825 */ /* 0x000fe400078e0004 */
        /* <DEDUP_REMOVED lines=11> */
.L_x_85:
[----:B------:R-:W-:Y:S05]  /*2250*/  BSYNC.RECONVERGENT B2 ;  /* 0x0000000000027941 */ /* 0x000fea0003800200 */
.L_x_84:
[----:B------:R-:W-:Y:S05]  /*2260*/  @!P1 BRA `(.L_x_79) ;  /* 0x00000000008c9947 */ /* 0x000fea0003800000 */
[----:B------:R-:W-:Y:S01]  /*2270*/  ISETP.GE.U32.AND P0, PT, R22, 0x4, PT ;  /* 0x000000041600780c */ /* 0x000fe20003f06070 */
[----:B------:R-:W-:Y:S01]  /*2280*/  BSSY.RECONVERGENT B2, `(.L_x_86) ;  /* 0x0000014000027945 */ /* 0x000fe20003800200 */
[----:B------:R-:W-:-:S11]  /*2290*/  LOP3.LUT P1, RZ, R6, 0x3, RZ, 0xc0, !PT ;  /* 0x0000000306ff7812 */ /* 0x000fd6000782c0ff */
[----:B------:R-:W-:Y:S05]  /*22a0*/  @!P0 BRA `(.L_x_87) ;  /* 0x0000000000448947 */ /* 0x000fea0003800000 */
[----:B------:R-:W-:-:S04]  /*22b0*/  IADD3 R11, PT, PT, R16, R9, RZ ;  /* 0x00000009100b7210 */ /* 0x000fc80007ffe0ff */
[C---:B------:R-:W-:Y:S01]  /*22c0*/  IADD3 R9, PT, PT, R11.reuse, 0x200, RZ ;  /* 0x000002000b097810 */ /* 0x040fe20007ffe0ff */
[C---:B------:R-:W-:Y:S01]  /*22d0*/  IMAD.WIDE.U32 R6, R11.reuse, 0x4, R4 ;  /* 0x000000040b067825 */ /* 0x040fe200078e0004 */
[----:B------:R-:W-:-:S03]  /*22e0*/  IADD3 R13, PT, PT, R11, 0x400, RZ ;  /* 0x000004000b0d7810 */ /* 0x000fc60007ffe0ff */
[--C-:B------:R-:W-:Y:S01]  /*22f0*/  IMAD.WIDE.U32 R8, R9, 0x4, R4.reuse ;  /* 0x0000000409087825 */ /* 0x100fe200078e0004 */
[----:B------:R-:W-:Y:S01]  /*2300*/  IADD3 R15, PT, PT, R11, 0x600, RZ ;  /* 0x000006000b0f7810 */ /* 0x000fe20007ffe0ff */
[----:B------:R-:W2:Y:S02]  /*2310*/  LDG.E R6, desc[UR6][R6.64] ;  /* 0x0000000606067981 */ /* 0x000ea4000c1e1900 */
[--C-:B------:R-:W-:Y:S02]  /*2320*/  IMAD.WIDE.U32 R10, R13, 0x4, R4.reuse ;  /* 0x000000040d0a7825 */ /* 0x100fe400078e0004 */
[----:B------:R-:W3:Y:S02]  /*2330*/  LDG.E R8, desc[UR6][R8.64] ;  /* 0x0000000608087981 */ /* 0x000ee4000c1e1900 */
[----:B------:R-:W-:Y:S02]  /*2340*/  IMAD.WIDE.U32 R12, R15, 0x4, R4 ;  /* 0x000000040f0c7825 */ /* 0x000fe400078e0004 */
[----:B------:R-:W4:Y:S04]  /*2350*/  LDG.E R10, desc[UR6][R10.64] ;  /* 0x000000060a0a7981 */ /* 0x000f28000c1e1900 */
[----:B------:R-:W5:Y:S01]  /*2360*/  LDG.E R12, desc[UR6][R12.64] ;  /* 0x000000060c0c7981 */ /* 0x000f62000c1e1900 */
[----:B------:R-:W-:Y:S01]  /*2370*/  IADD3 R16, PT, PT, R16, 0x800, RZ ;  /* 0x0000080010107810 */ /* 0x000fe20007ffe0ff */
[----:B--2---:R-:W-:-:S04]  /*2380*/  FADD R23, R23, R6 ;  /* 0x0000000617177221 */ /* 0x004fc80000000000 */
[----:B---3--:R-:W-:-:S04]  /*2390*/  FADD R23, R23, R8 ;  /* 0x0000000817177221 */ /* 0x008fc80000000000 */
[----:B----4-:R-:W-:-:S04]  /*23a0*/  FADD R23, R23, R10 ;  /* 0x0000000a17177221 */ /* 0x010fc80000000000 */
[----:B-----5:R-:W-:-:S07]  /*23b0*/  FADD R23, R23, R12 ;  /* 0x0000000c17177221 */ /* 0x020fce0000000000 */
.L_x_87:
[----:B------:R-:W-:Y:S05]  /*23c0*/  BSYNC.RECONVERGENT B2 ;  /* 0x0000000000027941 */ /* 0x000fea0003800200 */
.L_x_86:
[----:B------:R-:W-:Y:S05]  /*23d0*/  @!P1 BRA `(.L_x_79) ;  /* 0x0000000000309947 */ /* 0x000fea0003800000 */
[----:B------:R-:W-:Y:S02]  /*23e0*/  LOP3.LUT R2, R2, 0xffff, RZ, 0xc0, !PT ;  /* 0x0000ffff02027812 */ /* 0x000fe400078ec0ff */
[----:B------:R-:W-:Y:S02]  /*23f0*/  IADD3 R9, PT, PT, R16, R0, RZ ;  /* 0x0000000010097210 */ /* 0x000fe40007ffe0ff */
[----:B------:R-:W-:-:S04]  /*2400*/  LEA.HI R2, R2, 0x1, RZ, 0x17 ;  /* 0x0000000102027811 */ /* 0x000fc800078fb8ff */
[----:B------:R-:W-:-:S04]  /*2410*/  LOP3.LUT R2, R2, 0x3, RZ, 0xc0, !PT ;  /* 0x0000000302027812 */ /* 0x000fc800078ec0ff */
[----:B------:R-:W-:-:S07]  /*2420*/  IADD3 R2, PT, PT, -R2, RZ, RZ ;  /* 0x000000ff02027210 */ /* 0x000fce0007ffe1ff */
.L_x_88:
[----:B------:R-:W-:-:S06]  /*2430*/  IMAD.WIDE.U32 R6, R9, 0x4, R4 ;  /* 0x0000000409067825 */ /* 0x000fcc00078e0004 */
[----:B------:R-:W2:Y:S01]  /*2440*/  LDG.E R6, desc[UR6][R6.64] ;  /* 0x0000000606067981 */ /* 0x000ea2000c1e1900 */
[----:B------:R-:W-:Y:S02]  /*2450*/  IADD3 R2, PT, PT, R2, 0x1, RZ ;  /* 0x0000000102027810 */ /* 0x000fe40007ffe0ff */
[----:B------:R-:W-:Y:S02]  /*2460*/  IADD3 R9, PT, PT, R9, 0x200, RZ ;  /* 0x0000020009097810 */ /* 0x000fe40007ffe0ff */
[----:B------:R-:W-:Y:S01]  /*2470*/  ISETP.NE.AND P0, PT, R2, RZ, PT ;  /* 0x000000ff0200720c */ /* 0x000fe20003f05270 */
[----:B--2---:R-:W-:-:S12]  /*2480*/  FADD R23, R6, R23 ;  /* 0x0000001706177221 */ /* 0x004fd80000000000 */
[----:B------:R-:W-:Y:S05]  /*2490*/  @P0 BRA `(.L_x_88) ;  /* 0xfffffffc00e40947 */ /* 0x000fea000383ffff */
.L_x_79:
[----:B------:R-:W-:Y:S05]  /*24a0*/  BSYNC.RECONVERGENT B1 ;  /* 0x0000000000017941 */ /* 0x000fea0003800200 */
.L_x_76:
        /* <DEDUP_REMOVED lines=33> */
[----:B------:R-:W1:Y:S04]  /*26c0*/  LDS.128 R8, [UR4+0x20] ;  /* 0x00002004ff087984 */ /* 0x000e680008000c00 */
[----:B--2---:R-:W2:Y:S04]  /*26d0*/  LDS.128 R4, [UR4+0x30] ;  /* 0x00003004ff047984 */ /* 0x004ea80008000c00 */
[----:B------:R-:W3:Y:S01]  /*26e0*/  LDS.128 R16, [UR4+0x40] ;  /* 0x00004004ff107984 */ /* 0x000ee20008000c00 */
[----:B0-----:R-:W-:-:S04]  /*26f0*/  FADD R13, R20, R13 ;  /* 0x0000000d140d7221 */ /* 0x001fc80000000000 */
[----:B------:R-:W-:-:S04]  /*2700*/  FADD R14, R13, R14 ;  /* 0x0000000e0d0e7221 */ /* 0x000fc80000000000 */
[----:B------:R-:W-:-:S04]  /*2710*/  FADD R15, R14, R15 ;  /* 0x0000000f0e0f7221 */ /* 0x000fc80000000000 */
[----:B-1----:R-:W-:-:S04]  /*2720*/  FADD R8, R15, R8 ;  /* 0x000000080f087221 */ /* 0x002fc80000000000 */
[----:B------:R-:W-:-:S04]  /*2730*/  FADD R9, R8, R9 ;  /* 0x0000000908097221 */ /* 0x000fc80000000000 */
[----:B------:R-:W-:-:S04]  /*2740*/  FADD R10, R9, R10 ;  /* 0x0000000a090a7221 */ /* 0x000fc80000000000 */
[----:B------:R-:W-:-:S04]  /*2750*/  FADD R11, R10, R11 ;  /* 0x0000000b0a0b7221 */ /* 0x000fc80000000000 */
[----:B--2---:R-:W-:-:S04]  /*2760*/  FADD R4, R11, R4 ;  /* 0x000000040b047221 */ /* 0x004fc80000000000 */
[----:B------:R-:W-:-:S04]  /*2770*/  FADD R5, R4, R5 ;  /* 0x0000000504057221 */ /* 0x000fc80000000000 */
[----:B------:R-:W-:-:S04]  /*2780*/  FADD R6, R5, R6 ;  /* 0x0000000605067221 */ /* 0x000fc80000000000 */
[----:B------:R-:W-:-:S04]  /*2790*/  FADD R7, R6, R7 ;  /* 0x0000000706077221 */ /* 0x000fc80000000000 */
[----:B---3--:R-:W-:-:S04]  /*27a0*/  FADD R16, R7, R16 ;  /* 0x0000001007107221 */ /* 0x008fc80000000000 */
[----:B------:R-:W-:-:S04]  /*27b0*/  FADD R17, R16, R17 ;  /* 0x0000001110117221 */ /* 0x000fc80000000000 */
[----:B------:R-:W-:-:S04]  /*27c0*/  FADD R18, R17, R18 ;  /* 0x0000001211127221 */ /* 0x000fc80000000000 */
[----:B------:R-:W-:-:S07]  /*27d0*/  FADD R20, R18, R19 ;  /* 0x0000001312147221 */ /* 0x000fce0000000000 */
.L_x_75:
[----:B------:R-:W-:Y:S05]  /*27e0*/  BSYNC.RECONVERGENT B0 ;  /* 0x0000000000007941 */ /* 0x000fea0003800200 */
.L_x_59:
[----:B------:R-:W-:Y:S05]  /*27f0*/  @P0 EXIT ;  /* 0x000000000000094d */ /* 0x000fea0003800000 */
[----:B012---:R-:W0:Y:S02]  /*2800*/  LDC.64 R4, c[0x0][0x388] ;  /* 0x0000e200ff047b82 */ /* 0x007e240000000a00 */
[----:B0-----:R-:W-:-:S05]  /*2810*/  IMAD.WIDE.U32 R2, R3, 0x4, R4 ;  /* 0x0000000403027825 */ /* 0x001fca00078e0004 */
[----:B------:R-:W-:Y:S01]  /*2820*/  STG.E desc[UR6][R2.64], R20 ;  /* 0x0000001402007986 */ /* 0x000fe2000c101906 */
[----:B------:R-:W-:Y:S05]  /*2830*/  EXIT ;  /* 0x000000000000794d */ /* 0x000fea0003800000 */
.L_x_89:
        /* <DEDUP_REMOVED lines=12> */
.L_x_995:


//--------------------- .text._ZN3cub18CUB_300001_SM_10006detail6reduce28DeviceReduceSingleTileKernelINS2_10policy_hubIfjN4cuda3std3__44plusIfEEE10Policy1000EN6thrust24THRUST_300001_SM_1000_NS6detail15normal_iteratorINSD_10device_ptrIfEEEEPfjS9_ffNS7_10__identityEEEvT0_T1_T2_T3_T4_T6_ --------------------------
	.section	.text._ZN3cub18CUB_300001_SM_10006detail6reduce28DeviceReduceSingleTileKernelINS2_10policy_hubIfjN4cuda3std3__44plusIfEEE10Policy1000EN6thrust24THRUST_300001_SM_1000_NS6detail15normal_iteratorINSD_10device_ptrIfEEEEPfjS9_ffNS7_10__identityEEEvT0_T1_T2_T3_T4_T6_,"ax",@progbits
	.align	128
        .global         _ZN3cub18CUB_300001_SM_10006detail6reduce28DeviceReduceSingleTileKernelINS2_10policy_hubIfjN4cuda3std3__44plusIfEEE10Policy1000EN6thrust24THRUST_300001_SM_1000_NS6detail15normal_iteratorINSD_10device_ptrIfEEEEPfjS9_ffNS7_10__identityEEEvT0_T1_T2_T3_T4_T6_
        .type           _ZN3cub18CUB_300001_SM_10006detail6reduce28DeviceReduceSingleTileKernelINS2_10policy_hubIfjN4cuda3std3__44plusIfEEE10Policy1000EN6thrust24THRUST_300001_SM_1000_NS6detail15normal_iteratorINSD_10device_ptrIfEEEEPfjS9_ffNS7_10__identityEEEvT0_T1_T2_T3_T4_T6_,@function
        .size           _ZN3cub18CUB_300001_SM_10006detail6reduce28DeviceReduceSingleTileKernelINS2_10policy_hubIfjN4cuda3std3__44plusIfEEE10Policy1000EN6thrust24THRUST_300001_SM_1000_NS6detail15normal_iteratorINSD_10device_ptrIfEEEEPfjS9_ffNS7_10__identityEEEvT0_T1_T2_T3_T4_T6_,(.L_x_996 - _ZN3cub18CUB_300001_SM_10006detail6reduce28DeviceReduceSingleTileKernelINS2_10policy_hubIfjN4cuda3std3__44plusIfEEE10Policy1000EN6thrust24THRUST_300001_SM_1000_NS6detail15normal_iteratorINSD_10device_ptrIfEEEEPfjS9_ffNS7_10__identityEEEvT0_T1_T2_T3_T4_T6_)
        .other          _ZN3cub18CUB_300001_SM_10006detail6reduce28DeviceReduceSingleTileKernelINS2_10policy_hubIfjN4cuda3std3__44plusIfEEE10Policy1000EN6thrust24THRUST_300001_SM_1000_NS6detail15normal_iteratorINSD_10device_ptrIfEEEEPfjS9_ffNS7_10__identityEEEvT0_T1_T2_T3_T4_T6_,@"STO_CUDA_ENTRY STV_DEFAULT"
_ZN3cub18CUB_300001_SM_10006detail6reduce28DeviceReduceSingleTileKernelINS2_10policy_hubIfjN4cuda3std3__44plusIfEEE10Policy1000EN6thrust24THRUST_300001_SM_1000_NS6detail15normal_iteratorINSD_10device_ptrIfEEEEPfjS9_ffNS7_10__identityEEEvT0_T1_T2_T3_T4_T6_:
.text._ZN3cub18CUB_300001_SM_10006detail6reduce28DeviceReduceSingleTileKernelINS2_10policy_hubIfjN4cuda3std3__44plusIfEEE10Policy1000EN6thrust24THRUST_300001_SM_1000_NS6detail15normal_iteratorINSD_10device_ptrIfEEEEPfjS9_ffNS7_10__identityEEEvT0_T1_T2_T3_T4_T6_:
[----:B------:R-:W-:Y:S01]  /*0000*/  LDC R1, c[0x0][0x37c] ;  /* 0x0000df00ff017b82 */ /* 0x000fe20000000800 */
[----:B------:R-:W0:Y:S01]  /*0010*/  LDCU UR4, c[0x0][0x390] ;  /* 0x00007200ff0477ac */ /* 0x000e220008000800 */
[----:B------:R-:W1:Y:S01]  /*0020*/  LDCU.64 UR6, c[0x0][0x358] ;  /* 0x00006b00ff0677ac */ /* 0x000e620008000a00 */
[----:B0-----:R-:W-:-:S04]  /*0030*/  MOV R4, UR4 ;  /* 0x0000000400047c02 */ /* 0x001fc80008000f00 */
[----:B------:R-:W-:-:S13]  /*0040*/  ISETP.NE.AND P0, PT, R4, RZ, PT ;  /* 0x000000ff0400720c */ /* 0x000fda0003f05270 */
        /* <DEDUP_REMOVED lines=8> */
.L_x_90:
[----:B------:R-:W-:Y:S01]  /*00d0*/  ISETP.GT.U32.AND P0, PT, R4, 0x1fff, PT ;  /* 0x00001fff0400780c */ /* 0x000fe20003f04070 */
[----:B------:R-:W-:-:S12]  /*00e0*/  BSSY.RECONVERGENT B0, `(.L_x_91) ;  /* 0x000022c000007945 */ /* 0x000fd80003800200 */
[----:B------:R-:W-:Y:S05]  /*00f0*/  @P0 BRA `(.L_x_92) ;  /* 0x0000001000000947 */ /* 0x000fea0003800000 */
[----:B------:R-:W0:Y:S01]  /*0100*/  S2R R5, SR_TID.X ;  /* 0x0000000000057919 */ /* 0x000e220000002100 */
[----:B------:R-:W-:Y:S01]  /*0110*/  BSSY.RECONVERGENT B1, `(.L_x_93) ;  /* 0x0000009000017945 */ /* 0x000fe20003800200 */
[----:B------:R-:W-:Y:S01]  /*0120*/  HFMA2 R0, -RZ, RZ, 0, 0 ;  /* 0x00000000ff007431 */ /* 0x000fe200000001ff */
[----:B0-----:R-:W-:Y:S02]  /*0130*/  ISETP.GE.U32.AND P0, PT, R5, R4, PT ;  /* 0x000000040500720c */ /* 0x001fe40003f06070 */
[----:B------:R-:W-:-:S11]  /*0140*/  MOV R7, R5 ;  /* 0x0000000500077202 */ /* 0x000fd60000000f00 */
[----:B------:R-:W-:Y:S05]  /*0150*/  @P0 BRA `(.L_x_94) ;  /* 0x0000000000100947 */ /* 0x000fea0003800000 */
[----:B------:R-:W0:Y:S02]  /*0160*/  LDC.64 R2, c[0x0][0x380] ;  /* 0x0000e000ff027b82 */ /* 0x000e240000000a00 */
[----:B0-----:R-:W-:-:S05]  /*0170*/  IMAD.WIDE.U32 R2, R5, 0x4, R2 ;  /* 0x0000000405027825 */ /* 0x001fca00078e0002 */
[----:B------:R0:W5:Y:S01]  /*0180*/  LDG.E R0, desc[UR6][R2.64] ;  /* 0x0000000602007981 */ /* 0x000162000c1e1900 */
[----:B------:R-:W-:-:S07]  /*0190*/  IADD3 R7, PT, PT, R5, 0x200, RZ ;  /* 0x0000020005077810 */ /* 0x000fce0007ffe0ff */
.L_x_94:
[----:B------:R-:W-:Y:S05]  /*01a0*/  BSYNC.RECONVERGENT B1 ;  /* 0x0000000000017941 */ /* 0x000fea0003800200 */
.L_x_93:
[----:B------:R-:W-:Y:S01]  /*01b0*/  ISETP.GE.U32.AND P0, PT, R7, R4, PT ;  /* 0x000000040700720c */ /* 0x000fe20003f06070 */
[----:B------:R-:W-:-:S12]  /*01c0*/  BSSY.RECONVERGENT B1, `(.L_x_95) ;  /* 0x0000070000017945 */ /* 0x000fd80003800200 */
[----:B------:R-:W-:Y:S05]  /*01d0*/  @P0 BRA `(.L_x_96) ;  /* 0x0000000400b80947 */ /* 0x000fea0003800000 */
[----:B0-----:R-:W-:Y:S01]  /*01e0*/  LOP3.LUT R3, RZ, R7, RZ, 0x33, !PT ;  /* 0x00000007ff037212 */ /* 0x001fe200078e33ff */
[----:B------:R-:W-:Y:S03]  /*01f0*/  BSSY.RECONVERGENT B2, `(.L_x_97) ;  /* 0x0000033000027945 */ /* 0x000fe60003800200 */
[----:B------:R-:W-:-:S04]  /*0200*/  IADD3 R3, PT, PT, R3, R4, RZ ;  /* 0x0000000403037210 */ /* 0x000fc80007ffe0ff */
        /* <DEDUP_REMOVED lines=9> */
[----:B------:R-:W-:-:S04]  /*02a0*/  IADD3 R2, P0, PT, R2, 0x4000, RZ ;  /* 0x0000400002027810 */ /* 0x000fc80007f1e0ff */
[----:B------:R-:W-:-:S09]  /*02b0*/  IADD3.X R3, PT, PT, RZ, R3, RZ, P0, !PT ;  /* 0x00000003ff037210 */ /* 0x000fd200007fe4ff */
.L_x_99:
        /* <DEDUP_REMOVED lines=19> */
[----:B0-----:R-:W-:-:S04]  /*03f0*/  IADD3 R2, P2, PT, R2, 0x8000, RZ ;  /* 0x0000800002027810 */ /* 0x001fc80007f5e0ff */
[----:B------:R-:W-:Y:S01]  /*0400*/  IADD3.X R3, PT, PT, RZ, R3, RZ, P2, !PT ;  /* 0x00000003ff037210 */ /* 0x000fe200017fe4ff */
        /* <DEDUP_REMOVED lines=17> */
.L_x_98:
[----:B------:R-:W-:Y:S05]  /*0520*/  BSYNC.RECONVERGENT B2 ;  /* 0x0000000000027941 */ /* 0x000fea0003800200 */
.L_x_97:
[----:B------:R-:W-:Y:S05]  /*0530*/  @!P1 BRA `(.L_x_96) ;  /* 0x0000000000e09947 */ /* 0x000fea0003800000 */
[----:B------:R-:W-:Y:S01]  /*0540*/  ISETP.GE.U32.AND P0, PT, R22, 0x8, PT ;  /* 0x000000081600780c */ /* 0x000fe20003f06070 */
[----:B------:R-:W-:Y:S01]  /*0550*/  BSSY.RECONVERGENT B2, `(.L_x_100) ;  /* 0x0000017000027945 */ /* 0x000fe20003800200 */
[----:B------:R-:W-:-:S04]  /*0560*/  LOP3.LUT R10, R6, 0x7, RZ, 0xc0, !PT ;  /* 0x00000007060a7812 */ /* 0x000fc800078ec0ff */
[----:B------:R-:W-:-:S07]  /*0570*/  ISETP.NE.AND P1, PT, R10, RZ, PT ;  /* 0x000000ff0a00720c */ /* 0x000fce0003f25270 */
[----:B------:R-:W-:Y:S06]  /*0580*/  @!P0 BRA `(.L_x_101) ;  /* 0x00000000004c8947 */ /* 0x000fec0003800000 */
[----:B------:R-:W0:Y:S02]  /*0590*/  LDC.64 R2, c[0x0][0x380] ;  /* 0x0000e000ff027b82 */ /* 0x000e240000000a00 */
[----:B0-----:R-:W-:-:S05]  /*05a0*/  IMAD.WIDE.U32 R2, R7, 0x4, R2 ;  /* 0x0000000407027825 */ /* 0x001fca00078e0002 */
        /* <DEDUP_REMOVED lines=17> */
.L_x_101:
[----:B------:R-:W-:Y:S05]  /*06c0*/  BSYNC.RECONVERGENT B2 ;  /* 0x0000000000027941 */ /* 0x000fea0003800200 */
.L_x_100:
        /* <DEDUP_REMOVED lines=17> */
.L_x_103:
[----:B------:R-:W-:Y:S05]  /*07e0*/  BSYNC.RECONVERGENT B2 ;  /* 0x0000000000027941 */ /* 0x000fea0003800200 */
.L_x_102:
[----:B------:R-:W-:Y:S05]  /*07f0*/  @!P1 BRA `(.L_x_96) ;  /* 0x0000000000309947 */ /* 0x000fea0003800000 */
[----:B------:R-:W0:Y:S01]  /*0800*/  LDC.64 R2, c[0x0][0x380] ;  /* 0x0000e000ff027b82 */ /* 0x000e220000000a00 */
[----:B------:R-:W-:Y:S01]  /*0810*/  IADD3 R6, PT, PT, -R6, RZ, RZ ;  /* 0x000000ff06067210 */ /* 0x000fe20007ffe1ff */
[----:B0-----:R-:W-:-:S05]  /*0820*/  IMAD.WIDE.U32 R2, R7, 0x4, R2 ;  /* 0x0000000407027825 */ /* 0x001fca00078e0002 */
[----:B------:R-:W-:-:S07]  /*0830*/  MOV R7, R3 ;  /* 0x0000000300077202 */ /* 0x000fce0000000f00 */
.L_x_104:
[----:B------:R-:W-:-:S06]  /*0840*/  MOV R3, R7 ;  /* 0x0000000700037202 */ /* 0x000fcc0000000f00 */
[----:B------:R0:W2:Y:S01]  /*0850*/  LDG.E R3, desc[UR6][R2.64] ;  /* 0x0000000602037981 */ /* 0x0000a2000c1e1900 */
[----:B------:R-:W-:-:S04]  /*0860*/  IADD3 R6, PT, PT, R6, 0x1, RZ ;  /* 0x0000000106067810 */ /* 0x000fc80007ffe0ff */
[----:B------:R-:W-:Y:S02]  /*0870*/  ISETP.NE.AND P0, PT, R6, RZ, PT ;  /* 0x000000ff0600720c */ /* 0x000fe40003f05270 */
[----:B0-----:R-:W-:-:S04]  /*0880*/  IADD3 R2, P1, PT, R2, 0x800, RZ ;  /* 0x0000080002027810 */ /* 0x001fc80007f3e0ff */
[----:B------:R-:W-:Y:S01]  /*0890*/  IADD3.X R7, PT, PT, RZ, R7, RZ, P1, !PT ;  /* 0x00000007ff077210 */ /* 0x000fe20000ffe4ff */
[----:B--2--5:R-:W-:-:S06]  /*08a0*/  FADD R0, R3, R0 ;  /* 0x0000000003007221 */ /* 0x024fcc0000000000 */
[----:B------:R-:W-:Y:S05]  /*08b0*/  @P0 BRA `(.L_x_104) ;  /* 0xfffffffc00e00947 */ /* 0x000fea000383ffff */
.L_x_96:
[----:B------:R-:W-:Y:S05]  /*08c0*/  BSYNC.RECONVERGENT B1 ;  /* 0x0000000000017941 */ /* 0x000fea0003800200 */
.L_x_95:
[----:B------:R-:W-:Y:S02]  /*08d0*/  ISETP.GE.U32.AND P0, PT, R4, 0x200, PT ;  /* 0x000002000400780c */ /* 0x000fe40003f06070 */
[----:B-----5:R-:W-:-:S11]  /*08e0*/  MOV R9, R0 ;  /* 0x0000000000097202 */ /* 0x020fd60000000f00 */
[----:B------:R-:W-:Y:S05]  /*08f0*/  @!P0 BRA `(.L_x_105) ;  /* 0x0000000000d08947 */ /* 0x000fea0003800000 */
[----:B------:R-:W1:Y:S01]  /*0900*/  S2R R6, SR_LANEID ;  /* 0x0000000000067919 */ /* 0x000e620000000000 */
        /* <DEDUP_REMOVED lines=33> */
[----:B------:R-:W3:Y:S04]  /*0b20*/  LDS.128 R8, [UR4+0x30] ;  /* 0x00003004ff087984 */ /* 0x000ee80008000c00 */
[----:B------:R-:W4:Y:S01]  /*0b30*/  LDS.128 R16, [UR4+0x40] ;  /* 0x00004004ff107984 */ /* 0x000f220008000c00 */
[----:B0-----:R-:W-:-:S04]  /*0b40*/  FADD R5, R0, R5 ;  /* 0x0000000500057221 */ /* 0x001fc80000000000 */
        /* <DEDUP_REMOVED lines=9> */
[----:B------:R-:W-:-:S04]  /*0be0*/  FADD R11, R10, R11 ;  /* 0x0000000b0a0b7221 */ /* 0x000fc80000000000 */
[----:B----4-:R-:W-:-:S04]  /*0bf0*/  FADD R16, R11, R16 ;  /* 0x000000100b107221 */ /* 0x010fc80000000000 */
[----:B------:R-:W-:-:S04]  /*0c00*/  FADD R17, R16, R17 ;  /* 0x0000001110117221 */ /* 0x000fc80000000000 */
[----:B------:R-:W-:-:S04]  /*0c10*/  FADD R18, R17, R18 ;  /* 0x0000001211127221 */ /* 0x000fc80000000000 */
[----:B------:R-:W-:Y:S01]  /*0c20*/  FADD R0, R18, R19 ;  /* 0x0000001312007221 */ /* 0x000fe20000000000 */
[----:B------:R-:W-:Y:S06]  /*0c30*/  BRA `(.L_x_106) ;  /* 0x0000001400d87947 */ /* 0x000fec0003800000 */
.L_x_105:
[----:B------:R-:W1:Y:S01]  /*0c40*/  S2R R6, SR_LANEID ;  /* 0x0000000000067919 */ /* 0x000e620000000000 */
[----:B------:R-:W-:-:S04]  /*0c50*/  LOP3.LUT R0, R5, 0x3e0, RZ, 0xc0, !PT ;  /* 0x000003e005007812 */ /* 0x000fc800078ec0ff */
[----:B0-----:R-:W-:Y:S02]  /*0c60*/  IADD3 R3, PT, PT, R0, 0x20, RZ ;  /* 0x0000002000037810 */ /* 0x001fe40007ffe0ff */
[----:B------:R-:W-:Y:S02]  /*0c70*/  LOP3.LUT R7, RZ, R0, RZ, 0x33, !PT ;  /* 0x00000000ff077212 */ /* 0x000fe400078e33ff */
[-C--:B------:R-:W-:Y:S02]  /*0c80*/  ISETP.GT.U32.AND P0, PT, R3, R4.reuse, PT ;  /* 0x000000040300720c */ /* 0x080fe40003f04070 */
[----:B------:R-:W-:-:S04]  /*0c90*/  IADD3 R7, PT, PT, R7, R4, RZ ;  /* 0x0000000407077210 */ /* 0x000fc80007ffe0ff */
[----:B------:R-:W-:-:S05]  /*0ca0*/  SEL R7, R7, 0x1f, P0 ;  /* 0x0000001f07077807 */ /* 0x000fca0000000000 */
[----:B------:R-:W0:Y:S01]  /*0cb0*/  SHFL.DOWN PT, R0, R9, 0x1, R7 ;  /* 0x0820000009007989 */ /* 0x000e2200000e0007 */
[C---:B-1----:R-:W-:Y:S02]  /*0cc0*/  ISETP.GE.AND P0, PT, R6.reuse, R7, PT ;  /* 0x000000070600720c */ /* 0x042fe40003f06270 */
[C---:B------:R-:W-:Y:S02]  /*0cd0*/  IADD3 R2, PT, PT, R6.reuse, 0x2, RZ ;  /* 0x0000000206027810 */ /* 0x040fe40007ffe0ff */
[----:B------:R-:W-:-:S09]  /*0ce0*/  ISETP.NE.AND P1, PT, R6, RZ, PT ;  /* 0x000000ff0600720c */ /* 0x000fd20003f25270 */
[----:B0-----:R-:W-:Y:S01]  /*0cf0*/  @!P0 FADD R9, R0, R9 ;  /* 0x0000000900098221 */ /* 0x001fe20000000000 */
[-C--:B------:R-:W-:Y:S02]  /*0d00*/  ISETP.GT.AND P0, PT, R2, R7.reuse, PT ;  /* 0x000000070200720c */ /* 0x080fe40003f04270 */
[----:B------:R-:W-:Y:S01]  /*0d10*/  IADD3 R2, PT, PT, R6, 0x4, RZ ;  /* 0x0000000406027810 */ /* 0x000fe20007ffe0ff */
[----:B------:R-:W0:Y:S01]  /*0d20*/  @!P1 S2R R8, SR_CgaCtaId ;  /* 0x0000000000089919 */ /* 0x000e220000008800 */
[----:B------:R-:W-:Y:S01]  /*0d30*/  @!P1 MOV R3, 0x400 ;  /* 0x0000040000039802 */ /* 0x000fe20000000f00 */
[----:B------:R-:W1:Y:S08]  /*0d40*/  SHFL.DOWN PT, R0, R9, 0x2, R7 ;  /* 0x0840000009007989 */ /* 0x000e7000000e0007 */
[----:B-1----:R-:W-:Y:S01]  /*0d50*/  @!P0 FADD R9, R9, R0 ;  /* 0x0000000009098221 */ /* 0x002fe20000000000 */
[----:B------:R-:W-:-:S02]  /*0d60*/  ISETP.GT.AND P0, PT, R2, R7, PT ;  /* 0x000000070200720c */ /* 0x000fc40003f04270 */
[----:B------:R-:W-:Y:S02]  /*0d70*/  IADD3 R2, PT, PT, R6, 0x8, RZ ;  /* 0x0000000806027810 */ /* 0x000fe40007ffe0ff */
[----:B------:R-:W1:Y:S01]  /*0d80*/  SHFL.DOWN PT, R0, R9, 0x4, R7 ;  /* 0x0880000009007989 */ /* 0x000e6200000e0007 */
[----:B0-----:R-:W-:-:S08]  /*0d90*/  @!P1 LEA R3, R8, R3, 0x18 ;  /* 0x0000000308039211 */ /* 0x001fd000078ec0ff */
[----:B-1----:R-:W-:Y:S01]  /*0da0*/  @!P0 FADD R9, R9, R0 ;  /* 0x0000000009098221 */ /* 0x002fe20000000000 */
[-C--:B------:R-:W-:Y:S02]  /*0db0*/  ISETP.GT.AND P0, PT, R2, R7.reuse, PT ;  /* 0x000000070200720c */ /* 0x080fe40003f04270 */
[----:B------:R-:W-:Y:S02]  /*0dc0*/  IADD3 R2, PT, PT, R6, 0x10, RZ ;  /* 0x0000001006027810 */ /* 0x000fe40007ffe0ff */
[----:B------:R-:W0:Y:S09]  /*0dd0*/  SHFL.DOWN PT, R0, R9, 0x8, R7 ;  /* 0x0900000009007989 */ /* 0x000e3200000e0007 */
[----:B0-----:R-:W-:Y:S01]  /*0de0*/  @!P0 FADD R9, R9, R0 ;  /* 0x0000000009098221 */ /* 0x001fe20000000000 */
[----:B------:R-:W-:-:S02]  /*0df0*/  ISETP.GT.AND P0, PT, R2, R7, PT ;  /* 0x000000070200720c */ /* 0x000fc40003f04270 */
[----:B------:R-:W-:Y:S02]  /*0e00*/  @!P1 SHF.R.U32.HI R2, RZ, 0x3, R5 ;  /* 0x00000003ff029819 */ /* 0x000fe40000011605 */
[----:B------:R-:W0:Y:S02]  /*0e10*/  SHFL.DOWN PT, R0, R9, 0x10, R7 ;  /* 0x0a00000009007989 */ /* 0x000e2400000e0007 */
[----:B------:R-:W-:-:S04]  /*0e20*/  @!P1 LOP3.LUT R2, R2, 0x7c, RZ, 0xc0, !PT ;  /* 0x0000007c02029812 */ /* 0x000fc800078ec0ff */
[----:B------:R-:W-:-:S03]  /*0e30*/  @!P1 IADD3 R3, PT, PT, R2, R3, RZ ;  /* 0x0000000302039210 */ /* 0x000fc60007ffe0ff */
[----:B0-----:R-:W-:Y:S01]  /*0e40*/  @!P0 FADD R9, R9, R0 ;  /* 0x0000000009098221 */ /* 0x001fe20000000000 */
        /* <DEDUP_REMOVED lines=12> */
[----:B------:R-:W0:Y:S04]  /*0f10*/  LDS.128 R20, [UR4+0x10] ;  /* 0x00001004ff147984 */ /* 0x000e280008000c00 */
        /* <DEDUP_REMOVED lines=30> */
.L_x_92:
[----:B------:R-:W0:Y:S01]  /*1100*/  S2R R0, SR_TID.X ;  /* 0x0000000000007919 */ /* 0x000e220000002100 */
[----:B------:R-:W1:Y:S02]  /*1110*/  LDCU.64 UR4, c[0x0][0x380] ;  /* 0x00007000ff0477ac */ /* 0x000e640008000a00 */
[----:B-1----:R-:W-:Y:S02]  /*1120*/  MOV R12, UR4 ;  /* 0x00000004000c7c02 */ /* 0x002fe40008000f00 */
[----:B------:R-:W-:-:S03]  /*1130*/  MOV R13, UR5 ;  /* 0x00000005000d7c02 */ /* 0x000fc60008000f00 */
        /* <DEDUP_REMOVED lines=17> */
[----:B------:R-:W-:Y:S01]  /*1250*/  UMOV UR4, 0x2000 ;  /* 0x0000200000047882 */ /* 0x000fe20000000000 */
[----:B--2---:R-:W-:Y:S01]  /*1260*/  FADD R20, R20, R21 ;  /* 0x0000001514147221 */ /* 0x004fe20000000000 */
[----:B------:R-:W-:-:S04]  /*1270*/  IADD3 R21, PT, PT, R4, -0x2000, RZ ;  /* 0xffffe00004157810 */ /* 0x000fc80007ffe0ff */
[----:B------:R-:W-:Y:S01]  /*1280*/  ISETP.GE.U32.AND P0, PT, R21, 0x2000, PT ;  /* 0x000020001500780c */ /* 0x000fe20003f06070 */
[----:B---3--:R-:W-:Y:S01]  /*1290*/  FADD R6, R6, R7 ;  /* 0x0000000706067221 */ /* 0x008fe20000000000 */
[----:B----4-:R-:W-:-:S04]  /*12a0*/  FADD R9, R8, R9 ;  /* 0x0000000908097221 */ /* 0x010fc80000000000 */
[----:B------:R-:W-:Y:S01]  /*12b0*/  FADD R6, R6, R9 ;  /* 0x0000000906067221 */ /* 0x000fe20000000000 */
[----:B-----5:R-:W-:Y:S01]  /*12c0*/  FADD R10, R10, R11 ;  /* 0x0000000b0a0a7221 */ /* 0x020fe20000000000 */
[----:B------:R-:W-:-:S04]  /*12d0*/  FADD R15, R14, R15 ;  /* 0x0000000f0e0f7221 */ /* 0x000fc80000000000 */
[----:B------:R-:W-:Y:S01]  /*12e0*/  FADD R15, R10, R15 ;  /* 0x0000000f0a0f7221 */ /* 0x000fe20000000000 */
[----:B------:R-:W-:Y:S01]  /*12f0*/  FADD R16, R16, R17 ;  /* 0x0000001110107221 */ /* 0x000fe20000000000 */
[----:B------:R-:W-:-:S04]  /*1300*/  FADD R19, R18, R19 ;  /* 0x0000001312137221 */ /* 0x000fc80000000000 */
[----:B------:R-:W-:Y:S01]  /*1310*/  FADD R16, R16, R19 ;  /* 0x0000001310107221 */ /* 0x000fe20000000000 */
[----:B------:R-:W-:-:S04]  /*1320*/  FADD R5, R5, R22 ;  /* 0x0000001605057221 */ /* 0x000fc80000000000 */
[----:B------:R-:W-:Y:S01]  /*1330*/  FADD R5, R20, R5 ;  /* 0x0000000514057221 */ /* 0x000fe20000000000 */
[----:B------:R-:W-:-:S03]  /*1340*/  FADD R6, R6, R15 ;  /* 0x0000000f06067221 */ /* 0x000fc60000000000 */
[----:B------:R-:W-:-:S04]  /*1350*/  FADD R5, R16, R5 ;  /* 0x0000000510057221 */ /* 0x000fc80000000000 */
[----:B------:R-:W-:Y:S01]  /*1360*/  FADD R5, R6, R5 ;  /* 0x0000000506057221 */ /* 0x000fe20000000000 */
[----:B------:R-:W-:Y:S06]  /*1370*/  @!P0 BRA `(.L_x_107) ;  /* 0x0000000000ac8947 */ /* 0x000fec0003800000 */
[----:B------:R-:W0:Y:S01]  /*1380*/  LDC R4, c[0x0][0x390] ;  /* 0x0000e400ff047b82 */ /* 0x000e220000000800 */
[----:B------:R-:W-:-:S07]  /*1390*/  UMOV UR4, 0x2000 ;  /* 0x0000200000047882 */ /* 0x000fce0000000000 */
[----:B------:R-:W1:Y:S02]  /*13a0*/  LDC.64 R12, c[0x0][0x380] ;  /* 0x0000e000ff0c7b82 */ /* 0x000e640000000a00 */
.L_x_109:
[----:B------:R-:W-:-:S05]  /*13b0*/  IADD3 R3, PT, PT, R0, UR4, RZ ;  /* 0x0000000400037c10 */ /* 0x000fca000fffe0ff */
        /* <DEDUP_REMOVED lines=17> */
[----:B0-----:R-:W-:-:S04]  /*14d0*/  IADD3 R2, PT, PT, R4, -UR4, RZ ;  /* 0x8000000404027c10 */ /* 0x001fc8000fffe0ff */
[----:B------:R-:W-:Y:S01]  /*14e0*/  ISETP.GE.U32.AND P0, PT, R2, 0x2000, PT ;  /* 0x000020000200780c */ /* 0x000fe20003f06070 */
        /* <DEDUP_REMOVED lines=17> */
[----:B------:R-:W-:-:S06]  /*1600*/  UIADD3 UR4, UPT, UPT, UR4, 0x2000, URZ ;  /* 0x0000200004047890 */ /* 0x000fcc000fffe0ff */
[----:B------:R-:W-:-:S13]  /*1610*/  ISETP.LT.U32.AND P0, PT, R21, UR4, PT ;  /* 0x0000000415007c0c */ /* 0x000fda000bf01070 */
[----:B------:R-:W-:Y:S05]  /*1620*/  @!P0 BRA `(.L_x_109) ;  /* 0xfffffffc00608947 */ /* 0x000fea000383ffff */
.L_x_107:
[----:B------:R-:W-:Y:S01]  /*1630*/  IADD3 R3, PT, PT, R4, -UR4, RZ ;  /* 0x8000000404037c10 */ /* 0x000fe2000fffe0ff */
[----:B------:R-:W-:Y:S03]  /*1640*/  BSSY.RECONVERGENT B1, `(.L_x_108) ;  /* 0x00000a3000017945 */ /* 0x000fe60003800200 */
[----:B------:R-:W-:-:S04]  /*1650*/  ISETP.GE.AND P0, PT, R0, R3, PT ;  /* 0x000000030000720c */ /* 0x000fc80003f06270 */
[----:B------:R-:W-:-:S13]  /*1660*/  ISETP.LE.U32.OR P0, PT, R4, UR4, P0 ;  /* 0x0000000404007c0c */ /* 0x000fda0008703470 */
[----:B------:R-:W-:Y:S05]  /*1670*/  @P0 BRA `(.L_x_110) ;  /* 0x00000008007c0947 */ /* 0x000fea0003800000 */
[-C--:B------:R-:W-:Y:S01]  /*1680*/  LOP3.LUT R3, RZ, R0.reuse, RZ, 0x33, !PT ;  /* 0x00000000ff037212 */ /* 0x080fe200078e33ff */
[----:B------:R-:W-:Y:S01]  /*1690*/  BSSY.RECONVERGENT B2, `(.L_x_111) ;  /* 0x0000052000027945 */ /* 0x000fe20003800200 */
[----:B------:R-:W-:Y:S02]  /*16a0*/  MOV R6, R0 ;  /* 0x0000000000067202 */ /* 0x000fe40000000f00 */
[----:B------:R-:W-:-:S04]  /*16b0*/  IADD3 R3, PT, PT, R4, -UR4, R3 ;  /* 0x8000000404037c10 */ /* 0x000fc8000fffe003 */
[C---:B------:R-:W-:Y:S02]  /*16c0*/  ISETP.GE.U32.AND P0, PT, R3.reuse, 0x1e00, PT ;  /* 0x00001e000300780c */ /* 0x040fe40003f06070 */
[----:B------:R-:W-:-:S04]  /*16d0*/  LEA.HI R3, R3, 0x1, RZ, 0x17 ;  /* 0x0000000103037811 */ /* 0x000fc800078fb8ff */
[----:B------:R-:W-:-:S07]  /*16e0*/  LOP3.LUT R4, R3, 0xf, RZ, 0xc0, !PT ;  /* 0x0000000f03047812 */ /* 0x000fce00078ec0ff */
[----:B------:R-:W-:Y:S05]  /*16f0*/  @!P0 BRA `(.L_x_112) ;  /* 0x00000004002c8947 */ /* 0x000fea0003800000 */
[----:B------:R-:W-:Y:S01]  /*1700*/  LOP3.LUT R7, R3, 0xfffff0, RZ, 0xc0, !PT ;  /* 0x00fffff003077812 */ /* 0x000fe200078ec0ff */
[----:B------:R-:W-:Y:S01]  /*1710*/  BSSY.RECONVERGENT B3, `(.L_x_113) ;  /* 0x0000048000037945 */ /* 0x000fe20003800200 */
[C---:B------:R-:W-:Y:S02]  /*1720*/  LOP3.LUT R6, R0.reuse, 0x1000, RZ, 0xfc, !PT ;  /* 0x0000100000067812 */ /* 0x040fe400078efcff */
[----:B------:R-:W-:Y:S02]  /*1730*/  IADD3 R2, PT, PT, R0, UR4, RZ ;  /* 0x0000000400027c10 */ /* 0x000fe4000fffe0ff */
[----:B------:R-:W-:-:S07]  /*1740*/  IADD3 R7, PT, PT, -R7, RZ, RZ ;  /* 0x000000ff07077210 */ /* 0x000fce0007ffe1ff */
.L_x_114:
[C---:B------:R-:W-:Y:S01]  /*1750*/  IADD3 R19, PT, PT, R2.reuse, 0x200, RZ ;  /* 0x0000020002137810 */ /* 0x040fe20007ffe0ff */
[C---:B------:R-:W-:Y:S01]  /*1760*/  IMAD.WIDE.U32 R14, R2.reuse, 0x4, R12 ;  /* 0x00000004020e7825 */ /* 0x040fe200078e000c */
[----:B------:R-:W-:-:S03]  /*1770*/  IADD3 R11, PT, PT, R2, 0x400, RZ ;  /* 0x00000400020b7810 */ /* 0x000fc60007ffe0ff */
[--C-:B------:R-:W-:Y:S01]  /*1780*/  IMAD.WIDE.U32 R18, R19, 0x4, R12.reuse ;  /* 0x0000000413127825 */ /* 0x100fe200078e000c */
[----:B------:R0:W2:Y:S01]  /*1790*/  LDG.E R8, desc[UR6][R14.64] ;  /* 0x000000060e087981 */ /* 0x0000a2000c1e1900 */
[C---:B------:R-:W-:Y:S02]  /*17a0*/  IADD3 R21, PT, PT, R2.reuse, 0x600, RZ ;  /* 0x0000060002157810 */ /* 0x040fe40007ffe0ff */
[--C-:B------:R-:W-:Y:S01]  /*17b0*/  IMAD.WIDE.U32 R10, R11, 0x4, R12.reuse ;  /* 0x000000040b0a7825 */ /* 0x100fe200078e000c */
[----:B------:R1:W3:Y:S01]  /*17c0*/  LDG.E R9, desc[UR6][R18.64] ;  /* 0x0000000612097981 */ /* 0x0002e2000c1e1900 */
[C---:B------:R-:W-:Y:S02]  /*17d0*/  IADD3 R17, PT, PT, R2.reuse, 0x800, RZ ;  /* 0x0000080002117810 */ /* 0x040fe40007ffe0ff */
[--C-:B------:R-:W-:Y:S02]  /*17e0*/  IMAD.WIDE.U32 R20, R21, 0x4, R12.reuse ;  /* 0x0000000415147825 */ /* 0x100fe400078e000c */
[----:B------:R4:W5:Y:S01]  /*17f0*/  LDG.E R10, desc[UR6][R10.64] ;  /* 0x000000060a0a7981 */ /* 0x000962000c1e1900 */
[----:B------:R-:W-:Y:S01]  /*1800*/  IADD3 R29, PT, PT, R2, 0xa00, RZ ;  /* 0x00000a00021d7810 */ /* 0x000fe20007ffe0ff */
[----:B------:R-:W-:-:S02]  /*1810*/  IMAD.WIDE.U32 R16, R17, 0x4, R12 ;  /* 0x0000000411107825 */ /* 0x000fc400078e000c */
[----:B------:R4:W5:Y:S01]  /*1820*/  LDG.E R27, desc[UR6][R20.64] ;  /* 0x00000006141b7981 */ /* 0x000962000c1e1900 */
[C---:B------:R-:W-:Y:S01]  /*1830*/  IADD3 R23, PT, PT, R2.reuse, 0xc00, RZ ;  /* 0x00000c0002177810 */ /* 0x040fe20007ffe0ff */
[--C-:B------:R-:W-:Y:S02]  /*1840*/  IMAD.WIDE.U32 R28, R29, 0x4, R12.reuse ;  /* 0x000000041d1c7825 */ /* 0x100fe400078e000c */
[----:B------:R-:W5:Y:S01]  /*1850*/  LDG.E R26, desc[UR6][R16.64] ;  /* 0x00000006101a7981 */ /* 0x000f62000c1e1900 */
[C---:B------:R-:W-:Y:S01]  /*1860*/  IADD3 R22, PT, PT, R2.reuse, 0xe00, RZ ;  /* 0x00000e0002167810 */ /* 0x040fe20007ffe0ff */
[--C-:B0-----:R-:W-:Y:S02]  /*1870*/  IMAD.WIDE.U32 R14, R23, 0x4, R12.reuse ;  /* 0x00000004170e7825 */ /* 0x101fe400078e000c */
[----:B------:R0:W5:Y:S01]  /*1880*/  LDG.E R25, desc[UR6][R28.64] ;  /* 0x000000061c197981 */ /* 0x000162000c1e1900 */
[----:B------:R-:W-:Y:S01]  /*1890*/  IADD3 R23, PT, PT, R2, 0x1000, RZ ;  /* 0x0000100002177810 */ /* 0x000fe20007ffe0ff */
[----:B-1----:R-:W-:-:S02]  /*18a0*/  IMAD.WIDE.U32 R18, R22, 0x4, R12 ;  /* 0x0000000416127825 */ /* 0x002fc400078e000c */
[----:B------:R1:W5:Y:S01]  /*18b0*/  LDG.E R24, desc[UR6][R14.64] ;  /* 0x000000060e187981 */ /* 0x000362000c1e1900 */
[C---:B----4-:R-:W-:Y:S01]  /*18c0*/  IADD3 R11, PT, PT, R2.reuse, 0x1200, RZ ;  /* 0x00001200020b7810 */ /* 0x050fe20007ffe0ff */
[--C-:B------:R-:W-:Y:S02]  /*18d0*/  IMAD.WIDE.U32 R20, R23, 0x4, R12.reuse ;  /* 0x0000000417147825 */ /* 0x100fe400078e000c */
[----:B------:R4:W5:Y:S01]  /*18e0*/  LDG.E R23, desc[UR6][R18.64] ;  /* 0x0000000612177981 */ /* 0x000962000c1e1900 */
[C---:B0-----:R-:W-:Y:S01]  /*18f0*/  IADD3 R29, PT, PT, R2.reuse, 0x1400, RZ ;  /* 0x00001400021d7810 */ /* 0x041fe20007ffe0ff */
[--C-:B------:R-:W-:Y:S02]  /*1900*/  IMAD.WIDE.U32 R16, R11, 0x4, R12.reuse ;  /* 0x000000040b107825 */ /* 0x100fe400078e000c */
[----:B------:R-:W5:Y:S01]  /*1910*/  LDG.E R22, desc[UR6][R20.64] ;  /* 0x0000000614167981 */ /* 0x000f62000c1e1900 */
[----:B-1----:R-:W-:Y:S01]  /*1920*/  IADD3 R15, PT, PT, R2, 0x1600, RZ ;  /* 0x00001600020f7810 */ /* 0x002fe20007ffe0ff */
[----:B------:R-:W-:-:S02]  /*1930*/  IMAD.WIDE.U32 R28, R29, 0x4, R12 ;  /* 0x000000041d1c7825 */ /* 0x000fc400078e000c */
[----:B------:R0:W5:Y:S01]  /*1940*/  LDG.E R11, desc[UR6][R16.64] ;  /* 0x00000006100b7981 */ /* 0x000162000c1e1900 */
[C---:B----4-:R-:W-:Y:S01]  /*1950*/  IADD3 R19, PT, PT, R2.reuse, 0x1800, RZ ;  /* 0x0000180002137810 */ /* 0x050fe20007ffe0ff */
[--C-:B------:R-:W-:Y:S02]  /*1960*/  IMAD.WIDE.U32 R14, R15, 0x4, R12.reuse ;  /* 0x000000040f0e7825 */ /* 0x100fe400078e000c */
[----:B------:R-:W4:Y:S02]  /*1970*/  LDG.E R28, desc[UR6][R28.64] ;  /* 0x000000061c1c7981 */ /* 0x000f24000c1e1900 */
[----:B------:R-:W-:Y:S01]  /*1980*/  IMAD.WIDE.U32 R18, R19, 0x4, R12 ;  /* 0x0000000413127825 */ /* 0x000fe200078e000c */
[C---:B0-----:R-:W-:Y:S02]  /*1990*/  IADD3 R17, PT, PT, R2.reuse, 0x1a00, RZ ;  /* 0x00001a0002117810 */ /* 0x041fe40007ffe0ff */
[----:B------:R-:W-:-:S03]  /*19a0*/  IADD3 R21, PT, PT, R2, 0x1c00, RZ ;  /* 0x00001c0002157810 */ /* 0x000fc60007ffe0ff */
[----:B------:R-:W4:Y:S04]  /*19b0*/  LDG.E R18, desc[UR6][R18.64] ;  /* 0x0000000612127981 */ /* 0x000f28000c1e1900 */
[----:B------:R0:W4:Y:S01]  /*19c0*/  LDG.E R29, desc[UR6][R14.64] ;  /* 0x000000060e1d7981 */ /* 0x000122000c1e1900 */
[----:B------:R-:W-:Y:S01]  /*19d0*/  IADD3 R20, PT, PT, R2, 0x1e00, RZ ;  /* 0x00001e0002147810 */ /* 0x000fe20007ffe0ff */
[----:B0-----:R-:W-:-:S04]  /*19e0*/  IMAD.WIDE.U32 R14, R17, 0x4, R12 ;  /* 0x00000004110e7825 */ /* 0x001fc800078e000c */
[--C-:B------:R-:W-:Y:S02]  /*19f0*/  IMAD.WIDE.U32 R16, R21, 0x4, R12.reuse ;  /* 0x0000000415107825 */ /* 0x100fe400078e000c */
[----:B------:R-:W4:Y:S02]  /*1a00*/  LDG.E R14, desc[UR6][R14.64] ;  /* 0x000000060e0e7981 */ /* 0x000f24000c1e1900 */
[----:B------:R-:W-:Y:S02]  /*1a10*/  IMAD.WIDE.U32 R20, R20, 0x4, R12 ;  /* 0x0000000414147825 */ /* 0x000fe400078e000c */
[----:B------:R-:W4:Y:S04]  /*1a20*/  LDG.E R16, desc[UR6][R16.64] ;  /* 0x0000000610107981 */ /* 0x000f28000c1e1900 */
[----:B------:R-:W4:Y:S01]  /*1a30*/  LDG.E R20, desc[UR6][R20.64] ;  /* 0x0000000614147981 */ /* 0x000f22000c1e1900 */
[----:B------:R-:W-:-:S04]  /*1a40*/  IADD3 R7, PT, PT, R7, 0x10, RZ ;  /* 0x0000001007077810 */ /* 0x000fc80007ffe0ff */
[----:B------:R-:W-:Y:S02]  /*1a50*/  ISETP.NE.AND P0, PT, R7, RZ, PT ;  /* 0x000000ff0700720c */ /* 0x000fe40003f05270 */
[----:B------:R-:W-:Y:S02]  /*1a60*/  IADD3 R6, PT, PT, R6, 0x2000, RZ ;  /* 0x0000200006067810 */ /* 0x000fe40007ffe0ff */
[----:B------:R-:W-:Y:S01]  /*1a70*/  IADD3 R2, PT, PT, R2, 0x2000, RZ ;  /* 0x0000200002027810 */ /* 0x000fe20007ffe0ff */
[----:B--2---:R-:W-:-:S04]  /*1a80*/  FADD R8, R8, R5 ;  /* 0x0000000508087221 */ /* 0x004fc80000000000 */
[----:B---3--:R-:W-:-:S04]  /*1a90*/  FADD R9, R8, R9 ;  /* 0x0000000908097221 */ /* 0x008fc80000000000 */
        /* <DEDUP_REMOVED lines=8> */
[----:B----4-:R-:W-:-:S04]  /*1b20*/  FADD R28, R11, R28 ;  /* 0x0000001c0b1c7221 */ /* 0x010fc80000000000 */
[----:B------:R-:W-:-:S04]  /*1b30*/  FADD R29, R28, R29 ;  /* 0x0000001d1c1d7221 */ /* 0x000fc80000000000 */
[----:B------:R-:W-:-:S04]  /*1b40*/  FADD R29, R29, R18 ;  /* 0x000000121d1d7221 */ /* 0x000fc80000000000 */
[----:B------:R-:W-:-:S04]  /*1b50*/  FADD R29, R29, R14 ;  /* 0x0000000e1d1d7221 */ /* 0x000fc80000000000 */
[----:B------:R-:W-:-:S04]  /*1b60*/  FADD R29, R29, R16 ;  /* 0x000000101d1d7221 */ /* 0x000fc80000000000 */
[----:B------:R-:W-:Y:S01]  /*1b70*/  FADD R5, R29, R20 ;  /* 0x000000141d057221 */ /* 0x000fe20000000000 */
[----:B------:R-:W-:Y:S06]  /*1b80*/  @P0 BRA `(.L_x_114) ;  /* 0xfffffff800f00947 */ /* 0x000fec000383ffff */
[----:B------:R-:W-:Y:S05]  /*1b90*/  BSYNC.RECONVERGENT B3 ;  /* 0x0000000000037941 */ /* 0x000fea0003800200 */
.L_x_113:
[----:B------:R-:W-:-:S07]  /*1ba0*/  IADD3 R6, PT, PT, R6, -0x1000, RZ ;  /* 0xfffff00006067810 */ /* 0x000fce0007ffe0ff */
.L_x_112:
[----:B------:R-:W-:Y:S05]  /*1bb0*/  BSYNC.RECONVERGENT B2 ;  /* 0x0000000000027941 */ /* 0x000fea0003800200 */
.L_x_111:
[----:B------:R-:W-:-:S13]  /*1bc0*/  ISETP.NE.AND P0, PT, R4, RZ, PT ;  /* 0x000000ff0400720c */ /* 0x000fda0003f05270 */
[----:B------:R-:W-:Y:S05]  /*1bd0*/  @!P0 BRA `(.L_x_110) ;  /* 0x0000000400248947 */ /* 0x000fea0003800000 */
[----:B------:R-:W-:Y:S01]  /*1be0*/  ISETP.GE.U32.AND P0, PT, R4, 0x8, PT ;  /* 0x000000080400780c */ /* 0x000fe20003f06070 */
[----:B------:R-:W-:Y:S01]  /*1bf0*/  BSSY.RECONVERGENT B2, `(.L_x_115) ;  /* 0x0000025000027945 */ /* 0x000fe20003800200 */
[----:B------:R-:W-:-:S04]  /*1c00*/  LOP3.LUT R22, R3, 0x7, RZ, 0xc0, !PT ;  /* 0x0000000703167812 */ /* 0x000fc800078ec0ff */
[----:B------:R-:W-:-:S07]  /*1c10*/  ISETP.NE.AND P1, PT, R22, RZ, PT ;  /* 0x000000ff1600720c */ /* 0x000fce0003f25270 */
[----:B------:R-:W-:Y:S06]  /*1c20*/  @!P0 BRA `(.L_x_116) ;  /* 0x0000000000848947 */ /* 0x000fec0003800000 */
[----:B------:R-:W-:-:S04]  /*1c30*/  IADD3 R7, PT, PT, R6, UR4, RZ ;  /* 0x0000000406077c10 */ /* 0x000fc8000fffe0ff */
        /* <DEDUP_REMOVED lines=32> */
.L_x_116:
[----:B------:R-:W-:Y:S05]  /*1e40*/  BSYNC.RECONVERGENT B2 ;  /* 0x0000000000027941 */ /* 0x000fea0003800200 */
.L_x_115:
        /* <DEDUP_REMOVED lines=23> */
.L_x_118:
[----:B------:R-:W-:Y:S05]  /*1fc0*/  BSYNC.RECONVERGENT B2 ;  /* 0x0000000000027941 */ /* 0x000fea0003800200 */
.L_x_117:
[----:B------:R-:W-:Y:S05]  /*1fd0*/  @!P1 BRA `(.L_x_110) ;  /* 0x0000000000249947 */ /* 0x000fea0003800000 */
[----:B------:R-:W-:Y:S02]  /*1fe0*/  IADD3 R7, PT, PT, R6, UR4, RZ ;  /* 0x0000000406077c10 */ /* 0x000fe4000fffe0ff */
[----:B------:R-:W-:-:S07]  /*1ff0*/  IADD3 R4, PT, PT, -R4, RZ, RZ ;  /* 0x000000ff04047210 */ /* 0x000fce0007ffe1ff */
.L_x_119:
[----:B------:R-:W-:-:S06]  /*2000*/  IMAD.WIDE.U32 R2, R7, 0x4, R12 ;  /* 0x0000000407027825 */ /* 0x000fcc00078e000c */
[----:B------:R-:W2:Y:S01]  /*2010*/  LDG.E R2, desc[UR6][R2.64] ;  /* 0x0000000602027981 */ /* 0x000ea2000c1e1900 */
[----:B------:R-:W-:Y:S02]  /*2020*/  IADD3 R4, PT, PT, R4, 0x1, RZ ;  /* 0x0000000104047810 */ /* 0x000fe40007ffe0ff */
[----:B------:R-:W-:Y:S02]  /*2030*/  IADD3 R7, PT, PT, R7, 0x200, RZ ;  /* 0x0000020007077810 */ /* 0x000fe40007ffe0ff */
[----:B------:R-:W-:Y:S01]  /*2040*/  ISETP.NE.AND P0, PT, R4, RZ, PT ;  /* 0x000000ff0400720c */ /* 0x000fe20003f05270 */
[----:B--2---:R-:W-:-:S12]  /*2050*/  FADD R5, R2, R5 ;  /* 0x0000000502057221 */ /* 0x004fd80000000000 */
[----:B------:R-:W-:Y:S05]  /*2060*/  @P0 BRA `(.L_x_119) ;  /* 0xfffffffc00e40947 */ /* 0x000fea000383ffff */
.L_x_110:
[----:B------:R-:W-:Y:S05]  /*2070*/  BSYNC.RECONVERGENT B1 ;  /* 0x0000000000017941 */ /* 0x000fea0003800200 */
.L_x_108:
[----:B------:R-:W0:Y:S01]  /*2080*/  S2R R6, SR_LANEID ;  /* 0x0000000000067919 */ /* 0x000e220000000000 */
        /* <DEDUP_REMOVED lines=32> */
[----:B------:R-:W3:Y:S04]  /*2290*/  LDS.128 R8, [UR4+0x30] ;  /* 0x00003004ff087984 */ /* 0x000ee80008000c00 */
[----:B------:R-:W4:Y:S01]  /*22a0*/  LDS.128 R16, [UR4+0x40] ;  /* 0x00004004ff107984 */ /* 0x000f220008000c00 */
[----:B0-----:R-:W-:-:S04]  /*22b0*/  FADD R5, R0, R5 ;  /* 0x0000000500057221 */ /* 0x001fc80000000000 */
        /* <DEDUP_REMOVED lines=13> */
[----:B------:R-:W-:-:S07]  /*2390*/  FADD R0, R18, R19 ;  /* 0x0000001312007221 */ /* 0x000fce0000000000 */
.L_x_106:
[----:B------:R-:W-:Y:S05]  /*23a0*/  BSYNC.RECONVERGENT B0 ;  /* 0x0000000000007941 */ /* 0x000fea0003800200 */
.L_x_91:
[----:B------:R-:W-:Y:S05]  /*23b0*/  @P0 EXIT ;  /* 0x000000000000094d */ /* 0x000fea0003800000 */
[----:B012---:R-:W0:Y:S01]  /*23c0*/  LDC.64 R2, c[0x0][0x388] ;  /* 0x0000e200ff027b82 */ /* 0x007e220000000a00 */
[----:B------:R-:W1:Y:S02]  /*23d0*/  LDCU UR4, c[0x0][0x398] ;  /* 0x00007300ff0477ac */ /* 0x000e640008000800 */
[----:B-1----:R-:W-:-:S05]  /*23e0*/  FADD R5, R0, UR4 ;  /* 0x0000000400057e21 */ /* 0x002fca0008000000 */
[----:B0-----:R-:W-:Y:S01]  /*23f0*/  STG.E desc[UR6][R2.64], R5 ;  /* 0x0000000502007986 */ /* 0x001fe2000c101906 */
[----:B------:R-:W-:Y:S05]  /*2400*/  EXIT ;  /* 0x000000000000794d */ /* 0x000fea0003800000 */
.L_x_120:
        /* <DEDUP_REMOVED lines=15> */
.L_x_996:


//--------------------- .text._ZN3cub18CUB_300001_SM_10006detail6reduce28DeviceReduceSingleTileKernelINS2_10policy_hubIfyN4cuda3__47maximumIfEEE10Policy1000EPfSB_iS8_ffNS5_3std3__410__identityEEEvT0_T1_T2_T3_T4_T6_ --------------------------
	.section	.text._ZN3cub18CUB_300001_SM_10006detail6reduce28DeviceReduceSingleTileKernelINS2_10policy_hubIfyN4cuda3__47maximumIfEEE10Policy1000EPfSB_iS8_ffNS5_3std3__410__identityEEEvT0_T1_T2_T3_T4_T6_,"ax",@progbits
	.align	128
        .global         _ZN3cub18CUB_300001_SM_10006detail6reduce28DeviceReduceSingleTileKernelINS2_10policy_hubIfyN4cuda3__47maximumIfEEE10Policy1000EPfSB_iS8_ffNS5_3std3__410__identityEEEvT0_T1_T2_T3_T4_T6_
        .type           _ZN3cub18CUB_300001_SM_10006detail6reduce28DeviceReduceSingleTileKernelINS2_10policy_hubIfyN4cuda3__47maximumIfEEE10Policy1000EPfSB_iS8_ffNS5_3std3__410__identityEEEvT0_T1_T2_T3_T4_T6_,@function
        .size           _ZN3cub18CUB_300001_SM_10006detail6reduce28DeviceReduceSingleTileKernelINS2_10policy_hubIfyN4cuda3__47maximumIfEEE10Policy1000EPfSB_iS8_ffNS5_3std3__410__identityEEEvT0_T1_T2_T3_T4_T6_,(.L_x_997 - _ZN3cub18CUB_300001_SM_10006detail6reduce28DeviceReduceSingleTileKernelINS2_10policy_hubIfyN4cuda3__47maximumIfEEE10Policy1000EPfSB_iS8_ffNS5_3std3__410__identityEEEvT0_T1_T2_T3_T4_T6_)
        .other          _ZN3cub18CUB_300001_SM_10006detail6reduce28DeviceReduceSingleTileKernelINS2_10policy_hubIfyN4cuda3__47maximumIfEEE10Policy1000EPfSB_iS8_ffNS5_3std3__410__identityEEEvT0_T1_T2_T3_T4_T6_,@"STO_CUDA_ENTRY STV_DEFAULT"
_ZN3cub18CUB_300001_SM_10006detail6reduce28DeviceReduceSingleTileKernelINS2_10policy_hubIfyN4cuda3__47maximumIfEEE10Policy1000EPfSB_iS8_ffNS5_3std3__410__identityEEEvT0_T1_T2_T3_T4_T6_:
.text._ZN3cub18CUB_300001_SM_10006detail6reduce28DeviceReduceSingleTileKernelINS2_10policy_hubIfyN4cuda3__47maximumIfEEE10Policy1000EPfSB_iS8_ffNS5_3std3__410__identityEEEvT0_T1_T2_T3_T4_T6_:
[----:B------:R-:W-:Y:S01]  /*0000*/  LDC R1, c[0x0][0x37c] ;  /* 0x0000df00ff017b82 */ /* 0x000fe20000000800 */
[----:B------:R-:W0:Y:S01]  /*0010*/  LDCU UR4, c[0x0][0x390] ;  /* 0x00007200ff0477ac */ /* 0x000e220008000800 */
[----:B------:R-:W1:Y:S01]  /*0020*/  LDCU.64 UR6, c[0x0][0x358] ;  /* 0x00006b00ff0677ac */ /* 0x000e620008000a00 */
[----:B0-----:R-:W-:-:S05]  /*0030*/  IMAD.U32 R20, RZ, RZ, UR4 ;  /* 0x00000004ff147e24 */ /* 0x001fca000f8e00ff */
        /* <DEDUP_REMOVED lines=9> */
.L_x_121:
[----:B------:R-:W0:Y:S01]  /*00d0*/  LDCU UR4, c[0x0][0x380] ;  /* 0x00007000ff0477ac */ /* 0x000e220008000800 */
[----:B------:R-:W-:Y:S01]  /*00e0*/  BSSY.RECONVERGENT B0, `(.L_x_122) ;  /* 0x00004c0000007945 */ /* 0x000fe20003800200 */
[----:B0-----:R-:W-:-:S09]  /*00f0*/  ULOP3.LUT UP0, URZ, UR4, 0xf, URZ, 0xc0, !UPT ;  /* 0x0000000f04ff7892 */ /* 0x001fd2000f80c0ff */
[----:B------:R-:W-:Y:S05]  /*0100*/  BRA.U UP0, `(.L_x_123) ;  /* 0x00000025004c7547 */ /* 0x000fea000b800000 */
[----:B------:R-:W-:-:S13]  /*0110*/  ISETP.GT.AND P0, PT, R20, 0xfff, PT ;  /* 0x00000fff1400780c */ /* 0x000fda0003f04270 */
[----:B------:R-:W-:Y:S05]  /*0120*/  @P0 BRA `(.L_x_124) ;  /* 0x00000010007c0947 */ /* 0x000fea0003800000 */
[----:B------:R-:W0:Y:S01]  /*0130*/  S2R R7, SR_TID.X ;  /* 0x0000000000077919 */ /* 0x000e220000002100 */
[----:B------:R-:W-:Y:S01]  /*0140*/  BSSY.RECONVERGENT B1, `(.L_x_125) ;  /* 0x0000009000017945 */ /* 0x000fe20003800200 */
[----:B------:R-:W-:Y:S01]  /*0150*/  IMAD.MOV.U32 R0, RZ, RZ, RZ ;  /* 0x000000ffff007224 */ /* 0x000fe200078e00ff */
[----:B0-----:R-:W-:Y:S01]  /*0160*/  ISETP.GE.AND P0, PT, R7, R20, PT ;  /* 0x000000140700720c */ /* 0x001fe20003f06270 */
[----:B------:R-:W-:-:S12]  /*0170*/  IMAD.MOV.U32 R9, RZ, RZ, R7 ;  /* 0x000000ffff097224 */ /* 0x000fd800078e0007 */
[----:B------:R-:W-:Y:S05]  /*0180*/  @P0 BRA `(.L_x_126) ;  /* 0x0000000000100947 */ /* 0x000fea0003800000 */
[----:B------:R-:W0:Y:S02]  /*0190*/  LDC.64 R2, c[0x0][0x380] ;  /* 0x0000e000ff027b82 */ /* 0x000e240000000a00 */
[----:B0-----:R-:W-:-:S05]  /*01a0*/  IMAD.WIDE.U32 R2, R7, 0x4, R2 ;  /* 0x0000000407027825 */ /* 0x001fca00078e0002 */
[----:B------:R0:W5:Y:S01]  /*01b0*/  LDG.E.CONSTANT R0, desc[UR6][R2.64] ;  /* 0x0000000602007981 */ /* 0x000162000c1e9900 */
[----:B------:R-:W-:-:S07]  /*01c0*/  VIADD R9, R7, 0x100 ;  /* 0x0000010007097836 */ /* 0x000fce0000000000 */
.L_x_126:
[----:B------:R-:W-:Y:S05]  /*01d0*/  BSYNC.RECONVERGENT B1 ;  /* 0x0000000000017941 */ /* 0x000fea0003800200 */
.L_x_125:
[----:B------:R-:W-:Y:S01]  /*01e0*/  ISETP.GE.AND P0, PT, R9, R20, PT ;  /* 0x000000140900720c */ /* 0x000fe20003f06270 */
[----:B------:R-:W-:-:S12]  /*01f0*/  BSSY.RECONVERGENT B1, `(.L_x_127) ;  /* 0x0000091000017945 */ /* 0x000fd80003800200 */
[----:B------:R-:W-:Y:S05]  /*0200*/  @P0 BRA `(.L_x_128) ;  /* 0x00000008003c0947 */ /* 0x000fea0003800000 */
[----:B0-----:R-:W-:Y:S01]  /*0210*/  LOP3.LUT R3, RZ, R9, RZ, 0x33, !PT ;  /* 0x00000009ff037212 */ /* 0x001fe200078e33ff */
[----:B------:R-:W-:Y:S04]  /*0220*/  BSSY.RECONVERGENT B2, `(.L_x_129) ;  /* 0x0000016000027945 */ /* 0x000fe80003800200 */
[----:B------:R-:W-:-:S05]  /*0230*/  IMAD.IADD R4, R3, 0x1, R20 ;  /* 0x0000000103047824 */ /* 0x000fca00078e0214 */
[C---:B------:R-:W-:Y:S02]  /*0240*/  LOP3.LUT R2, R4.reuse, 0x300, RZ, 0xc0, !PT ;  /* 0x0000030004027812 */ /* 0x040fe400078ec0ff */
[----:B------:R-:W-:Y:S02]  /*0250*/  ISETP.GE.U32.AND P0, PT, R4, 0x300, PT ;  /* 0x000003000400780c */ /* 0x000fe40003f06070 */
[----:B------:R-:W-:-:S13]  /*0260*/  ISETP.NE.AND P1, PT, R2, 0x300, PT ;  /* 0x000003000200780c */ /* 0x000fda0003f25270 */
[----:B------:R-:W-:Y:S05]  /*0270*/  @!P1 BRA `(.L_x_130) ;  /* 0x0000000000409947 */ /* 0x000fea0003800000 */
[----:B------:R-:W0:Y:S01]  /*0280*/  LDC.64 R2, c[0x0][0x380] ;  /* 0x0000e000ff027b82 */ /* 0x000e220000000a00 */
[----:B------:R-:W-:-:S04]  /*0290*/  LEA.HI R4, R4, 0x1, RZ, 0x18 ;  /* 0x0000000104047811 */ /* 0x000fc800078fc0ff */
[----:B------:R-:W-:-:S05]  /*02a0*/  LOP3.LUT R4, R4, 0x3, RZ, 0xc0, !PT ;  /* 0x0000000304047812 */ /* 0x000fca00078ec0ff */
[----:B------:R-:W-:Y:S02]  /*02b0*/  IMAD.MOV R4, RZ, RZ, -R4 ;  /* 0x000000ffff047224 */ /* 0x000fe400078e0a04 */
[----:B0-----:R-:W-:-:S04]  /*02c0*/  IMAD.WIDE.U32 R2, R9, 0x4, R2 ;  /* 0x0000000409027825 */ /* 0x001fc800078e0002 */
[----:B------:R-:W-:-:S07]  /*02d0*/  IMAD.MOV.U32 R5, RZ, RZ, R3 ;  /* 0x000000ffff057224 */ /* 0x000fce00078e0003 */
.L_x_131:
[----:B------:R-:W-:-:S06]  /*02e0*/  IMAD.MOV.U32 R3, RZ, RZ, R5 ;  /* 0x000000ffff037224 */ /* 0x000fcc00078e0005 */
[----:B------:R0:W2:Y:S01]  /*02f0*/  LDG.E.CONSTANT R3, desc[UR6][R2.64] ;  /* 0x0000000602037981 */ /* 0x0000a2000c1e9900 */
[----:B------:R-:W-:Y:S02]  /*0300*/  VIADD R4, R4, 0x1 ;  /* 0x0000000104047836 */ /* 0x000fe40000000000 */
[----:B------:R-:W-:-:S03]  /*0310*/  VIADD R9, R9, 0x100 ;  /* 0x0000010009097836 */ /* 0x000fc60000000000 */
[----:B------:R-:W-:Y:S02]  /*0320*/  ISETP.NE.AND P2, PT, R4, RZ, PT ;  /* 0x000000ff0400720c */ /* 0x000fe40003f45270 */
[----:B0-----:R-:W-:-:S05]  /*0330*/  IADD3 R2, P3, PT, R2, 0x400, RZ ;  /* 0x0000040002027810 */ /* 0x001fca0007f7e0ff */
[----:B------:R-:W-:Y:S01]  /*0340*/  IMAD.X R5, RZ, RZ, R5, P3 ;  /* 0x000000ffff057224 */ /* 0x000fe200018e0605 */
[----:B--2--5:R-:W-:-:S04]  /*0350*/  FSETP.GEU.AND P1, PT, R0, R3, PT ;  /* 0x000000030000720b */ /* 0x024fc80003f2e000 */
[----:B------:R-:W-:Y:S01]  /*0360*/  FSEL R0, R3, R0, !P1 ;  /* 0x0000000003007208 */ /* 0x000fe20004800000 */
[----:B------:R-:W-:Y:S08]  /*0370*/  @P2 BRA `(.L_x_131) ;  /* 0xfffffffc00d82947 */ /* 0x000ff0000383ffff */
.L_x_130:
[----:B------:R-:W-:Y:S05]  /*0380*/  BSYNC.RECONVERGENT B2 ;  /* 0x0000000000027941 */ /* 0x000fea0003800200 */
.L_x_129:
[----:B------:R-:W-:Y:S05]  /*0390*/  @!P0 BRA `(.L_x_128) ;  /* 0x0000000400d88947 */ /* 0x000fea0003800000 */
[----:B------:R-:W-:Y:S01]  /*03a0*/  IMAD.IADD R2, R20, 0x1, -R9 ;  /* 0x0000000114027824 */ /* 0x000fe200078e0a09 */
[----:B------:R-:W-:Y:S01]  /*03b0*/  BSSY.RECONVERGENT B2, `(.L_x_132) ;  /* 0x0000041000027945 */ /* 0x000fe20003800200 */
[----:B------:R-:W-:-:S03]  /*03c0*/  PLOP3.LUT P0, PT, PT, PT, PT, 0x80, 0x8 ;  /* 0x000000000008781c */ /* 0x000fc60003f0f070 */
[----:B------:R-:W-:-:S13]  /*03d0*/  ISETP.GT.AND P1, PT, R2, 0xc00, PT ;  /* 0x00000c000200780c */ /* 0x000fda0003f24270 */
[----:B------:R-:W-:Y:S05]  /*03e0*/  @!P1 BRA `(.L_x_133) ;  /* 0x0000000000f49947 */ /* 0x000fea0003800000 */
[----:B------:R-:W-:Y:S01]  /*03f0*/  PLOP3.LUT P0, PT, PT, PT, PT, 0x8, 0x80 ;  /* 0x000000000080781c */ /* 0x000fe20003f0e170 */
[----:B------:R-:W-:-:S12]  /*0400*/  VIADD R6, R20, 0xfffff400 ;  /* 0xfffff40014067836 */ /* 0x000fd80000000000 */
.L_x_134:
[----:B------:R-:W0:Y:S02]  /*0410*/  LDC.64 R2, c[0x0][0x380] ;  /* 0x0000e000ff027b82 */ /* 0x000e240000000a00 */
[----:B0-----:R-:W-:-:S05]  /*0420*/  IMAD.WIDE R22, R9, 0x4, R2 ;  /* 0x0000000409167825 */ /* 0x001fca00078e0202 */
[----:B------:R-:W2:Y:S04]  /*0430*/  LDG.E.CONSTANT R11, desc[UR6][R22.64] ;  /* 0x00000006160b7981 */ /* 0x000ea8000c1e9900 */
[----:B------:R-:W3:Y:S04]  /*0440*/  LDG.E.CONSTANT R8, desc[UR6][R22.64+0x400] ;  /* 0x0004000616087981 */ /* 0x000ee8000c1e9900 */
[----:B------:R-:W4:Y:S01]  /*0450*/  LDG.E.CONSTANT R10, desc[UR6][R22.64+0x800] ;  /* 0x00080006160a7981 */ /* 0x000f22000c1e9900 */
[----:B------:R-:W-:-:S03]  /*0460*/  VIADD R27, R9, 0x400 ;  /* 0x00000400091b7836 */ /* 0x000fc60000000000 */
[----:B------:R0:W4:Y:S01]  /*0470*/  LDG.E.CONSTANT R15, desc[UR6][R22.64+0xc00] ;  /* 0x000c0006160f7981 */ /* 0x000122000c1e9900 */
[----:B------:R-:W-:-:S05]  /*0480*/  IMAD.WIDE R26, R27, 0x4, R2 ;  /* 0x000000041b1a7825 */ /* 0x000fca00078e0202 */
[----:B------:R-:W4:Y:S04]  /*0490*/  LDG.E.CONSTANT R14, desc[UR6][R26.64] ;  /* 0x000000061a0e7981 */ /* 0x000f28000c1e9900 */
[----:B------:R-:W4:Y:S04]  /*04a0*/  LDG.E.CONSTANT R13, desc[UR6][R26.64+0x400] ;  /* 0x000400061a0d7981 */ /* 0x000f28000c1e9900 */
[----:B------:R-:W4:Y:S01]  /*04b0*/  LDG.E.CONSTANT R12, desc[UR6][R26.64+0x800] ;  /* 0x000800061a0c7981 */ /* 0x000f22000c1e9900 */
[----:B------:R-:W-:-:S03]  /*04c0*/  VIADD R5, R9, 0x800 ;  /* 0x0000080009057836 */ /* 0x000fc60000000000 */
[----:B------:R-:W4:Y:S01]  /*04d0*/  LDG.E.CONSTANT R19, desc[UR6][R26.64+0xc00] ;  /* 0x000c00061a137981 */ /* 0x000f22000c1e9900 */
[----:B------:R-:W-:-:S05]  /*04e0*/  IMAD.WIDE R4, R5, 0x4, R2 ;  /* 0x0000000405047825 */ /* 0x000fca00078e0202 */
[----:B------:R-:W4:Y:S04]  /*04f0*/  LDG.E.CONSTANT R18, desc[UR6][R4.64] ;  /* 0x0000000604127981 */ /* 0x000f28000c1e9900 */
[----:B------:R-:W4:Y:S04]  /*0500*/  LDG.E.CONSTANT R17, desc[UR6][R4.64+0x400] ;  /* 0x0004000604117981 */ /* 0x000f28000c1e9900 */
[----:B------:R-:W4:Y:S01]  /*0510*/  LDG.E.CONSTANT R16, desc[UR6][R4.64+0x800] ;  /* 0x0008000604107981 */ /* 0x000f22000c1e9900 */
[----:B0-----:R-:W-:-:S03]  /*0520*/  VIADD R23, R9, 0xc00 ;  /* 0x00000c0009177836 */ /* 0x001fc60000000000 */
[----:B------:R-:W4:Y:S01]  /*0530*/  LDG.E.CONSTANT R21, desc[UR6][R4.64+0xc00] ;  /* 0x000c000604157981 */ /* 0x000f22000c1e9900 */
[----:B------:R-:W-:-:S05]  /*0540*/  IMAD.WIDE R2, R23, 0x4, R2 ;  /* 0x0000000417027825 */ /* 0x000fca00078e0202 */
[----:B------:R-:W4:Y:S04]  /*0550*/  LDG.E.CONSTANT R24, desc[UR6][R2.64] ;  /* 0x0000000602187981 */ /* 0x000f28000c1e9900 */
[----:B------:R-:W4:Y:S04]  /*0560*/  LDG.E.CONSTANT R23, desc[UR6][R2.64+0x400] ;  /* 0x0004000602177981 */ /* 0x000f28000c1e9900 */
[----:B------:R-:W4:Y:S04]  /*0570*/  LDG.E.CONSTANT R22, desc[UR6][R2.64+0x800] ;  /* 0x0008000602167981 */ /* 0x000f28000c1e9900 */
[----:B------:R-:W4:Y:S01]  /*0580*/  LDG.E.CONSTANT R25, desc[UR6][R2.64+0xc00] ;  /* 0x000c000602197981 */ /* 0x000f22000c1e9900 */
[----:B------:R-:W-:-:S05]  /*0590*/  VIADD R9, R9, 0x1000 ;  /* 0x0000100009097836 */ /* 0x000fca0000000000 */
[----:B------:R-:W-:Y:S02]  /*05a0*/  ISETP.GE.AND P2, PT, R9, R6, PT ;  /* 0x000000060900720c */ /* 0x000fe40003f46270 */
[----:B--2--5:R-:W-:-:S04]  /*05b0*/  FSETP.GEU.AND P1, PT, R0, R11, PT ;  /* 0x0000000b0000720b */ /* 0x024fc80003f2e000 */
[----:B------:R-:W-:-:S04]  /*05c0*/  FSEL R11, R11, R0, !P1 ;  /* 0x000000000b0b7208 */ /* 0x000fc80004800000 */
[----:B---3--:R-:W-:-:S04]  /*05d0*/  FSETP.GEU.AND P1, PT, R11, R8, PT ;  /* 0x000000080b00720b */ /* 0x008fc80003f2e000 */
[----:B------:R-:W-:-:S04]  /*05e0*/  FSEL R11, R8, R11, !P1 ;  /* 0x0000000b080b7208 */ /* 0x000fc80004800000 */
[----:B----4-:R-:W-:-:S04]  /*05f0*/  FSETP.GEU.AND P1, PT, R11, R10, PT ;  /* 0x0000000a0b00720b */ /* 0x010fc80003f2e000 */
[----:B------:R-:W-:-:S04]  /*0600*/  FSEL R10, R10, R11, !P1 ;  /* 0x0000000b0a0a7208 */ /* 0x000fc80004800000 */
[----:B------:R-:W-:-:S04]  /*0610*/  FSETP.GEU.AND P1, PT, R10, R15, PT ;  /* 0x0000000f0a00720b */ /* 0x000fc80003f2e000 */
        /* <DEDUP_REMOVED lines=24> */
[----:B------:R-:W-:Y:S01]  /*07a0*/  FSEL R0, R25, R0, !P1 ;  /* 0x0000000019007208 */ /* 0x000fe20004800000 */
[----:B------:R-:W-:Y:S08]  /*07b0*/  @!P2 BRA `(.L_x_134) ;  /* 0xfffffffc0014a947 */ /* 0x000ff0000383ffff */
.L_x_133:
[----:B------:R-:W-:Y:S05]  /*07c0*/  BSYNC.RECONVERGENT B2 ;  /* 0x0000000000027941 */ /* 0x000fea0003800200 */
.L_x_132:
[----:B------:R-:W-:Y:S01]  /*07d0*/  IMAD.IADD R2, R20, 0x1, -R9 ;  /* 0x0000000114027824 */ /* 0x000fe200078e0a09 */
[----:B------:R-:W-:Y:S04]  /*07e0*/  BSSY.RECONVERGENT B2, `(.L_x_135) ;  /* 0x0000021000027945 */ /* 0x000fe80003800200 */
[----:B------:R-:W-:-:S13]  /*07f0*/  ISETP.GT.AND P1, PT, R2, 0x400, PT ;  /* 0x000004000200780c */ /* 0x000fda0003f24270 */
[----:B------:R-:W-:Y:S05]  /*0800*/  @!P1 BRA `(.L_x_136) ;  /* 0x0000000000789947 */ /* 0x000fea0003800000 */
[----:B------:R-:W0:Y:S02]  /*0810*/  LDC.64 R4, c[0x0][0x380] ;  /* 0x0000e000ff047b82 */ /* 0x000e240000000a00 */
[----:B0-----:R-:W-:-:S05]  /*0820*/  IMAD.WIDE R2, R9, 0x4, R4 ;  /* 0x0000000409027825 */ /* 0x001fca00078e0204 */
[----:B------:R-:W2:Y:S04]  /*0830*/  LDG.E.CONSTANT R11, desc[UR6][R2.64] ;  /* 0x00000006020b7981 */ /* 0x000ea8000c1e9900 */
[----:B------:R-:W3:Y:S04]  /*0840*/  LDG.E.CONSTANT R13, desc[UR6][R2.64+0x400] ;  /* 0x00040006020d7981 */ /* 0x000ee8000c1e9900 */
[----:B------:R-:W4:Y:S01]  /*0850*/  LDG.E.CONSTANT R15, desc[UR6][R2.64+0x800] ;  /* 0x00080006020f7981 */ /* 0x000f22000c1e9900 */
[----:B------:R-:W-:-:S03]  /*0860*/  VIADD R19, R9, 0x400 ;  /* 0x0000040009137836 */ /* 0x000fc60000000000 */
[----:B------:R-:W4:Y:S01]  /*0870*/  LDG.E.CONSTANT R17, desc[UR6][R2.64+0xc00] ;  /* 0x000c000602117981 */ /* 0x000f22000c1e9900 */
[----:B------:R-:W-:-:S05]  /*0880*/  IMAD.WIDE R4, R19, 0x4, R4 ;  /* 0x0000000413047825 */ /* 0x000fca00078e0204 */
[----:B------:R-:W4:Y:S04]  /*0890*/  LDG.E.CONSTANT R19, desc[UR6][R4.64] ;  /* 0x0000000604137981 */ /* 0x000f28000c1e9900 */
[----:B------:R-:W4:Y:S04]  /*08a0*/  LDG.E.CONSTANT R21, desc[UR6][R4.64+0x400] ;  /* 0x0004000604157981 */ /* 0x000f28000c1e9900 */
[----:B------:R-:W4:Y:S04]  /*08b0*/  LDG.E.CONSTANT R23, desc[UR6][R4.64+0x800] ;  /* 0x0008000604177981 */ /* 0x000f28000c1e9900 */
[----:B------:R-:W4:Y:S01]  /*08c0*/  LDG.E.CONSTANT R25, desc[UR6][R4.64+0xc00] ;  /* 0x000c000604197981 */ /* 0x000f22000c1e9900 */
[----:B------:R-:W-:Y:S01]  /*08d0*/  VIADD R9, R9, 0x800 ;  /* 0x0000080009097836 */ /* 0x000fe20000000000 */
        /* <DEDUP_REMOVED lines=13> */
[----:B------:R-:W-:Y:S02]  /*09b0*/  FSEL R0, R23, R0, !P0 ;  /* 0x0000000017007208 */ /* 0x000fe40004000000 */
[----:B------:R-:W-:Y:S02]  /*09c0*/  PLOP3.LUT P0, PT, PT, PT, PT, 0x8, 0x80 ;  /* 0x000000000080781c */ /* 0x000fe40003f0e170 */
[----:B------:R-:W-:-:S04]  /*09d0*/  FSETP.GEU.AND P1, PT, R0, R25, PT ;  /* 0x000000190000720b */ /* 0x000fc80003f2e000 */
[----:B------:R-:W-:-:S09]  /*09e0*/  FSEL R0, R25, R0, !P1 ;  /* 0x0000000019007208 */ /* 0x000fd20004800000 */
.L_x_136:
[----:B------:R-:W-:Y:S05]  /*09f0*/  BSYNC.RECONVERGENT B2 ;  /* 0x0000000000027941 */ /* 0x000fea0003800200 */
.L_x_135:
[----:B------:R-:W-:-:S13]  /*0a00*/  ISETP.LT.OR P0, PT, R9, R20, P0 ;  /* 0x000000140900720c */ /* 0x000fda0000701670 */
[----:B------:R-:W-:Y:S05]  /*0a10*/  @!P0 BRA `(.L_x_128) ;  /* 0x0000000000388947 */ /* 0x000fea0003800000 */
[----:B------:R-:W0:Y:S02]  /*0a20*/  LDC.64 R2, c[0x0][0x380] ;  /* 0x0000e000ff027b82 */ /* 0x000e240000000a00 */
[----:B0-----:R-:W-:-:S05]  /*0a30*/  IMAD.WIDE R2, R9, 0x4, R2 ;  /* 0x0000000409027825 */ /* 0x001fca00078e0202 */
[----:B------:R-:W2:Y:S04]  /*0a40*/  LDG.E.CONSTANT R5, desc[UR6][R2.64] ;  /* 0x0000000602057981 */ /* 0x000ea8000c1e9900 */
[----:B------:R-:W3:Y:S04]  /*0a50*/  LDG.E.CONSTANT R9, desc[UR6][R2.64+0x400] ;  /* 0x0004000602097981 */ /* 0x000ee8000c1e9900 */
[----:B------:R-:W4:Y:S04]  /*0a60*/  LDG.E.CONSTANT R11, desc[UR6][R2.64+0x800] ;  /* 0x00080006020b7981 */ /* 0x000f28000c1e9900 */
[----:B------:R-:W4:Y:S01]  /*0a70*/  LDG.E.CONSTANT R13, desc[UR6][R2.64+0xc00] ;  /* 0x000c0006020d7981 */ /* 0x000f22000c1e9900 */
[----:B--2--5:R-:W-:-:S04]  /*0a80*/  FSETP.GEU.AND P0, PT, R0, R5, PT ;  /* 0x000000050000720b */ /* 0x024fc80003f0e000 */
[----:B------:R-:W-:-:S04]  /*0a90*/  FSEL R0, R5, R0, !P0 ;  /* 0x0000000005007208 */ /* 0x000fc80004000000 */
[----:B---3--:R-:W-:-:S04]  /*0aa0*/  FSETP.GEU.AND P0, PT, R0, R9, PT ;  /* 0x000000090000720b */ /* 0x008fc80003f0e000 */
[----:B------:R-:W-:-:S04]  /*0ab0*/  FSEL R0, R9, R0, !P0 ;  /* 0x0000000009007208 */ /* 0x000fc80004000000 */
[----:B----4-:R-:W-:-:S04]  /*0ac0*/  FSETP.GEU.AND P0, PT, R0, R11, PT ;  /* 0x0000000b0000720b */ /* 0x010fc80003f0e000 */
[----:B------:R-:W-:-:S04]  /*0ad0*/  FSEL R0, R11, R0, !P0 ;  /* 0x000000000b007208 */ /* 0x000fc80004000000 */
[----:B------:R-:W-:-:S04]  /*0ae0*/  FSETP.GEU.AND P0, PT, R0, R13, PT ;  /* 0x0000000d0000720b */ /* 0x000fc80003f0e000 */
[----:B------:R-:W-:-:S09]  /*0af0*/  FSEL R0, R13, R0, !P0 ;  /* 0x000000000d007208 */ /* 0x000fd20004000000 */
.L_x_128:
[----:B------:R-:W-:Y:S05]  /*0b00*/  BSYNC.RECONVERGENT B1 ;  /* 0x0000000000017941 */ /* 0x000fea0003800200 */
.L_x_127:
[----:B------:R-:W-:Y:S01]  /*0b10*/  ISETP.GE.AND P0, PT, R20, 0x100, PT ;  /* 0x000001001400780c */ /* 0x000fe20003f06270 */
[----:B-----5:R-:W-:-:S12]  /*0b20*/  IMAD.MOV.U32 R9, RZ, RZ, R0 ;  /* 0x000000ffff097224 */ /* 0x020fd800078e0000 */
[----:B------:R-:W-:Y:S05]  /*0b30*/  @!P0 BRA `(.L_x_137) ;  /* 0x0000000000dc8947 */ /* 0x000fea0003800000 */
[----:B------:R-:W1:Y:S01]  /*0b40*/  S2R R6, SR_LANEID ;  /* 0x0000000000067919 */ /* 0x000e620000000000 */
[----:B------:R-:W2:Y:S02]  /*0b50*/  SHFL.DOWN PT, R0, R9, 0x1, 0x1f ;  /* 0x08201f0009007f89 */ /* 0x000ea400000e0000 */
[C---:B--2---:R-:W-:Y:S02]  /*0b60*/  FSETP.GEU.AND P1, PT, R9.reuse, R0, PT ;  /* 0x000000000900720b */ /* 0x044fe40003f2e000 */
[----:B-1----:R-:W-:Y:S02]  /*0b70*/  ISETP.GT.AND P0, PT, R6, 0x1e, PT ;  /* 0x0000001e0600780c */ /* 0x002fe40003f04270 */
[----:B------:R-:W-:Y:S02]  /*0b80*/  FSEL R0, R0, R9, !P1 ;  /* 0x0000000900007208 */ /* 0x000fe40004800000 */
[----:B------:R-:W-:Y:S02]  /*0b90*/  ISETP.NE.AND P2, PT, R6, RZ, PT ;  /* 0x000000ff0600720c */ /* 0x000fe40003f45270 */
[----:B------:R-:W-:-:S02]  /*0ba0*/  FSEL R0, R9, R0, P0 ;  /* 0x0000000009007208 */ /* 0x000fc40000000000 */
[----:B------:R-:W-:-:S03]  /*0bb0*/  ISETP.GT.AND P0, PT, R6, 0x1d, PT ;  /* 0x0000001d0600780c */ /* 0x000fc60003f04270 */
[----:B0-----:R-:W0:Y:S06]  /*0bc0*/  SHFL.DOWN PT, R3, R0, 0x2, 0x1f ;  /* 0x08401f0000037f89 */ /* 0x001e2c00000e0000 */
[----:B------:R-:W1:Y:S01]  /*0bd0*/  @!P2 S2R R5, SR_CgaCtaId ;  /* 0x000000000005a919 */ /* 0x000e620000008800 */
[----:B------:R-:W-:Y:S02]  /*0be0*/  @!P2 MOV R4, 0x400 ;  /* 0x000004000004a802 */ /* 0x000fe40000000f00 */
[----:B------:R-:W-:-:S04]  /*0bf0*/  @!P2 SHF.R.U32.HI R2, RZ, 0x3, R7 ;  /* 0x00000003ff02a819 */ /* 0x000fc80000011607 */
[----:B------:R-:W-:Y:S02]  /*0c00*/  @!P2 LOP3.LUT R2, R2, 0x7c, RZ, 0xc0, !PT ;  /* 0x0000007c0202a812 */ /* 0x000fe400078ec0ff */
[----:B0-----:R-:W-:-:S04]  /*0c10*/  FSETP.GEU.AND P1, PT, R0, R3, PT ;  /* 0x000000030000720b */ /* 0x001fc80003f2e000 */
[----:B------:R-:W-:Y:S02]  /*0c20*/  @!P0 FSEL R0, R3, R0, !P1 ;  /* 0x0000000003008208 */ /* 0x000fe40004800000 */
[----:B------:R-:W-:-:S03]  /*0c30*/  ISETP.GT.AND P0, PT, R6, 0x1b, PT ;  /* 0x0000001b0600780c */ /* 0x000fc60003f04270 */
[----:B------:R-:W0:Y:S01]  /*0c40*/  SHFL.DOWN PT, R3, R0, 0x4, 0x1f ;  /* 0x08801f0000037f89 */ /* 0x000e2200000e0000 */
[----:B-1----:R-:W-:-:S05]  /*0c50*/  @!P2 LEA R5, R5, R4, 0x18 ;  /* 0x000000040505a211 */ /* 0x002fca00078ec0ff */
[----:B------:R-:W-:Y:S01]  /*0c60*/  @!P2 IMAD.IADD R2, R2, 0x1, R5 ;  /* 0x000000010202a824 */ /* 0x000fe200078e0205 */
[----:B0-----:R-:W-:-:S04]  /*0c70*/  FSETP.GEU.AND P1, PT, R0, R3, PT ;  /* 0x000000030000720b */ /* 0x001fc80003f2e000 */
[----:B------:R-:W-:Y:S02]  /*0c80*/  @!P0 FSEL R0, R3, R0, !P1 ;  /* 0x0000000003008208 */ /* 0x000fe40004800000 */
[----:B------:R-:W-:-:S03]  /*0c90*/  ISETP.GT.AND P0, PT, R6, 0x17, PT ;  /* 0x000000170600780c */ /* 0x000fc60003f04270 */
[----:B------:R-:W0:Y:S02]  /*0ca0*/  SHFL.DOWN PT, R3, R0, 0x8, 0x1f ;  /* 0x09001f0000037f89 */ /* 0x000e2400000e0000 */
[----:B0-----:R-:W-:-:S08]  /*0cb0*/  FSETP.GEU.AND P1, PT, R0, R3, PT ;  /* 0x000000030000720b */ /* 0x001fd00003f2e000 */
[----:B------:R-:W-:Y:S02]  /*0cc0*/  @!P0 FSEL R0, R3, R0, !P1 ;  /* 0x0000000003008208 */ /* 0x000fe40004800000 */
[----:B------:R-:W-:-:S03]  /*0cd0*/  ISETP.GT.AND P1, PT, R6, 0xf, PT ;  /* 0x0000000f0600780c */ /* 0x000fc60003f24270 */
[----:B------:R-:W0:Y:S02]  /*0ce0*/  SHFL.DOWN PT, R3, R0, 0x10, 0x1f ;  /* 0x0a001f0000037f89 */ /* 0x000e2400000e0000 */
[----:B0-----:R-:W-:-:S04]  /*0cf0*/  FSETP.GEU.AND P0, PT, R0, R3, PT ;  /* 0x000000030000720b */ /* 0x001fc80003f0e000 */
[----:B------:R-:W-:Y:S02]  /*0d00*/  FSEL R3, R3, R0, !P0 ;  /* 0x0000000003037208 */ /* 0x000fe40004000000 */
[----:B------:R-:W-:Y:S02]  /*0d10*/  ISETP.NE.AND P0, PT, R7, RZ, PT ;  /* 0x000000ff0700720c */ /* 0x000fe40003f05270 */
[----:B------:R-:W-:Y:S01]  /*0d20*/  FSEL R0, R0, R3, P1 ;  /* 0x0000000300007208 */ /* 0x000fe20000800000 */
[----:B------:R0:W-:Y:S01]  /*0d30*/  @!P2 STS [R2+0x8], R3 ;  /* 0x000008030200a388 */ /* 0x0001e20000000800 */
[----:B------:R-:W-:Y:S09]  /*0d40*/  BAR.SYNC.DEFER_BLOCKING 0x0 ;  /* 0x0000000000007b1d */ /* 0x000ff20000010000 */
[----:B0-----:R-:W-:Y:S05]  /*0d50*/  @P0 BRA `(.L_x_138) ;  /* 0x0000003c00e00947 */ /* 0x001fea0003800000 */
[----:B------:R-:W0:Y:S01]  /*0d60*/  S2UR UR5, SR_CgaCtaId ;  /* 0x00000000000579c3 */ /* 0x000e220000008800 */
[----:B------:R-:W-:Y:S02]  /*0d70*/  UMOV UR4, 0x400 ;  /* 0x0000040000047882 */ /* 0x000fe40000000000 */
[----:B0-----:R-:W-:-:S09]  /*0d80*/  ULEA UR4, UR5, UR4, 0x18 ;  /* 0x0000000405047291 */ /* 0x001fd2000f8ec0ff */
[----:B------:R-:W0:Y:S04]  /*0d90*/  LDS R3, [UR4+0xc] ;  /* 0x00000c04ff037984 */ /* 0x000e280008000800 */
[----:B------:R-:W1:Y:S04]  /*0da0*/  LDS.128 R4, [UR4+0x10] ;  /* 0x00001004ff047984 */ /* 0x000e680008000c00 */
[----:B------:R-:W2:Y:S01]  /*0db0*/  LDS.64 R8, [UR4+0x20] ;  /* 0x00002004ff087984 */ /* 0x000ea20008000a00 */
[----:B0-----:R-:W-:-:S04]  /*0dc0*/  FSETP.GEU.AND P1, PT, R0, R3, PT ;  /* 0x000000030000720b */ /* 0x001fc80003f2e000 */
[----:B------:R-:W-:-:S04]  /*0dd0*/  FSEL R3, R3, R0, !P1 ;  /* 0x0000000003037208 */ /* 0x000fc80004800000 */
[----:B-1----:R-:W-:-:S04]  /*0de0*/  FSETP.GEU.AND P1, PT, R3, R4, PT ;  /* 0x000000040300720b */ /* 0x002fc80003f2e000 */
[----:B------:R-:W-:-:S04]  /*0df0*/  FSEL R4, R4, R3, !P1 ;  /* 0x0000000304047208 */ /* 0x000fc80004800000 */
[----:B------:R-:W-:-:S04]  /*0e00*/  FSETP.GEU.AND P1, PT, R4, R5, PT ;  /* 0x000000050400720b */ /* 0x000fc80003f2e000 */
[----:B------:R-:W-:-:S04]  /*0e10*/  FSEL R5, R5, R4, !P1 ;  /* 0x0000000405057208 */ /* 0x000fc80004800000 */
[----:B------:R-:W-:-:S04]  /*0e20*/  FSETP.GEU.AND P1, PT, R5, R6, PT ;  /* 0x000000060500720b */ /* 0x000fc80003f2e000 */
[----:B------:R-:W-:-:S04]  /*0e30*/  FSEL R6, R6, R5, !P1 ;  /* 0x0000000506067208 */ /* 0x000fc80004800000 */
[----:B------:R-:W-:-:S04]  /*0e40*/  FSETP.GEU.AND P1, PT, R6, R7, PT ;  /* 0x000000070600720b */ /* 0x000fc80003f2e000 */
[----:B------:R-:W-:-:S04]  /*0e50*/  FSEL R7, R7, R6, !P1 ;  /* 0x0000000607077208 */ /* 0x000fc80004800000 */
[----:B--2---:R-:W-:-:S04]  /*0e60*/  FSETP.GEU.AND P1, PT, R7, R8, PT ;  /* 0x000000080700720b */ /* 0x004fc80003f2e000 */
[----:B------:R-:W-:-:S04]  /*0e70*/  FSEL R0, R8, R7, !P1 ;  /* 0x0000000708007208 */ /* 0x000fc80004800000 */
[----:B------:R-:W-:-:S04]  /*0e80*/  FSETP.GEU.AND P1, PT, R0, R9, PT ;  /* 0x000000090000720b */ /* 0x000fc80003f2e000 */
[----:B------:R-:W-:Y:S01]  /*0e90*/  FSEL R0, R9, R0, !P1 ;  /* 0x0000000009007208 */ /* 0x000fe20004800000 */
[----:B------:R-:W-:Y:S08]  /*0ea0*/  BRA `(.L_x_138) ;  /* 0x0000003c008c7947 */ /* 0x000ff00003800000 */
.L_x_137:
[----:B------:R-:W-:Y:S01]  /*0eb0*/  LOP3.LUT R0, R7, 0x3e0, RZ, 0xc0, !PT ;  /* 0x000003e007007812 */ /* 0x000fe200078ec0ff */
[----:B------:R-:W1:Y:S03]  /*0ec0*/  S2R R4, SR_LANEID ;  /* 0x0000000000047919 */ /* 0x000e660000000000 */
[----:B------:R-:W-:Y:S01]  /*0ed0*/  LOP3.LUT R5, RZ, R0, RZ, 0x33, !PT ;  /* 0x00000000ff057212 */ /* 0x000fe200078e33ff */
[----:B0-----:R-:W-:-:S04]  /*0ee0*/  VIADD R3, R0, 0x20 ;  /* 0x0000002000037836 */ /* 0x001fc80000000000 */
[----:B------:R-:W-:Y:S01]  /*0ef0*/  IMAD.IADD R5, R5, 0x1, R20 ;  /* 0x0000000105057824 */ /* 0x000fe200078e0214 */
[----:B------:R-:W-:-:S04]  /*0f00*/  ISETP.GT.AND P0, PT, R3, R20, PT ;  /* 0x000000140300720c */ /* 0x000fc80003f04270 */
[----:B------:R-:W-:-:S05]  /*0f10*/  SEL R5, R5, 0x1f, P0 ;  /* 0x0000001f05057807 */ /* 0x000fca0000000000 */
[----:B------:R-:W0:Y:S01]  /*0f20*/  SHFL.DOWN PT, R0, R9, 0x1, R5 ;  /* 0x0820000009007989 */ /* 0x000e2200000e0005 */
[C---:B-1----:R-:W-:Y:S01]  /*0f30*/  ISETP.GE.AND P0, PT, R4.reuse, R5, PT ;  /* 0x000000050400720c */ /* 0x042fe20003f06270 */
[----:B------:R-:W-:Y:S01]  /*0f40*/  VIADD R2, R4, 0x2 ;  /* 0x0000000204027836 */ /* 0x000fe20000000000 */
[----:B0-----:R-:W-:-:S11]  /*0f50*/  FSETP.GEU.AND P1, PT, R9, R0, PT ;  /* 0x000000000900720b */ /* 0x001fd60003f2e000 */
[----:B------:R-:W-:Y:S02]  /*0f60*/  @!P0 FSEL R9, R0, R9, !P1 ;  /* 0x0000000900098208 */ /* 0x000fe40004800000 */
[----:B------:R-:W-:Y:S01]  /*0f70*/  ISETP.GT.AND P0, PT, R2, R5, PT ;  /* 0x000000050200720c */ /* 0x000fe20003f04270 */
[----:B------:R-:W-:Y:S02]  /*0f80*/  VIADD R2, R4, 0x4 ;  /* 0x0000000404027836 */ /* 0x000fe40000000000 */
[----:B------:R-:W0:Y:S02]  /*0f90*/  SHFL.DOWN PT, R0, R9, 0x2, R5 ;  /* 0x0840000009007989 */ /* 0x000e2400000e0005 */
[----:B0-----:R-:W-:-:S08]  /*0fa0*/  FSETP.GEU.AND P1, PT, R9, R0, PT ;  /* 0x000000000900720b */ /* 0x001fd00003f2e000 */
[----:B------:R-:W-:Y:S02]  /*0fb0*/  @!P0 FSEL R9, R0, R9, !P1 ;  /* 0x0000000900098208 */ /* 0x000fe40004800000 */
[----:B------:R-:W-:Y:S01]  /*0fc0*/  ISETP.GT.AND P0, PT, R2, R5, PT ;  /* 0x000000050200720c */ /* 0x000fe20003f04270 */
[----:B------:R-:W-:Y:S02]  /*0fd0*/  VIADD R2, R4, 0x8 ;  /* 0x0000000804027836 */ /* 0x000fe40000000000 */
[----:B------:R-:W0:Y:S02]  /*0fe0*/  SHFL.DOWN PT, R0, R9, 0x4, R5 ;  /* 0x0880000009007989 */ /* 0x000e2400000e0005 */
[----:B0-----:R-:W-:-:S08]  /*0ff0*/  FSETP.GEU.AND P1, PT, R9, R0, PT ;  /* 0x000000000900720b */ /* 0x001fd00003f2e000 */
[----:B------:R-:W-:Y:S02]  /*1000*/  @!P0 FSEL R9, R0, R9, !P1 ;  /* 0x0000000900098208 */ /* 0x000fe40004800000 */
[----:B------:R-:W-:Y:S01]  /*1010*/  ISETP.GT.AND P1, PT, R2, R5, PT ;  /* 0x000000050200720c */ /* 0x000fe20003f24270 */
[C---:B------:R-:W-:Y:S01]  /*1020*/  VIADD R2, R4.reuse, 0x10 ;  /* 0x0000001004027836 */ /* 0x040fe20000000000 */
[----:B------:R-:W-:Y:S01]  /*1030*/  ISETP.NE.AND P0, PT, R4, RZ, PT ;  /* 0x000000ff0400720c */ /* 0x000fe20003f05270 */
[----:B------:R-:W0:-:S12]  /*1040*/  SHFL.DOWN PT, R0, R9, 0x8, R5 ;  /* 0x0900000009007989 */ /* 0x000e1800000e0005 */
[----:B------:R-:W1:Y:S01]  /*1050*/  @!P0 S2R R6, SR_CgaCtaId ;  /* 0x0000000000068919 */ /* 0x000e620000008800 */
[----:B------:R-:W-:Y:S02]  /*1060*/  @!P0 MOV R3, 0x400 ;  /* 0x0000040000038802 */ /* 0x000fe40000000f00 */
[----:B0-----:R-:W-:-:S04]  /*1070*/  FSETP.GEU.AND P2, PT, R9, R0, PT ;  /* 0x000000000900720b */ /* 0x001fc80003f4e000 */
[----:B------:R-:W-:Y:S02]  /*1080*/  @!P1 FSEL R9, R0, R9, !P2 ;  /* 0x0000000900099208 */ /* 0x000fe40005000000 */
[----:B------:R-:W-:Y:S02]  /*1090*/  ISETP.GT.AND P1, PT, R2, R5, PT ;  /* 0x000000050200720c */ /* 0x000fe40003f24270 */
[----:B------:R-:W-:Y:S01]  /*10a0*/  @!P0 SHF.R.U32.HI R2, RZ, 0x3, R7 ;  /* 0x00000003ff028819 */ /* 0x000fe20000011607 */
[----:B------:R-:W0:Y:S03]  /*10b0*/  SHFL.DOWN PT, R0, R9, 0x10, R5 ;  /* 0x0a00000009007989 */ /* 0x000e2600000e0005 */
[----:B------:R-:W-:Y:S02]  /*10c0*/  @!P0 LOP3.LUT R2, R2, 0x7c, RZ, 0xc0, !PT ;  /* 0x0000007c02028812 */ /* 0x000fe400078ec0ff */
[----:B-1----:R-:W-:-:S05]  /*10d0*/  @!P0 LEA R3, R6, R3, 0x18 ;  /* 0x0000000306038211 */ /* 0x002fca00078ec0ff */
[----:B------:R-:W-:Y:S01]  /*10e0*/  @!P0 IMAD.IADD R3, R2, 0x1, R3 ;  /* 0x0000000102038824 */ /* 0x000fe200078e0203 */
[----:B0-----:R-:W-:-:S04]  /*10f0*/  FSETP.GEU.AND P2, PT, R9, R0, PT ;  /* 0x000000000900720b */ /* 0x001fc80003f4e000 */
[----:B------:R-:W-:-:S05]  /*1100*/  @!P1 FSEL R9, R0, R9, !P2 ;  /* 0x0000000900099208 */ /* 0x000fca0005000000 */
[----:B------:R-:W-:-:S05]  /*1110*/  IMAD.MOV.U32 R0, RZ, RZ, R9 ;  /* 0x000000ffff007224 */ /* 0x000fca00078e0009 */
[----:B------:R0:W-:Y:S01]  /*1120*/  @!P0 STS [R3+0x8], R0 ;  /* 0x0000080003008388 */ /* 0x0001e20000000800 */
[----:B------:R-:W-:Y:S01]  /*1130*/  BAR.SYNC.DEFER_BLOCKING 0x0 ;  /* 0x0000000000007b1d */ /* 0x000fe20000010000 */
[----:B------:R-:W-:-:S13]  /*1140*/  ISETP.NE.AND P0, PT, R7, RZ, PT ;  /* 0x000000ff0700720c */ /* 0x000fda0003f05270 */
[----:B0-----:R-:W-:Y:S05]  /*1150*/  @P0 BRA `(.L_x_138) ;  /* 0x0000003800e00947 */ /* 0x001fea0003800000 */
[----:B------:R-:W0:Y:S01]  /*1160*/  S2UR UR5, SR_CgaCtaId ;  /* 0x00000000000579c3 */ /* 0x000e220000008800 */
[----:B------:R-:W-:Y:S01]  /*1170*/  UMOV UR4, 0x400 ;  /* 0x0000040000047882 */ /* 0x000fe20000000000 */
[C---:B------:R-:W-:Y:S02]  /*1180*/  ISETP.GT.AND P2, PT, R20.reuse, 0x20, PT ;  /* 0x000000201400780c */ /* 0x040fe40003f44270 */
[----:B------:R-:W-:Y:S01]  /*1190*/  ISETP.GT.AND P1, PT, R20, 0x40, PT ;  /* 0x000000401400780c */ /* 0x000fe20003f24270 */
[----:B0-----:R-:W-:-:S09]  /*11a0*/  ULEA UR4, UR5, UR4, 0x18 ;  /* 0x0000000405047291 */ /* 0x001fd2000f8ec0ff */
[----:B------:R-:W0:Y:S04]  /*11b0*/  LDS R3, [UR4+0xc] ;  /* 0x00000c04ff037984 */ /* 0x000e280008000800 */
[----:B------:R-:W1:Y:S04]  /*11c0*/  LDS.128 R4, [UR4+0x10] ;  /* 0x00001004ff047984 */ /* 0x000e680008000c00 */
[----:B------:R-:W2:Y:S01]  /*11d0*/  LDS.64 R8, [UR4+0x20] ;  /* 0x00002004ff087984 */ /* 0x000ea20008000a00 */
[----:B0-----:R-:W-:-:S04]  /*11e0*/  FSETP.GEU.AND P3, PT, R0, R3, PT ;  /* 0x000000030000720b */ /* 0x001fc80003f6e000 */
[----:B------:R-:W-:Y:S02]  /*11f0*/  @P2 FSEL R0, R3, R0, !P3 ;  /* 0x0000000003002208 */ /* 0x000fe40005800000 */
[----:B------:R-:W-:Y:S02]  /*1200*/  ISETP.GT.AND P2, PT, R20, 0x60, PT ;  /* 0x000000601400780c */ /* 0x000fe40003f44270 */
[----:B-1----:R-:W-:-:S04]  /*1210*/  FSETP.GEU.AND P3, PT, R0, R4, PT ;  /* 0x000000040000720b */ /* 0x002fc80003f6e000 */
[----:B------:R-:W-:Y:S02]  /*1220*/  @P1 FSEL R0, R4, R0, !P3 ;  /* 0x0000000004001208 */ /* 0x000fe40005800000 */
[----:B------:R-:W-:Y:S02]  /*1230*/  ISETP.GT.AND P1, PT, R20, 0x80, PT ;  /* 0x000000801400780c */ /* 0x000fe40003f24270 */
[----:B------:R-:W-:-:S04]  /*1240*/  FSETP.GEU.AND P3, PT, R0, R5, PT ;  /* 0x000000050000720b */ /* 0x000fc80003f6e000 */
        /* <DEDUP_REMOVED lines=8> */
[----:B--2---:R-:W-:-:S04]  /*12d0*/  FSETP.GEU.AND P3, PT, R0, R8, PT ;  /* 0x000000080000720b */ /* 0x004fc80003f6e000 */
[----:B------:R-:W-:-:S04]  /*12e0*/  @P1 FSEL R0, R8, R0, !P3 ;  /* 0x0000000008001208 */ /* 0x000fc80005800000 */
[----:B------:R-:W-:-:S04]  /*12f0*/  FSETP.GEU.AND P1, PT, R0, R9, PT ;  /* 0x000000090000720b */ /* 0x000fc80003f2e000 */
[----:B------:R-:W-:Y:S01]  /*1300*/  @P2 FSEL R0, R9, R0, !P1 ;  /* 0x0000000009002208 */ /* 0x000fe20004800000 */
[----:B------:R-:W-:Y:S08]  /*1310*/  BRA `(.L_x_138) ;  /* 0x0000003800707947 */ /* 0x000ff00003800000 */
.L_x_124:
[----:B------:R-:W0:Y:S01]  /*1320*/  S2R R0, SR_TID.X ;  /* 0x0000000000007919 */ /* 0x000e220000002100 */
[----:B------:R-:W1:Y:S01]  /*1330*/  LDC.64 R2, c[0x0][0x380] ;  /* 0x0000e000ff027b82 */ /* 0x000e620000000a00 */
[----:B0-----:R-:W-:-:S04]  /*1340*/  IMAD.SHL.U32 R5, R0, 0x4, RZ ;  /* 0x0000000400057824 */ /* 0x001fc800078e00ff */
[----:B-1----:R-:W-:-:S05]  /*1350*/  IMAD.WIDE.U32 R2, R5, 0x4, R2 ;  /* 0x0000000405027825 */ /* 0x002fca00078e0002 */
[----:B------:R-:W2:Y:S04]  /*1360*/  LDG.E.128.CONSTANT R4, desc[UR6][R2.64] ;  /* 0x0000000602047981 */ /* 0x000ea8000c1e9d00 */
[----:B------:R-:W3:Y:S04]  /*1370*/  LDG.E.128.CONSTANT R8, desc[UR6][R2.64+0x1000] ;  /* 0x0010000602087981 */ /* 0x000ee8000c1e9d00 */
[----:B------:R-:W4:Y:S04]  /*1380*/  LDG.E.128.CONSTANT R12, desc[UR6][R2.64+0x2000] ;  /* 0x00200006020c7981 */ /* 0x000f28000c1e9d00 */
[----:B------:R-:W5:Y:S01]  /*1390*/  LDG.E.128.CONSTANT R16, desc[UR6][R2.64+0x3000] ;  /* 0x0030000602107981 */ /* 0x000f62000c1e9d00 */
[----:B------:R-:W-:Y:S01]  /*13a0*/  IMAD.MOV.U32 R23, RZ, RZ, 0x1000 ;  /* 0x00001000ff177424 */ /* 0x000fe200078e00ff */
[----:B--2---:R-:W-:-:S02]  /*13b0*/  FSETP.GEU.AND P0, PT, R4, R5, PT ;  /* 0x000000050400720b */ /* 0x004fc40003f0e000 */
[----:B------:R-:W-:Y:S02]  /*13c0*/  FSETP.GEU.AND P1, PT, R6, R7, PT ;  /* 0x000000070600720b */ /* 0x000fe40003f2e000 */
[----:B---3--:R-:W-:Y:S02]  /*13d0*/  FSETP.GEU.AND P2, PT, R8, R9, PT ;  /* 0x000000090800720b */ /* 0x008fe40003f4e000 */
[----:B------:R-:W-:Y:S02]  /*13e0*/  FSETP.GEU.AND P3, PT, R10, R11, PT ;  /* 0x0000000b0a00720b */ /* 0x000fe40003f6e000 */
[----:B------:R-:W-:Y:S02]  /*13f0*/  FSEL R4, R5, R4, !P0 ;  /* 0x0000000405047208 */ /* 0x000fe40004000000 */
[----:B------:R-:W-:Y:S02]  /*1400*/  FSEL R7, R7, R6, !P1 ;  /* 0x0000000607077208 */ /* 0x000fe40004800000 */
[----:B------:R-:W-:-:S02]  /*1410*/  FSEL R8, R9, R8, !P2 ;  /* 0x0000000809087208 */ /* 0x000fc40005000000 */
[----:B------:R-:W-:Y:S02]  /*1420*/  FSEL R11, R11, R10, !P3 ;  /* 0x0000000a0b0b7208 */ /* 0x000fe40005800000 */
[----:B----4-:R-:W-:Y:S02]  /*1430*/  FSETP.GEU.AND P0, PT, R12, R13, PT ;  /* 0x0000000d0c00720b */ /* 0x010fe40003f0e000 */
[----:B------:R-:W-:Y:S02]  /*1440*/  FSETP.GEU.AND P1, PT, R14, R15, PT ;  /* 0x0000000f0e00720b */ /* 0x000fe40003f2e000 */
[----:B-----5:R-:W-:Y:S02]  /*1450*/  FSETP.GEU.AND P2, PT, R16, R17, PT ;  /* 0x000000111000720b */ /* 0x020fe40003f4e000 */
[----:B------:R-:W-:Y:S02]  /*1460*/  FSETP.GEU.AND P3, PT, R18, R19, PT ;  /* 0x000000131200720b */ /* 0x000fe40003f6e000 */
[----:B------:R-:W-:-:S02]  /*1470*/  FSEL R12, R13, R12, !P0 ;  /* 0x0000000c0d0c7208 */ /* 0x000fc40004000000 */
[----:B------:R-:W-:Y:S02]  /*1480*/  FSEL R15, R15, R14, !P1 ;  /* 0x0000000e0f0f7208 */ /* 0x000fe40004800000 */
[----:B------:R-:W-:Y:S02]  /*1490*/  FSEL R16, R17, R16, !P2 ;  /* 0x0000001011107208 */ /* 0x000fe40005000000 */
[----:B------:R-:W-:Y:S02]  /*14a0*/  FSEL R19, R19, R18, !P3 ;  /* 0x0000001213137208 */ /* 0x000fe40005800000 */
[----:B------:R-:W-:Y:S02]  /*14b0*/  FSETP.GEU.AND P2, PT, R12, R15, PT ;  /* 0x0000000f0c00720b */ /* 0x000fe40003f4e000 */
[----:B------:R-:W-:Y:S02]  /*14c0*/  FSETP.GEU.AND P3, PT, R16, R19, PT ;  /* 0x000000131000720b */ /* 0x000fe40003f6e000 */
[----:B------:R-:W-:-:S02]  /*14d0*/  FSETP.GEU.AND P1, PT, R8, R11, PT ;  /* 0x0000000b0800720b */ /* 0x000fc40003f2e000 */
[----:B------:R-:W-:Y:S02]  /*14e0*/  FSEL R12, R15, R12, !P2 ;  /* 0x0000000c0f0c7208 */ /* 0x000fe40005000000 */
[----:B------:R-:W-:Y:S02]  /*14f0*/  FSEL R19, R19, R16, !P3 ;  /* 0x0000001013137208 */ /* 0x000fe40005800000 */
[----:B------:R-:W-:Y:S02]  /*1500*/  FSEL R11, R11, R8, !P1 ;  /* 0x000000080b0b7208 */ /* 0x000fe40004800000 */
[----:B------:R-:W-:Y:S02]  /*1510*/  FSETP.GEU.AND P0, PT, R4, R7, PT ;  /* 0x000000070400720b */ /* 0x000fe40003f0e000 */
[----:B------:R-:W-:Y:S02]  /*1520*/  FSETP.GEU.AND P1, PT, R12, R19, PT ;  /* 0x000000130c00720b */ /* 0x000fe40003f2e000 */
[----:B------:R-:W-:-:S02]  /*1530*/  FSEL R4, R7, R4, !P0 ;  /* 0x0000000407047208 */ /* 0x000fc40004000000 */
[----:B------:R-:W-:Y:S02]  /*1540*/  FSEL R19, R19, R12, !P1 ;  /* 0x0000000c13137208 */ /* 0x000fe40004800000 */
[----:B------:R-:W-:Y:S02]  /*1550*/  ISETP.GE.U32.AND P1, PT, R20, 0x2000, PT ;  /* 0x000020001400780c */ /* 0x000fe40003f26070 */
[----:B------:R-:W-:-:S04]  /*1560*/  FSETP.GEU.AND P0, PT, R4, R11, PT ;  /* 0x0000000b0400720b */ /* 0x000fc80003f0e000 */
[----:B------:R-:W-:-:S04]  /*1570*/  FSEL R4, R11, R4, !P0 ;  /* 0x000000040b047208 */ /* 0x000fc80004000000 */
[----:B------:R-:W-:-:S04]  /*1580*/  FSETP.GEU.AND P0, PT, R4, R19, PT ;  /* 0x000000130400720b */ /* 0x000fc80003f0e000 */
[----:B------:R-:W-:Y:S01]  /*1590*/  FSEL R21, R19, R4, !P0 ;  /* 0x0000000413157208 */ /* 0x000fe20004000000 */
[----:B------:R-:W-:Y:S08]  /*15a0*/  @!P1 BRA `(.L_x_139) ;  /* 0x0000000000bc9947 */ /* 0x000ff00003800000 */
[----:B------:R-:W0:Y:S01]  /*15b0*/  LDC R24, c[0x0][0x390] ;  /* 0x0000e400ff187b82 */ /* 0x000e220000000800 */
[----:B------:R-:W-:Y:S02]  /*15c0*/  VIADD R22, R20, 0xfffff000 ;  /* 0xfffff00014167836 */ /* 0x000fe40000000000 */
[----:B------:R-:W-:-:S07]  /*15d0*/  IMAD.MOV.U32 R23, RZ, RZ, 0x1000 ;  /* 0x00001000ff177424 */ /* 0x000fce00078e00ff */
.L_x_141:
[----:B------:R-:W-:-:S05]  /*15e0*/  IMAD.WIDE R26, R23, 0x4, R2 ;  /* 0x00000004171a7825 */ /* 0x000fca00078e0202 */
[----:B------:R-:W2:Y:S04]  /*15f0*/  LDG.E.128.CONSTANT R8, desc[UR6][R26.64] ;  /* 0x000000061a087981 */ /* 0x000ea8000c1e9d00 */
[----:B------:R-:W3:Y:S04]  /*1600*/  LDG.E.128.CONSTANT R12, desc[UR6][R26.64+0x1000] ;  /* 0x001000061a0c7981 */ /* 0x000ee8000c1e9d00 */
[----:B------:R-:W4:Y:S04]  /*1610*/  LDG.E.128.CONSTANT R16, desc[UR6][R26.64+0x2000] ;  /* 0x002000061a107981 */ /* 0x000f28000c1e9d00 */
[----:B------:R-:W5:Y:S01]  /*1620*/  LDG.E.128.CONSTANT R4, desc[UR6][R26.64+0x3000] ;  /* 0x003000061a047981 */ /* 0x000f62000c1e9d00 */
[----:B0-----:R-:W-:Y:S01]  /*1630*/  IMAD.MOV.U32 R20, RZ, RZ, R24 ;  /* 0x000000ffff147224 */ /* 0x001fe200078e0018 */
        /* <DEDUP_REMOVED lines=14> */
[----:B------:R-:W-:Y:S01]  /*1720*/  FSEL R18, R4, R19, !P2 ;  /* 0x0000001304127208 */ /* 0x000fe20005000000 */
[----:B------:R-:W-:Y:S01]  /*1730*/  IMAD.IADD R4, R20, 0x1, -R23 ;  /* 0x0000000114047824 */ /* 0x000fe200078e0a17 */
[----:B------:R-:W-:Y:S02]  /*1740*/  FSEL R5, R6, R5, !P3 ;  /* 0x0000000506057208 */ /* 0x000fe40005800000 */
[----:B------:R-:W-:Y:S02]  /*1750*/  FSETP.GEU.AND P0, PT, R21, R8, PT ;  /* 0x000000081500720b */ /* 0x000fe40003f0e000 */
[----:B------:R-:W-:Y:S02]  /*1760*/  FSETP.GEU.AND P1, PT, R10, R13, PT ;  /* 0x0000000d0a00720b */ /* 0x000fe40003f2e000 */
[----:B------:R-:W-:-:S02]  /*1770*/  FSETP.GEU.AND P2, PT, R14, R17, PT ;  /* 0x000000110e00720b */ /* 0x000fc40003f4e000 */
[----:B------:R-:W-:Y:S02]  /*1780*/  FSETP.GEU.AND P3, PT, R18, R5, PT ;  /* 0x000000051200720b */ /* 0x000fe40003f6e000 */
[----:B------:R-:W-:Y:S02]  /*1790*/  FSEL R8, R8, R21, !P0 ;  /* 0x0000001508087208 */ /* 0x000fe40004000000 */
[----:B------:R-:W-:Y:S02]  /*17a0*/  FSEL R13, R13, R10, !P1 ;  /* 0x0000000a0d0d7208 */ /* 0x000fe40004800000 */
[----:B------:R-:W-:Y:S02]  /*17b0*/  FSEL R14, R17, R14, !P2 ;  /* 0x0000000e110e7208 */ /* 0x000fe40005000000 */
[----:B------:R-:W-:Y:S02]  /*17c0*/  FSEL R5, R5, R18, !P3 ;  /* 0x0000001205057208 */ /* 0x000fe40005800000 */
[----:B------:R-:W-:-:S02]  /*17d0*/  FSETP.GEU.AND P0, PT, R8, R13, PT ;  /* 0x0000000d0800720b */ /* 0x000fc40003f0e000 */
[----:B------:R-:W-:Y:S02]  /*17e0*/  FSETP.GEU.AND P1, PT, R14, R5, PT ;  /* 0x000000050e00720b */ /* 0x000fe40003f2e000 */
[----:B------:R-:W-:Y:S02]  /*17f0*/  FSEL R8, R13, R8, !P0 ;  /* 0x000000080d087208 */ /* 0x000fe40004000000 */
[----:B------:R-:W-:Y:S02]  /*1800*/  FSEL R5, R5, R14, !P1 ;  /* 0x0000000e05057208 */ /* 0x000fe40004800000 */
[----:B------:R-:W-:Y:S02]  /*1810*/  ISETP.GE.AND P1, PT, R4, 0x1000, PT ;  /* 0x000010000400780c */ /* 0x000fe40003f26270 */
[----:B------:R-:W-:-:S04]  /*1820*/  FSETP.GEU.AND P0, PT, R8, R5, PT ;  /* 0x000000050800720b */ /* 0x000fc80003f0e000 */
[----:B------:R-:W-:-:S04]  /*1830*/  FSEL R5, R5, R8, !P0 ;  /* 0x0000000805057208 */ /* 0x000fc80004000000 */
[----:B------:R-:W-:-:S04]  /*1840*/  FSETP.GEU.AND P0, PT, R5, R7, PT ;  /* 0x000000070500720b */ /* 0x000fc80003f0e000 */
[----:B------:R-:W-:Y:S01]  /*1850*/  FSEL R21, R7, R5, !P0 ;  /* 0x0000000507157208 */ /* 0x000fe20004000000 */
[----:B------:R-:W-:Y:S08]  /*1860*/  @!P1 BRA `(.L_x_140) ;  /* 0x00000008009c9947 */ /* 0x000ff00003800000 */
[----:B------:R-:W-:-:S05]  /*1870*/  VIADD R23, R23, 0x1000 ;  /* 0x0000100017177836 */ /* 0x000fca0000000000 */
[----:B------:R-:W-:-:S13]  /*1880*/  ISETP.GT.AND P0, PT, R23, R22, PT ;  /* 0x000000161700720c */ /* 0x000fda0003f04270 */
[----:B------:R-:W-:Y:S05]  /*1890*/  @!P0 BRA `(.L_x_141) ;  /* 0xfffffffc00508947 */ /* 0x000fea000383ffff */
.L_x_139:
[----:B------:R-:W-:-:S13]  /*18a0*/  ISETP.GE.AND P0, PT, R23, R20, PT ;  /* 0x000000141700720c */ /* 0x000fda0003f06270 */
[----:B------:R-:W-:Y:S05]  /*18b0*/  @P0 BRA `(.L_x_140) ;  /* 0x0000000800880947 */ /* 0x000fea0003800000 */
[----:B------:R-:W-:Y:S01]  /*18c0*/  IMAD.IADD R9, R20, 0x1, -R23 ;  /* 0x0000000114097824 */ /* 0x000fe200078e0a17 */
[----:B------:R-:W-:Y:S04]  /*18d0*/  BSSY.RECONVERGENT B1, `(.L_x_140) ;  /* 0x00000a0000017945 */ /* 0x000fe80003800200 */
[----:B------:R-:W-:-:S13]  /*18e0*/  ISETP.GE.AND P0, PT, R0, R9, PT ;  /* 0x000000090000720c */ /* 0x000fda0003f06270 */
[----:B------:R-:W-:Y:S05]  /*18f0*/  @P0 BRA `(.L_x_142) ;  /* 0x0000000800740947 */ /* 0x000fea0003800000 */
[----:B------:R-:W-:Y:S01]  /*1900*/  LOP3.LUT R2, RZ, R0, RZ, 0x33, !PT ;  /* 0x00000000ff027212 */ /* 0x000fe200078e33ff */
[----:B------:R-:W-:Y:S01]  /*1910*/  BSSY.RECONVERGENT B2, `(.L_x_143) ;  /* 0x0000016000027945 */ /* 0x000fe20003800200 */
[----:B------:R-:W-:Y:S02]  /*1920*/  IMAD.MOV.U32 R8, RZ, RZ, R0 ;  /* 0x000000ffff087224 */ /* 0x000fe400078e0000 */
[----:B------:R-:W-:-:S04]  /*1930*/  IADD3 R2, PT, PT, -R23, R20, R2 ;  /* 0x0000001417027210 */ /* 0x000fc80007ffe102 */
[C---:B------:R-:W-:Y:S02]  /*1940*/  LOP3.LUT R3, R2.reuse, 0x300, RZ, 0xc0, !PT ;  /* 0x0000030002037812 */ /* 0x040fe400078ec0ff */
[----:B------:R-:W-:Y:S02]  /*1950*/  ISETP.GE.U32.AND P2, PT, R2, 0x300, PT ;  /* 0x000003000200780c */ /* 0x000fe40003f46070 */
[----:B------:R-:W-:-:S13]  /*1960*/  ISETP.NE.AND P0, PT, R3, 0x300, PT ;  /* 0x000003000300780c */ /* 0x000fda0003f05270 */
[----:B------:R-:W-:Y:S05]  /*1970*/  @!P0 BRA `(.L_x_144) ;  /* 0x00000000003c8947 */ /* 0x000fea0003800000 */
[----:B------:R-:W0:Y:S01]  /*1980*/  LDC.64 R4, c[0x0][0x380] ;  /* 0x0000e000ff047b82 */ /* 0x000e220000000a00 */
[----:B------:R-:W-:Y:S01]  /*1990*/  LEA.HI R2, R2, 0x1, RZ, 0x18 ;  /* 0x0000000102027811 */ /* 0x000fe200078fc0ff */
[----:B------:R-:W-:Y:S02]  /*19a0*/  IMAD.IADD R7, R0, 0x1, R23 ;  /* 0x0000000100077824 */ /* 0x000fe400078e0217 */
[----:B------:R-:W-:Y:S01]  /*19b0*/  IMAD.MOV.U32 R8, RZ, RZ, R0 ;  /* 0x000000ffff087224 */ /* 0x000fe200078e0000 */
[----:B------:R-:W-:-:S05]  /*19c0*/  LOP3.LUT R2, R2, 0x3, RZ, 0xc0, !PT ;  /* 0x0000000302027812 */ /* 0x000fca00078ec0ff */
[----:B------:R-:W-:-:S07]  /*19d0*/  IMAD.MOV R6, RZ, RZ, -R2 ;  /* 0x000000ffff067224 */ /* 0x000fce00078e0a02 */
.L_x_145:
[----:B0-----:R-:W-:-:S06]  /*19e0*/  IMAD.WIDE.U32 R2, R7, 0x4, R4 ;  /* 0x0000000407027825 */ /* 0x001fcc00078e0004 */
[----:B------:R-:W2:Y:S01]  /*19f0*/  LDG.E.CONSTANT R2, desc[UR6][R2.64] ;  /* 0x0000000602027981 */ /* 0x000ea2000c1e9900 */
[----:B------:R-:W-:Y:S02]  /*1a00*/  VIADD R6, R6, 0x1 ;  /* 0x0000000106067836 */ /* 0x000fe40000000000 */
[----:B------:R-:W-:Y:S02]  /*1a10*/  VIADD R8, R8, 0x100 ;  /* 0x0000010008087836 */ /* 0x000fe40000000000 */
[----:B------:R-:W-:Y:S01]  /*1a20*/  VIADD R7, R7, 0x100 ;  /* 0x0000010007077836 */ /* 0x000fe20000000000 */
[----:B------:R-:W-:Y:S02]  /*1a30*/  ISETP.NE.AND P1, PT, R6, RZ, PT ;  /* 0x000000ff0600720c */ /* 0x000fe40003f25270 */
[----:B--2---:R-:W-:-:S04]  /*1a40*/  FSETP.GEU.AND P0, PT, R21, R2, PT ;  /* 0x000000021500720b */ /* 0x004fc80003f0e000 */
[----:B------:R-:W-:-:S07]  /*1a50*/  FSEL R21, R2, R21, !P0 ;  /* 0x0000001502157208 */ /* 0x000fce0004000000 */
[----:B------:R-:W-:Y:S05]  /*1a60*/  @P1 BRA `(.L_x_145) ;  /* 0xfffffffc00dc1947 */ /* 0x000fea000383ffff */
.L_x_144:
[----:B------:R-:W-:Y:S05]  /*1a70*/  BSYNC.RECONVERGENT B2 ;  /* 0x0000000000027941 */ /* 0x000fea0003800200 */
.L_x_143:
[----:B------:R-:W-:Y:S05]  /*1a80*/  @!P2 BRA `(.L_x_142) ;  /* 0x000000080010a947 */ /* 0x000fea0003800000 */
[----:B------:R-:W0:Y:S01]  /*1a90*/  LDCU.64 UR4, c[0x0][0x380] ;  /* 0x00007000ff0477ac */ /* 0x000e220008000a00 */
[----:B------:R-:W-:Y:S01]  /*1aa0*/  IMAD.IADD R5, R9, 0x1, -R8 ;  /* 0x0000000109057824 */ /* 0x000fe200078e0a08 */
[C---:B------:R-:W-:Y:S01]  /*1ab0*/  IADD3 R3, P0, PT, R8.reuse, R23, RZ ;  /* 0x0000001708037210 */ /* 0x040fe20007f1e0ff */
[----:B------:R-:W-:Y:S01]  /*1ac0*/  BSSY.RECONVERGENT B2, `(.L_x_146) ;  /* 0x000004a000027945 */ /* 0x000fe20003800200 */
[----:B------:R-:W-:Y:S02]  /*1ad0*/  IMAD.IADD R11, R8, 0x1, R23 ;  /* 0x00000001080b7824 */ /* 0x000fe400078e0217 */
[----:B------:R-:W-:Y:S01]  /*1ae0*/  ISETP.GT.AND P1, PT, R5, 0xc00, PT ;  /* 0x00000c000500780c */ /* 0x000fe20003f24270 */
[----:B------:R-:W-:Y:S01]  /*1af0*/  IMAD.X R4, RZ, RZ, RZ, P0 ;  /* 0x000000ffff047224 */ /* 0x000fe200000e06ff */
[----:B0-----:R-:W-:-:S04]  /*1b00*/  LEA R2, P0, R3, UR4, 0x2 ;  /* 0x0000000403027c11 */ /* 0x001fc8000f8010ff */
[----:B------:R-:W-:Y:S02]  /*1b10*/  LEA.HI.X R3, R3, UR5, R4, 0x2, P0 ;  /* 0x0000000503037c11 */ /* 0x000fe400080f1404 */
[----:B------:R-:W-:-:S05]  /*1b20*/  IADD3 R2, P0, PT, R2, 0x800, RZ ;  /* 0x0000080002027810 */ /* 0x000fca0007f1e0ff */
[----:B------:R-:W-:Y:S01]  /*1b30*/  IMAD.X R3, RZ, RZ, R3, P0 ;  /* 0x000000ffff037224 */ /* 0x000fe200000e0603 */
[----:B------:R-:W-:Y:S01]  /*1b40*/  PLOP3.LUT P0, PT, PT, PT, PT, 0x80, 0x8 ;  /* 0x000000000008781c */ /* 0x000fe20003f0f070 */
[----:B------:R-:W-:-:S12]  /*1b50*/  @!P1 BRA `(.L_x_147) ;  /* 0x0000000400009947 */ /* 0x000fd80003800000 */
[----:B------:R-:W-:Y:S01]  /*1b60*/  PLOP3.LUT P0, PT, PT, PT, PT, 0x8, 0x80 ;  /* 0x000000000080781c */ /* 0x000fe20003f0e170 */
[----:B------:R-:W-:-:S12]  /*1b70*/  VIADD R13, R9, 0xfffff400 ;  /* 0xfffff400090d7836 */ /* 0x000fd80000000000 */
.L_x_148:
[----:B------:R-:W0:Y:S01]  /*1b80*/  LDC.64 R4, c[0x0][0x380] ;  /* 0x0000e000ff047b82 */ /* 0x000e220000000a00 */
[----:B------:R-:W2:Y:S04]  /*1b90*/  LDG.E.CONSTANT R12, desc[UR6][R2.64+-0x400] ;  /* 0xfffc0006020c7981 */ /* 0x000ea8000c1e9900 */
[----:B------:R-:W3:Y:S01]  /*1ba0*/  LDG.E.CONSTANT R19, desc[UR6][R2.64] ;  /* 0x0000000602137981 */ /* 0x000ee2000c1e9900 */
[----:B------:R-:W-:-:S03]  /*1bb0*/  VIADD R25, R11, 0x400 ;  /* 0x000004000b197836 */ /* 0x000fc60000000000 */
[----:B------:R-:W4:Y:S04]  /*1bc0*/  LDG.E.CONSTANT R18, desc[UR6][R2.64+0x400] ;  /* 0x0004000602127981 */ /* 0x000f28000c1e9900 */
[----:B------:R-:W5:Y:S04]  /*1bd0*/  LDG.E.CONSTANT R16, desc[UR6][R2.64+0xc00] ;  /* 0x000c000602107981 */ /* 0x000f68000c1e9900 */
[----:B------:R-:W5:Y:S01]  /*1be0*/  LDG.E.CONSTANT R15, desc[UR6][R2.64+0x1000] ;  /* 0x00100006020f7981 */ /* 0x000f62000c1e9900 */
[----:B------:R-:W-:-:S03]  /*1bf0*/  VIADD R23, R11, 0x800 ;  /* 0x000008000b177836 */ /* 0x000fc60000000000 */
[----:B------:R-:W5:Y:S01]  /*1c00*/  LDG.E.CONSTANT R14, desc[UR6][R2.64+0x1400] ;  /* 0x00140006020e7981 */ /* 0x000f62000c1e9900 */
[----:B0-----:R-:W-:-:S03]  /*1c10*/  IMAD.WIDE.U32 R6, R11, 0x4, R4 ;  /* 0x000000040b067825 */ /* 0x001fc600078e0004 */
[----:B------:R-:W5:Y:S04]  /*1c20*/  LDG.E.CONSTANT R22, desc[UR6][R2.64+0x2000] ;  /* 0x0020000602167981 */ /* 0x000f68000c1e9900 */
[----:B------:R0:W2:Y:S01]  /*1c30*/  LDG.E.CONSTANT R10, desc[UR6][R6.64] ;  /* 0x00000006060a7981 */ /* 0x0000a2000c1e9900 */
[----:B------:R-:W-:-:S03]  /*1c40*/  IMAD.WIDE.U32 R24, R25, 0x4, R4 ;  /* 0x0000000419187825 */ /* 0x000fc600078e0004 */
[----:B------:R-:W5:Y:S04]  /*1c50*/  LDG.E.CONSTANT R20, desc[UR6][R2.64+0x2400] ;  /* 0x0024000602147981 */ /* 0x000f68000c1e9900 */
[----:B------:R-:W5:Y:S01]  /*1c60*/  LDG.E.CONSTANT R17, desc[UR6][R24.64] ;  /* 0x0000000618117981 */ /* 0x000f62000c1e9900 */
[----:B0-----:R-:W-:-:S03]  /*1c70*/  IMAD.WIDE.U32 R6, R23, 0x4, R4 ;  /* 0x0000000417067825 */ /* 0x001fc600078e0004 */
[----:B------:R-:W5:Y:S04]  /*1c80*/  LDG.E.CONSTANT R23, desc[UR6][R2.64+0x1c00] ;  /* 0x001c000602177981 */ /* 0x000f68000c1e9900 */
[----:B------:R-:W5:Y:S01]  /*1c90*/  LDG.E.CONSTANT R6, desc[UR6][R6.64] ;  /* 0x0000000606067981 */ /* 0x000f62000c1e9900 */
[----:B------:R-:W-:-:S03]  /*1ca0*/  VIADD R27, R11, 0xc00 ;  /* 0x00000c000b1b7836 */ /* 0x000fc60000000000 */
[----:B------:R-:W5:Y:S01]  /*1cb0*/  LDG.E.CONSTANT R26, desc[UR6][R2.64+0x2c00] ;  /* 0x002c0006021a7981 */ /* 0x000f62000c1e9900 */
[----:B------:R-:W-:-:S03]  /*1cc0*/  IMAD.WIDE.U32 R4, R27, 0x4, R4 ;  /* 0x000000041b047825 */ /* 0x000fc600078e0004 */
[----:B------:R-:W5:Y:S04]  /*1cd0*/  LDG.E.CONSTANT R25, desc[UR6][R2.64+0x3000] ;  /* 0x0030000602197981 */ /* 0x000f68000c1e9900 */
[----:B------:R-:W5:Y:S04]  /*1ce0*/  LDG.E.CONSTANT R4, desc[UR6][R4.64] ;  /* 0x0000000604047981 */ /* 0x000f68000c1e9900 */
[----:B------:R0:W5:Y:S01]  /*1cf0*/  LDG.E.CONSTANT R24, desc[UR6][R2.64+0x3400] ;  /* 0x0034000602187981 */ /* 0x000162000c1e9900 */
[----:B------:R-:W-:-:S05]  /*1d00*/  VIADD R8, R8, 0x1000 ;  /* 0x0000100008087836 */ /* 0x000fca0000000000 */
[----:B------:R-:W-:Y:S02]  /*1d10*/  ISETP.GE.AND P2, PT, R8, R13, PT ;  /* 0x0000000d0800720c */ /* 0x000fe40003f46270 */
[----:B0-----:R-:W-:Y:S01]  /*1d20*/  IADD3 R2, P3, PT, R2, 0x4000, RZ ;  /* 0x0000400002027810 */ /* 0x001fe20007f7e0ff */
[----:B------:R-:W-:-:S04]  /*1d30*/  VIADD R11, R11, 0x1000 ;  /* 0x000010000b0b7836 */ /* 0x000fc80000000000 */
[----:B------:R-:W-:Y:S01]  /*1d40*/  IMAD.X R3, RZ, RZ, R3, P3 ;  /* 0x000000ffff037224 */ /* 0x000fe200018e0603 */
[----:B--2---:R-:W-:-:S04]  /*1d50*/  FSETP.GEU.AND P1, PT, R21, R10, PT ;  /* 0x0000000a1500720b */ /* 0x004fc80003f2e000 */
[----:B------:R-:W-:-:S04]  /*1d60*/  FSEL R21, R10, R21, !P1 ;  /* 0x000000150a157208 */ /* 0x000fc80004800000 */
[----:B------:R-:W-:-:S04]  /*1d70*/  FSETP.GEU.AND P1, PT, R21, R12, PT ;  /* 0x0000000c1500720b */ /* 0x000fc80003f2e000 */
[----:B------:R-:W-:-:S04]  /*1d80*/  FSEL R12, R12, R21, !P1 ;  /* 0x000000150c0c7208 */ /* 0x000fc80004800000 */
[----:B---3--:R-:W-:-:S04]  /*1d90*/  FSETP.GEU.AND P1, PT, R12, R19, PT ;  /* 0x000000130c00720b */ /* 0x008fc80003f2e000 */
[----:B------:R-:W-:-:S04]  /*1da0*/  FSEL R19, R19, R12, !P1 ;  /* 0x0000000c13137208 */ /* 0x000fc80004800000 */
[----:B----4-:R-:W-:-:S04]  /*1db0*/  FSETP.GEU.AND P1, PT, R19, R18, PT ;  /* 0x000000121300720b */ /* 0x010fc80003f2e000 */
[----:B------:R-:W-:-:S04]  /*1dc0*/  FSEL R18, R18, R19, !P1 ;  /* 0x0000001312127208 */ /* 0x000fc80004800000 */
[----:B-----5:R-:W-:-:S04]  /*1dd0*/  FSETP.GEU.AND P1, PT, R18, R17, PT ;  /* 0x000000111200720b */ /* 0x020fc80003f2e000 */
        /* <DEDUP_REMOVED lines=24> */
.L_x_147:
[----:B------:R-:W-:Y:S05]  /*1f60*/  BSYNC.RECONVERGENT B2 ;  /* 0x0000000000027941 */ /* 0x000fea0003800200 */
.L_x_146:
[----:B------:R-:W-:Y:S01]  /*1f70*/  IMAD.IADD R4, R9, 0x1, -R8 ;  /* 0x0000000109047824 */ /* 0x000fe200078e0a08 */
[----:B------:R-:W-:Y:S04]  /*1f80*/  BSSY.RECONVERGENT B2, `(.L_x_149) ;  /* 0x0000024000027945 */ /* 0x000fe80003800200 */
[----:B------:R-:W-:-:S13]  /*1f90*/  ISETP.GT.AND P1, PT, R4, 0x400, PT ;  /* 0x000004000400780c */ /* 0x000fda0003f24270 */
[----:B------:R-:W-:Y:S05]  /*1fa0*/  @!P1 BRA `(.L_x_150) ;  /* 0x0000000000849947 */ /* 0x000fea0003800000 */
[----:B------:R-:W0:Y:S01]  /*1fb0*/  LDC.64 R6, c[0x0][0x380] ;  /* 0x0000e000ff067b82 */ /* 0x000e220000000a00 */
[----:B------:R-:W2:Y:S04]  /*1fc0*/  LDG.E.CONSTANT R13, desc[UR6][R2.64+-0x400] ;  /* 0xfffc0006020d7981 */ /* 0x000ea8000c1e9900 */
[----:B------:R-:W3:Y:S01]  /*1fd0*/  LDG.E.CONSTANT R15, desc[UR6][R2.64] ;  /* 0x00000006020f7981 */ /* 0x000ee2000c1e9900 */
[----:B------:R-:W-:-:S03]  /*1fe0*/  VIADD R19, R11, 0x400 ;  /* 0x000004000b137836 */ /* 0x000fc60000000000 */
[----:B------:R-:W4:Y:S04]  /*1ff0*/  LDG.E.CONSTANT R17, desc[UR6][R2.64+0x400] ;  /* 0x0004000602117981 */ /* 0x000f28000c1e9900 */
[----:B------:R-:W5:Y:S04]  /*2000*/  LDG.E.CONSTANT R23, desc[UR6][R2.64+0x1000] ;  /* 0x0010000602177981 */ /* 0x000f68000c1e9900 */
[----:B------:R-:W5:Y:S01]  /*2010*/  LDG.E.CONSTANT R25, desc[UR6][R2.64+0x1400] ;  /* 0x0014000602197981 */ /* 0x000f62000c1e9900 */
[----:B0-----:R-:W-:-:S06]  /*2020*/  IMAD.WIDE.U32 R4, R11, 0x4, R6 ;  /* 0x000000040b047825 */ /* 0x001fcc00078e0006 */
[----:B------:R-:W2:Y:S01]  /*2030*/  LDG.E.CONSTANT R4, desc[UR6][R4.64] ;  /* 0x0000000604047981 */ /* 0x000ea2000c1e9900 */
[----:B------:R-:W-:-:S03]  /*2040*/  IMAD.WIDE.U32 R6, R19, 0x4, R6 ;  /* 0x0000000413067825 */ /* 0x000fc600078e0006 */
[----:B------:R0:W5:Y:S04]  /*2050*/  LDG.E.CONSTANT R19, desc[UR6][R2.64+0xc00] ;  /* 0x000c000602137981 */ /* 0x000168000c1e9900 */
[----:B------:R-:W5:Y:S01]  /*2060*/  LDG.E.CONSTANT R7, desc[UR6][R6.64] ;  /* 0x0000000606077981 */ /* 0x000f62000c1e9900 */
[----:B------:R-:W-:Y:S01]  /*2070*/  VIADD R8, R8, 0x800 ;  /* 0x0000080008087836 */ /* 0x000fe20000000000 */
        /* <DEDUP_REMOVED lines=17> */
[----:B------:R-:W-:Y:S02]  /*2190*/  FSETP.GEU.AND P1, PT, R4, R25, PT ;  /* 0x000000190400720b */ /* 0x000fe40003f2e000 */
[----:B------:R-:W-:Y:S02]  /*21a0*/  PLOP3.LUT P0, PT, PT, PT, PT, 0x8, 0x80 ;  /* 0x000000000080781c */ /* 0x000fe40003f0e170 */
[----:B------:R-:W-:-:S11]  /*21b0*/  FSEL R21, R25, R4, !P1 ;  /* 0x0000000419157208 */ /* 0x000fd60004800000 */
.L_x_150:
[----:B------:R-:W-:Y:S05]  /*21c0*/  BSYNC.RECONVERGENT B2 ;  /* 0x0000000000027941 */ /* 0x000fea0003800200 */
.L_x_149:
[----:B------:R-:W-:-:S13]  /*21d0*/  ISETP.LT.OR P0, PT, R8, R9, P0 ;  /* 0x000000090800720c */ /* 0x000fda0000701670 */
[----:B------:R-:W-:Y:S05]  /*21e0*/  @!P0 BRA `(.L_x_142) ;  /* 0x0000000000388947 */ /* 0x000fea0003800000 */
[----:B------:R-:W0:Y:S01]  /*21f0*/  LDC.64 R4, c[0x0][0x380] ;  /* 0x0000e000ff047b82 */ /* 0x000e220000000a00 */
[----:B------:R-:W2:Y:S04]  /*2200*/  LDG.E.CONSTANT R6, desc[UR6][R2.64+-0x400] ;  /* 0xfffc000602067981 */ /* 0x000ea8000c1e9900 */
[----:B------:R-:W3:Y:S04]  /*2210*/  LDG.E.CONSTANT R7, desc[UR6][R2.64] ;  /* 0x0000000602077981 */ /* 0x000ee8000c1e9900 */
[----:B------:R-:W4:Y:S01]  /*2220*/  LDG.E.CONSTANT R9, desc[UR6][R2.64+0x400] ;  /* 0x0004000602097981 */ /* 0x000f22000c1e9900 */
[----:B0-----:R-:W-:-:S06]  /*2230*/  IMAD.WIDE.U32 R4, R11, 0x4, R4 ;  /* 0x000000040b047825 */ /* 0x001fcc00078e0004 */
[----:B------:R-:W5:Y:S02]  /*2240*/  LDG.E.CONSTANT R4, desc[UR6][R4.64] ;  /* 0x0000000604047981 */ /* 0x000f64000c1e9900 */
[----:B-----5:R-:W-:-:S04]  /*2250*/  FSETP.GEU.AND P0, PT, R21, R4, PT ;  /* 0x000000041500720b */ /* 0x020fc80003f0e000 */
[----:B------:R-:W-:-:S04]  /*2260*/  FSEL R21, R4, R21, !P0 ;  /* 0x0000001504157208 */ /* 0x000fc80004000000 */
[----:B--2---:R-:W-:-:S04]  /*2270*/  FSETP.GEU.AND P0, PT, R21, R6, PT ;  /* 0x000000061500720b */ /* 0x004fc80003f0e000 */
[----:B------:R-:W-:-:S04]  /*2280*/  FSEL R6, R6, R21, !P0 ;  /* 0x0000001506067208 */ /* 0x000fc80004000000 */
[----:B---3--:R-:W-:-:S04]  /*2290*/  FSETP.GEU.AND P0, PT, R6, R7, PT ;  /* 0x000000070600720b */ /* 0x008fc80003f0e000 */
[----:B------:R-:W-:-:S04]  /*22a0*/  FSEL R6, R7, R6, !P0 ;  /* 0x0000000607067208 */ /* 0x000fc80004000000 */
[----:B----4-:R-:W-:-:S04]  /*22b0*/  FSETP.GEU.AND P0, PT, R6, R9, PT ;  /* 0x000000090600720b */ /* 0x010fc80003f0e000 */
[----:B------:R-:W-:-:S09]  /*22c0*/  FSEL R21, R9, R6, !P0 ;  /* 0x0000000609157208 */ /* 0x000fd20004000000 */
.L_x_142:
[----:B------:R-:W-:Y:S05]  /*22d0*/  BSYNC.RECONVERGENT B1 ;  /* 0x0000000000017941 */ /* 0x000fea0003800200 */
.L_x_140:
[----:B------:R-:W0:Y:S01]  /*22e0*/  S2R R6, SR_LANEID ;  /* 0x0000000000067919 */ /* 0x000e220000000000 */
[----:B------:R-:W1:Y:S02]  /*22f0*/  SHFL.DOWN PT, R2, R21, 0x1, 0x1f ;  /* 0x08201f0015027f89 */ /* 0x000e6400000e0000 */
[----:B-1----:R-:W-:Y:S02]  /*2300*/  FSETP.GEU.AND P0, PT, R21, R2, PT ;  /* 0x000000021500720b */ /* 0x002fe40003f0e000 */
[C---:B0-----:R-:W-:Y:S02]  /*2310*/  ISETP.GT.AND P1, PT, R6.reuse, 0x1e, PT ;  /* 0x0000001e0600780c */ /* 0x041fe40003f24270 */
[----:B------:R-:W-:-:S11]  /*2320*/  ISETP.NE.AND P2, PT, R6, RZ, PT ;  /* 0x000000ff0600720c */ /* 0x000fd60003f45270 */
[----:B------:R-:W-:Y:S02]  /*2330*/  @!P1 FSEL R21, R2, R21, !P0 ;  /* 0x0000001502159208 */ /* 0x000fe40004000000 */
[----:B------:R-:W-:Y:S01]  /*2340*/  ISETP.GT.AND P1, PT, R6, 0x1d, PT ;  /* 0x0000001d0600780c */ /* 0x000fe20003f24270 */
[----:B------:R-:W0:Y:S01]  /*2350*/  @!P2 S2R R5, SR_CgaCtaId ;  /* 0x000000000005a919 */ /* 0x000e220000008800 */
[----:B------:R-:W-:Y:S02]  /*2360*/  @!P2 MOV R4, 0x400 ;  /* 0x000004000004a802 */ /* 0x000fe40000000f00 */
[----:B------:R-:W-:Y:S01]  /*2370*/  @!P2 SHF.R.U32.HI R3, RZ, 0x3, R0 ;  /* 0x00000003ff03a819 */ /* 0x000fe20000011600 */
[----:B------:R-:W1:Y:S03]  /*2380*/  SHFL.DOWN PT, R2, R21, 0x2, 0x1f ;  /* 0x08401f0015027f89 */ /* 0x000e6600000e0000 */
[----:B------:R-:W-:-:S02]  /*2390*/  @!P2 LOP3.LUT R3, R3, 0x7c, RZ, 0xc0, !PT ;  /* 0x0000007c0303a812 */ /* 0x000fc400078ec0ff */
[----:B-1----:R-:W-:-:S04]  /*23a0*/  FSETP.GEU.AND P0, PT, R21, R2, PT ;  /* 0x000000021500720b */ /* 0x002fc80003f0e000 */
[----:B------:R-:W-:Y:S02]  /*23b0*/  @!P1 FSEL R21, R2, R21, !P0 ;  /* 0x0000001502159208 */ /* 0x000fe40004000000 */
[----:B------:R-:W-:Y:S02]  /*23c0*/  ISETP.GT.AND P1, PT, R6, 0x1b, PT ;  /* 0x0000001b0600780c */ /* 0x000fe40003f24270 */
[----:B0-----:R-:W-:Y:S01]  /*23d0*/  @!P2 LEA R4, R5, R4, 0x18 ;  /* 0x000000040504a211 */ /* 0x001fe200078ec0ff */
[----:B------:R-:W0:Y:S04]  /*23e0*/  SHFL.DOWN PT, R2, R21, 0x4, 0x1f ;  /* 0x08801f0015027f89 */ /* 0x000e2800000e0000 */
[----:B------:R-:W-:Y:S01]  /*23f0*/  @!P2 IMAD.IADD R3, R3, 0x1, R4 ;  /* 0x000000010303a824 */ /* 0x000fe200078e0204 */
[----:B0-----:R-:W-:-:S05]  /*2400*/  FSETP.GEU.AND P0, PT, R21, R2, PT ;  /* 0x000000021500720b */ /* 0x001fca0003f0e000 */
        /* <DEDUP_REMOVED lines=35> */
.L_x_123:
        /* <DEDUP_REMOVED lines=12> */
.L_x_153:
[----:B------:R-:W-:Y:S05]  /*2700*/  BSYNC.RECONVERGENT B1 ;  /* 0x0000000000017941 */ /* 0x000fea0003800200 */
.L_x_152:
        /* <DEDUP_REMOVED lines=16> */
.L_x_158:
        /* <DEDUP_REMOVED lines=10> */
.L_x_157:
[----:B------:R-:W-:Y:S05]  /*28b0*/  BSYNC.RECONVERGENT B2 ;  /* 0x0000000000027941 */ /* 0x000fea0003800200 */
.L_x_156:
        /* <DEDUP_REMOVED lines=8> */
.L_x_161:
        /* <DEDUP_REMOVED lines=59> */
.L_x_160:
[----:B------:R-:W-:Y:S05]  /*2cf0*/  BSYNC.RECONVERGENT B2 ;  /* 0x0000000000027941 */ /* 0x000fea0003800200 */
.L_x_159:
        /* <DEDUP_REMOVED lines=34> */
.L_x_163:
[----:B------:R-:W-:Y:S05]  /*2f20*/  BSYNC.RECONVERGENT B2 ;  /* 0x0000000000027941 */ /* 0x000fea0003800200 */
.L_x_162:
        /* <DEDUP_REMOVED lines=16> */
.L_x_155:
[----:B------:R-:W-:Y:S05]  /*3030*/  BSYNC.RECONVERGENT B1 ;  /* 0x0000000000017941 */ /* 0x000fea0003800200 */
.L_x_154:
        /* <DEDUP_REMOVED lines=58> */
.L_x_164:
[----:B------:R-:W-:Y:S01]  /*33e0*/  LOP3.LUT R0, R7, 0x3e0, RZ, 0xc0, !PT ;  /* 0x000003e007007812 */ /* 0x000fe200078ec0ff */
[----:B0-----:R-:W0:Y:S03]  /*33f0*/  S2R R2, SR_LANEID ;  /* 0x0000000000027919 */ /* 0x001e260000000000 */
[----:B------:R-:W-:Y:S01]  /*3400*/  LOP3.LUT R9, RZ, R0, RZ, 0x33, !PT ;  /* 0x00000000ff097212 */ /* 0x000fe200078e33ff */
[----:B------:R-:W-:-:S04]  /*3410*/  VIADD R3, R0, 0x20 ;  /* 0x0000002000037836 */ /* 0x000fc80000000000 */
[----:B------:R-:W-:Y:S01]  /*3420*/  IMAD.IADD R9, R9, 0x1, R20 ;  /* 0x0000000109097824 */ /* 0x000fe200078e0214 */
[----:B------:R-:W-:-:S04]  /*3430*/  ISETP.GT.AND P0, PT, R3, R20, PT ;  /* 0x000000140300720c */ /* 0x000fc80003f04270 */
[----:B------:R-:W-:-:S05]  /*3440*/  SEL R4, R9, 0x1f, P0 ;  /* 0x0000001f09047807 */ /* 0x000fca0000000000 */
[----:B------:R-:W1:Y:S01]  /*3450*/  SHFL.DOWN PT, R0, R5, 0x1, R4 ;  /* 0x0820000005007989 */ /* 0x000e6200000e0004 */
[C---:B0-----:R-:W-:Y:S01]  /*3460*/  ISETP.GE.AND P1, PT, R2.reuse, R4, PT ;  /* 0x000000040200720c */ /* 0x041fe20003f26270 */
[----:B------:R-:W-:Y:S01]  /*3470*/  VIADD R3, R2, 0x2 ;  /* 0x0000000202037836 */ /* 0x000fe20000000000 */
[----:B-1----:R-:W-:-:S11]  /*3480*/  FSETP.GEU.AND P0, PT, R5, R0, PT ;  /* 0x000000000500720b */ /* 0x002fd60003f0e000 */
[----:B------:R-:W-:Y:S02]  /*3490*/  @!P1 FSEL R5, R0, R5, !P0 ;  /* 0x0000000500059208 */ /* 0x000fe40004000000 */
[----:B------:R-:W-:Y:S01]  /*34a0*/  ISETP.GT.AND P1, PT, R3, R4, PT ;  /* 0x000000040300720c */ /* 0x000fe20003f24270 */
[----:B------:R-:W-:Y:S02]  /*34b0*/  VIADD R3, R2, 0x4 ;  /* 0x0000000402037836 */ /* 0x000fe40000000000 */
[----:B------:R-:W0:Y:S02]  /*34c0*/  SHFL.DOWN PT, R0, R5, 0x2, R4 ;  /* 0x0840000005007989 */ /* 0x000e2400000e0004 */
[----:B0-----:R-:W-:-:S08]  /*34d0*/  FSETP.GEU.AND P0, PT, R5, R0, PT ;  /* 0x000000000500720b */ /* 0x001fd00003f0e000 */
[----:B------:R-:W-:Y:S02]  /*34e0*/  @!P1 FSEL R5, R0, R5, !P0 ;  /* 0x0000000500059208 */ /* 0x000fe40004000000 */
[-C--:B------:R-:W-:Y:S01]  /*34f0*/  ISETP.GT.AND P1, PT, R3, R4.reuse, PT ;  /* 0x000000040300720c */ /* 0x080fe20003f24270 */
[C---:B------:R-:W-:Y:S02]  /*3500*/  VIADD R3, R2.reuse, 0x8 ;  /* 0x0000000802037836 */ /* 0x040fe40000000000 */
[----:B------:R-:W0:Y:S03]  /*3510*/  SHFL.DOWN PT, R0, R5, 0x4, R4 ;  /* 0x0880000005007989 */ /* 0x000e2600000e0004 */
[----:B------:R-:W-:Y:S01]  /*3520*/  ISETP.GT.AND P2, PT, R3, R4, PT ;  /* 0x000000040300720c */ /* 0x000fe20003f44270 */
[----:B------:R-:W-:Y:S01]  /*3530*/  VIADD R3, R2, 0x10 ;  /* 0x0000001002037836 */ /* 0x000fe20000000000 */
[----:B0-----:R-:W-:-:S05]  /*3540*/  FSETP.GEU.AND P0, PT, R5, R0, PT ;  /* 0x000000000500720b */ /* 0x001fca0003f0e000 */
[----:B------:R-:W-:Y:S02]  /*3550*/  @!P1 FSEL R5, R0, R5, !P0 ;  /* 0x0000000500059208 */ /* 0x000fe40004000000 */
[----:B------:R-:W-:-:S03]  /*3560*/  ISETP.NE.AND P0, PT, R2, RZ, PT ;  /* 0x000000ff0200720c */ /* 0x000fc60003f05270 */
[----:B------:R-:W0:Y:S10]  /*3570*/  SHFL.DOWN PT, R0, R5, 0x8, R4 ;  /* 0x0900000005007989 */ /* 0x000e3400000e0004 */
[----:B------:R-:W1:Y:S01]  /*3580*/  @!P0 S2R R6, SR_CgaCtaId ;  /* 0x0000000000068919 */ /* 0x000e620000008800 */
[----:B------:R-:W-:-:S04]  /*3590*/  @!P0 SHF.R.U32.HI R2, RZ, 0x3, R7 ;  /* 0x00000003ff028819 */ /* 0x000fc80000011607 */
[----:B------:R-:W-:Y:S02]  /*35a0*/  @!P0 LOP3.LUT R2, R2, 0x7c, RZ, 0xc0, !PT ;  /* 0x0000007c02028812 */ /* 0x000fe400078ec0ff */
[----:B0-----:R-:W-:-:S04]  /*35b0*/  FSETP.GEU.AND P1, PT, R5, R0, PT ;  /* 0x000000000500720b */ /* 0x001fc80003f2e000 */
[----:B------:R-:W-:Y:S02]  /*35c0*/  @!P2 FSEL R5, R0, R5, !P1 ;  /* 0x000000050005a208 */ /* 0x000fe40004800000 */
[----:B------:R-:W-:Y:S02]  /*35d0*/  ISETP.GT.AND P2, PT, R3, R4, PT ;  /* 0x000000040300720c */ /* 0x000fe40003f44270 */
[----:B------:R-:W-:Y:S01]  /*35e0*/  @!P0 MOV R3, 0x400 ;  /* 0x0000040000038802 */ /* 0x000fe20000000f00 */
[----:B------:R-:W0:Y:S03]  /*35f0*/  SHFL.DOWN PT, R0, R5, 0x10, R4 ;  /* 0x0a00000005007989 */ /* 0x000e2600000e0004 */
        /* <DEDUP_REMOVED lines=37> */
.L_x_151:
[----:B------:R-:W0:Y:S01]  /*3850*/  S2R R8, SR_TID.X ;  /* 0x0000000000087919 */ /* 0x000e220000002100 */
[----:B------:R-:W0:Y:S02]  /*3860*/  LDC.64 R2, c[0x0][0x380] ;  /* 0x0000e000ff027b82 */ /* 0x000e240000000a00 */
[----:B0-----:R-:W-:-:S05]  /*3870*/  IMAD.WIDE.U32 R2, R8, 0x4, R2 ;  /* 0x0000000408027825 */ /* 0x001fca00078e0002 */
[----:B------:R-:W2:Y:S04]  /*3880*/  LDG.E.CONSTANT R19, desc[UR6][R2.64] ;  /* 0x0000000602137981 */ /* 0x000ea8000c1e9900 */
[----:B------:R-:W2:Y:S04]  /*3890*/  LDG.E.CONSTANT R0, desc[UR6][R2.64+0x400] ;  /* 0x0004000602007981 */ /* 0x000ea8000c1e9900 */
[----:B------:R-:W3:Y:S04]  /*38a0*/  LDG.E.CONSTANT R4, desc[UR6][R2.64+0x800] ;  /* 0x0008000602047981 */ /* 0x000ee8000c1e9900 */
[----:B------:R-:W3:Y:S04]  /*38b0*/  LDG.E.CONSTANT R5, desc[UR6][R2.64+0xc00] ;  /* 0x000c000602057981 */ /* 0x000ee8000c1e9900 */
[----:B------:R-:W4:Y:S04]  /*38c0*/  LDG.E.CONSTANT R6, desc[UR6][R2.64+0x1000] ;  /* 0x0010000602067981 */ /* 0x000f28000c1e9900 */
[----:B------:R-:W4:Y:S04]  /*38d0*/  LDG.E.CONSTANT R7, desc[UR6][R2.64+0x1400] ;  /* 0x0014000602077981 */ /* 0x000f28000c1e9900 */
[----:B------:R-:W5:Y:S04]  /*38e0*/  LDG.E.CONSTANT R9, desc[UR6][R2.64+0x1800] ;  /* 0x0018000602097981 */ /* 0x000f68000c1e9900 */
        /* <DEDUP_REMOVED lines=8> */
[----:B------:R-:W5:Y:S01]  /*3970*/  LDG.E.CONSTANT R18, desc[UR6][R2.64+0x3c00] ;  /* 0x003c000602127981 */ /* 0x000f62000c1e9900 */
[----:B--2---:R-:W-:-:S04]  /*3980*/  FSETP.GEU.AND P0, PT, R19, R0, PT ;  /* 0x000000001300720b */ /* 0x004fc80003f0e000 */
[----:B------:R-:W-:Y:S02]  /*3990*/  FSEL R0, R0, R19, !P0 ;  /* 0x0000001300007208 */ /* 0x000fe40004000000 */
[----:B---3--:R-:W-:-:S04]  /*39a0*/  FSETP.GEU.AND P1, PT, R4, R5, PT ;  /* 0x000000050400720b */ /* 0x008fc80003f2e000 */
[----:B------:R-:W-:Y:S02]  /*39b0*/  FSEL R5, R5, R4, !P1 ;  /* 0x0000000405057208 */ /* 0x000fe40004800000 */
[----:B----4-:R-:W-:-:S04]  /*39c0*/  FSETP.GEU.AND P2, PT, R6, R7, PT ;  /* 0x000000070600720b */ /* 0x010fc80003f4e000 */
[----:B------:R-:W-:Y:S02]  /*39d0*/  FSEL R6, R7, R6, !P2 ;  /* 0x0000000607067208 */ /* 0x000fe40005000000 */
[----:B-----5:R-:W-:-:S04]  /*39e0*/  FSETP.GEU.AND P3, PT, R9, R10, PT ;  /* 0x0000000a0900720b */ /* 0x020fc80003f6e000 */
[----:B------:R-:W-:Y:S02]  /*39f0*/  FSEL R9, R10, R9, !P3 ;  /* 0x000000090a097208 */ /* 0x000fe40005800000 */
[----:B------:R-:W-:-:S04]  /*3a00*/  FSETP.GEU.AND P0, PT, R11, R12, PT ;  /* 0x0000000c0b00720b */ /* 0x000fc80003f0e000 */
[----:B------:R-:W-:Y:S02]  /*3a10*/  FSEL R11, R12, R11, !P0 ;  /* 0x0000000b0c0b7208 */ /* 0x000fe40004000000 */
[----:B------:R-:W-:Y:S02]  /*3a20*/  FSETP.GEU.AND P0, PT, R0, R5, PT ;  /* 0x000000050000720b */ /* 0x000fe40003f0e000 */
[----:B------:R-:W-:Y:S02]  /*3a30*/  FSETP.GEU.AND P1, PT, R13, R14, PT ;  /* 0x0000000e0d00720b */ /* 0x000fe40003f2e000 */
[----:B------:R-:W-:Y:S02]  /*3a40*/  FSEL R0, R5, R0, !P0 ;  /* 0x0000000005007208 */ /* 0x000fe40004000000 */
[----:B------:R-:W-:Y:S02]  /*3a50*/  FSEL R14, R14, R13, !P1 ;  /* 0x0000000d0e0e7208 */ /* 0x000fe40004800000 */
[----:B------:R-:W-:-:S02]  /*3a60*/  FSETP.GEU.AND P1, PT, R6, R9, PT ;  /* 0x000000090600720b */ /* 0x000fc40003f2e000 */
[----:B------:R-:W-:Y:S02]  /*3a70*/  FSETP.GEU.AND P2, PT, R15, R16, PT ;  /* 0x000000100f00720b */ /* 0x000fe40003f4e000 */
[----:B------:R-:W-:Y:S02]  /*3a80*/  FSEL R9, R9, R6, !P1 ;  /* 0x0000000609097208 */ /* 0x000fe40004800000 */
[----:B------:R-:W-:Y:S02]  /*3a90*/  FSEL R15, R16, R15, !P2 ;  /* 0x0000000f100f7208 */ /* 0x000fe40005000000 */
[----:B------:R-:W-:Y:S02]  /*3aa0*/  FSETP.GEU.AND P2, PT, R11, R14, PT ;  /* 0x0000000e0b00720b */ /* 0x000fe40003f4e000 */
[----:B------:R-:W-:Y:S02]  /*3ab0*/  FSETP.GEU.AND P3, PT, R17, R18, PT ;  /* 0x000000121100720b */ /* 0x000fe40003f6e000 */
[----:B------:R-:W-:-:S02]  /*3ac0*/  FSEL R11, R14, R11, !P2 ;  /* 0x0000000b0e0b7208 */ /* 0x000fc40005000000 */
[----:B------:R-:W-:Y:S02]  /*3ad0*/  FSEL R18, R18, R17, !P3 ;  /* 0x0000001112127208 */ /* 0x000fe40005800000 */
[----:B------:R-:W-:Y:S02]  /*3ae0*/  FSETP.GEU.AND P0, PT, R0, R9, PT ;  /* 0x000000090000720b */ /* 0x000fe40003f0e000 */
[----:B------:R-:W-:Y:S02]  /*3af0*/  FSETP.GEU.AND P3, PT, R15, R18, PT ;  /* 0x000000120f00720b */ /* 0x000fe40003f6e000 */
[----:B------:R-:W-:Y:S02]  /*3b00*/  FSEL R0, R9, R0, !P0 ;  /* 0x0000000009007208 */ /* 0x000fe40004000000 */
[----:B------:R-:W-:-:S04]  /*3b10*/  FSEL R18, R18, R15, !P3 ;  /* 0x0000000f12127208 */ /* 0x000fc80005800000 */
[----:B------:R-:W-:-:S04]  /*3b20*/  FSETP.GEU.AND P1, PT, R11, R18, PT ;  /* 0x000000120b00720b */ /* 0x000fc80003f2e000 */
[----:B------:R-:W-:Y:S01]  /*3b30*/  FSEL R5, R18, R11, !P1 ;  /* 0x0000000b12057208 */ /* 0x000fe20004800000 */
[----:B------:R-:W-:Y:S01]  /*3b40*/  IMAD.MOV.U32 R11, RZ, RZ, 0x1000 ;  /* 0x00001000ff0b7424 */ /* 0x000fe200078e00ff */
[----:B------:R-:W-:Y:S02]  /*3b50*/  ISETP.GE.U32.AND P1, PT, R20, 0x2000, PT ;  /* 0x000020001400780c */ /* 0x000fe40003f26070 */
[----:B------:R-:W-:-:S04]  /*3b60*/  FSETP.GEU.AND P0, PT, R0, R5, PT ;  /* 0x000000050000720b */ /* 0x000fc80003f0e000 */
[----:B------:R-:W-:-:S07]  /*3b70*/  FSEL R0, R5, R0, !P0 ;  /* 0x0000000005007208 */ /* 0x000fce0004000000 */
[----:B------:R-:W-:Y:S05]  /*3b80*/  @!P1 BRA `(.L_x_165) ;  /* 0x0000000000ec9947 */ /* 0x000fea0003800000 */
[----:B------:R-:W0:Y:S01]  /*3b90*/  LDC R7, c[0x0][0x390] ;  /* 0x0000e400ff077b82 */ /* 0x000e220000000800 */
[----:B------:R-:W-:Y:S02]  /*3ba0*/  VIADD R6, R20, 0xfffff000 ;  /* 0xfffff00014067836 */ /* 0x000fe40000000000 */
[----:B------:R-:W-:-:S07]  /*3bb0*/  IMAD.MOV.U32 R11, RZ, RZ, 0x1000 ;  /* 0x00001000ff0b7424 */ /* 0x000fce00078e00ff */
.L_x_167:
[----:B------:R-:W-:-:S05]  /*3bc0*/  IMAD.WIDE R4, R11, 0x4, R2 ;  /* 0x000000040b047825 */ /* 0x000fca00078e0202 */
        /* <DEDUP_REMOVED lines=15> */
[----:B------:R1:W5:Y:S01]  /*3cc0*/  LDG.E.CONSTANT R16, desc[UR6][R4.64+0x3c00] ;  /* 0x003c000604107981 */ /* 0x000362000c1e9900 */
        /* <DEDUP_REMOVED lines=16> */
[----:B------:R-:W-:Y:S01]  /*3dd0*/  FSEL R23, R23, R20, !P1 ;  /* 0x0000001417177208 */ /* 0x000fe20004800000 */
[----:B0-----:R-:W-:Y:S01]  /*3de0*/  IMAD.MOV.U32 R20, RZ, RZ, R7 ;  /* 0x000000ffff147224 */ /* 0x001fe200078e0007 */
[----:B------:R-:W-:Y:S02]  /*3df0*/  FSEL R10, R13, R10, !P2 ;  /* 0x0000000a0d0a7208 */ /* 0x000fe40005000000 */
[----:B------:R-:W-:Y:S01]  /*3e00*/  FSETP.GEU.AND P2, PT, R24, R15, PT ;  /* 0x0000000f1800720b */ /* 0x000fe20003f4e000 */
[----:B-1----:R-:W-:Y:S01]  /*3e10*/  IMAD.IADD R4, R20, 0x1, -R11 ;  /* 0x0000000114047824 */ /* 0x002fe200078e0a0b */
        /* <DEDUP_REMOVED lines=18> */
.L_x_165:
        /* <DEDUP_REMOVED lines=20> */
.L_x_171:
        /* <DEDUP_REMOVED lines=9> */
.L_x_170:
[----:B------:R-:W-:Y:S05]  /*4110*/  BSYNC.RECONVERGENT B2 ;  /* 0x0000000000027941 */ /* 0x000fea0003800200 */
.L_x_169:
        /* <DEDUP_REMOVED lines=16> */
.L_x_174:
        /* <DEDUP_REMOVED lines=62> */
.L_x_173:
[----:B------:R-:W-:Y:S05]  /*4600*/  BSYNC.RECONVERGENT B2 ;  /* 0x0000000000027941 */ /* 0x000fea0003800200 */
.L_x_172:
        /* <DEDUP_REMOVED lines=37> */
.L_x_176:
[----:B------:R-:W-:Y:S05]  /*4860*/  BSYNC.RECONVERGENT B2 ;  /* 0x0000000000027941 */ /* 0x000fea0003800200 */
.L_x_175:
[----:B------:R-:W-:-:S13]  /*4870*/  ISETP.LT.OR P0, PT, R10, R9, P0 ;  /* 0x000000090a00720c */ /* 0x000fda0000701670 */
[----:B------:R-:W-:Y:S05]  /*4880*/  @!P0 BRA `(.L_x_168) ;  /* 0x0000000000388947 */ /* 0x000fea0003800000 */
[----:B------:R-:W0:Y:S01]  /*4890*/  LDC.64 R4, c[0x0][0x380] ;  /* 0x0000e000ff047b82 */ /* 0x000e220000000a00 */
[----:B------:R-:W2:Y:S04]  /*48a0*/  LDG.E.CONSTANT R7, desc[UR6][R2.64+-0x400] ;  /* 0xfffc000602077981 */ /* 0x000ea8000c1e9900 */
[----:B------:R-:W3:Y:S01]  /*48b0*/  LDG.E.CONSTANT R9, desc[UR6][R2.64] ;  /* 0x0000000602097981 */ /* 0x000ee2000c1e9900 */
[----:B0-----:R-:W-:-:S03]  /*48c0*/  IMAD.WIDE.U32 R4, R11, 0x4, R4 ;  /* 0x000000040b047825 */ /* 0x001fc600078e0004 */
[----:B------:R-:W4:Y:S04]  /*48d0*/  LDG.E.CONSTANT R11, desc[UR6][R2.64+0x400] ;  /* 0x00040006020b7981 */ /* 0x000f28000c1e9900 */
        /* <DEDUP_REMOVED lines=9> */
.L_x_168:
[----:B------:R-:W-:Y:S05]  /*4970*/  BSYNC.RECONVERGENT B1 ;  /* 0x0000000000017941 */ /* 0x000fea0003800200 */
.L_x_166:
[----:B------:R-:W0:Y:S01]  /*4980*/  S2R R6, SR_LANEID ;  /* 0x0000000000067919 */ /* 0x000e220000000000 */
[----:B------:R-:W-:-:S05]  /*4990*/  IMAD.MOV.U32 R3, RZ, RZ, R0 ;  /* 0x000000ffff037224 */ /* 0x000fca00078e0000 */
        /* <DEDUP_REMOVED lines=51> */
[----:B------:R-:W-:-:S09]  /*4cd0*/  FSEL R0, R9, R0, !P1 ;  /* 0x0000000009007208 */ /* 0x000fd20004800000 */
.L_x_138:
[----:B------:R-:W-:Y:S05]  /*4ce0*/  BSYNC.RECONVERGENT B0 ;  /* 0x0000000000007941 */ /* 0x000fea0003800200 */
.L_x_122:
[----:B------:R-:W-:Y:S05]  /*4cf0*/  @P0 EXIT ;  /* 0x000000000000094d */ /* 0x000fea0003800000 */
[----:B------:R-:W0:Y:S01]  /*4d00*/  LDCU UR4, c[0x0][0x398] ;  /* 0x00007300ff0477ac */ /* 0x000e220008000800 */
[----:B------:R-:W1:Y:S01]  /*4d10*/  LDC.64 R2, c[0x0][0x388] ;  /* 0x0000e200ff027b82 */ /* 0x000e620000000a00 */
[----:B0-----:R-:W-:-:S04]  /*4d20*/  FSETP.GT.AND P0, PT, R0, UR4, PT ;  /* 0x0000000400007c0b */ /* 0x001fc8000bf04000 */
[----:B------:R-:W-:-:S05]  /*4d30*/  FSEL R5, R0, UR4, P0 ;  /* 0x0000000400057c08 */ /* 0x000fca0008000000 */
[----:B-1----:R-:W-:Y:S01]  /*4d40*/  STG.E desc[UR6][R2.64], R5 ;  /* 0x0000000502007986 */ /* 0x002fe2000c101906 */
[----:B------:R-:W-:Y:S05]  /*4d50*/  EXIT ;  /* 0x000000000000794d */ /* 0x000fea0003800000 */
.L_x_177:
        /* <DEDUP_REMOVED lines=10> */
.L_x_997:


//--------------------- .text._ZN3cub18CUB_300001_SM_10006detail6reduce18DeviceReduceKernelINS2_10policy_hubIfyN4cuda3__47maximumIfEEE10Policy1000EN6thrust24THRUST_300001_SM_1000_NS10device_ptrIfEEyS8_fNS5_3std3__410__identityEEEvT0_PT3_T1_NS0_13GridEvenShareISL_EET2_T4_ --------------------------
	.section	.text._ZN3cub18CUB_300001_SM_10006detail6reduce18DeviceReduceKernelINS2_10policy_hubIfyN4cuda3__47maximumIfEEE10Policy1000EN6thrust24THRUST_300001_SM_1000_NS10device_ptrIfEEyS8_fNS5_3std3__410__identityEEEvT0_PT3_T1_NS0_13GridEvenShareISL_EET2_T4_,"ax",@progbits
	.align	128
        .global         _ZN3cub18CUB_300001_SM_10006detail6reduce18DeviceReduceKernelINS2_10policy_hubIfyN4cuda3__47maximumIfEEE10Policy1000EN6thrust24THRUST_300001_SM_1000_NS10device_ptrIfEEyS8_fNS5_3std3__410__identityEEEvT0_PT3_T1_NS0_13GridEvenShareISL_EET2_T4_
        .type           _ZN3cub18CUB_300001_SM_10006detail6reduce18DeviceReduceKernelINS2_10policy_hubIfyN4cuda3__47maximumIfEEE10Policy1000EN6thrust24THRUST_300001_SM_1000_NS10device_ptrIfEEyS8_fNS5_3std3__410__identityEEEvT0_PT3_T1_NS0_13GridEvenShareISL_EET2_T4_,@function
        .size           _ZN3cub18CUB_300001_SM_10006detail6reduce18DeviceReduceKernelINS2_10policy_hubIfyN4cuda3__47maximumIfEEE10Policy1000EN6thrust24THRUST_300001_SM_1000_NS10device_ptrIfEEyS8_fNS5_3std3__410__identityEEEvT0_PT3_T1_NS0_13GridEvenShareISL_EET2_T4_,(.L_x_998 - _ZN3cub18CUB_300001_SM_10006detail6reduce18DeviceReduceKernelINS2_10policy_hubIfyN4cuda3__47maximumIfEEE10Policy1000EN6thrust24THRUST_300001_SM_1000_NS10device_ptrIfEEyS8_fNS5_3std3__410__identityEEEvT0_PT3_T1_NS0_13GridEvenShareISL_EET2_T4_)
        .other          _ZN3cub18CUB_300001_SM_10006detail6reduce18DeviceReduceKernelINS2_10policy_hubIfyN4cuda3__47maximumIfEEE10Policy1000EN6thrust24THRUST_300001_SM_1000_NS10device_ptrIfEEyS8_fNS5_3std3__410__identityEEEvT0_PT3_T1_NS0_13GridEvenShareISL_EET2_T4_,@"STO_CUDA_ENTRY STV_DEFAULT"
_ZN3cub18CUB_300001_SM_10006detail6reduce18DeviceReduceKernelINS2_10policy_hubIfyN4cuda3__47maximumIfEEE10Policy1000EN6thrust24THRUST_300001_SM_1000_NS10device_ptrIfEEyS8_fNS5_3std3__410__identityEEEvT0_PT3_T1_NS0_13GridEvenShareISL_EET2_T4_:
.text._ZN3cub18CUB_300001_SM_10006detail6reduce18DeviceReduceKernelINS2_10policy_hubIfyN4cuda3__47maximumIfEEE10Policy1000EN6thrust24THRUST_300001_SM_1000_NS10device_ptrIfEEyS8_fNS5_3std3__410__identityEEEvT0_PT3_T1_NS0_13GridEvenShareISL_EET2_T4_:
        /* <DEDUP_REMOVED lines=17> */
[----:B------:R-:W-:Y:S01]  /*0110*/  VIADD R5, R2, -UR9 ;  /* 0x8000000902057c36 */ /* 0x000fe20008000000 */
[----:B------:R-:W-:Y:S01]  /*0120*/  BSSY.RECONVERGENT B1, `(.L_x_180) ;  /* 0x000000a000017945 */ /* 0x000fe20003800200 */
[----:B------:R-:W-:-:S03]  /*0130*/  IMAD.MOV.U32 R6, RZ, RZ, RZ ;  /* 0x000000ffff067224 */ /* 0x000fc600078e00ff */
[----:B0-----:R-:W-:Y:S01]  /*0140*/  ISETP.GE.AND P0, PT, R0, R5, PT ;  /* 0x000000050000720c */ /* 0x001fe20003f06270 */
[----:B------:R-:W-:-:S12]  /*0150*/  IMAD.MOV.U32 R4, RZ, RZ, R0 ;  /* 0x000000ffff047224 */ /* 0x000fd800078e0000 */
[----:B------:R-:W-:Y:S05]  /*0160*/  @P0 BRA `(.L_x_181) ;  /* 0x0000000000140947 */ /* 0x000fea0003800000 */
[----:B------:R-:W0:Y:S01]  /*0170*/  LDC.64 R6, c[0x0][0x380] ;  /* 0x0000e000ff067b82 */ /* 0x000e220000000a00 */
[----:B------:R-:W-:-:S04]  /*0180*/  VIADD R3, R0, UR9 ;  /* 0x0000000900037c36 */ /* 0x000fc80008000000 */
[----:B0-----:R-:W-:-:S06]  /*0190*/  IMAD.WIDE.U32 R6, R3, 0x4, R6 ;  /* 0x0000000403067825 */ /* 0x001fcc00078e0006 */
[----:B------:R0:W5:Y:S01]  /*01a0*/  LDG.E R6, desc[UR16][R6.64] ;  /* 0x0000001006067981 */ /* 0x000162000c1e1900 */
[----:B------:R-:W-:-:S07]  /*01b0*/  VIADD R4, R0, 0x100 ;  /* 0x0000010000047836 */ /* 0x000fce0000000000 */
.L_x_181:
[----:B------:R-:W-:Y:S05]  /*01c0*/  BSYNC.RECONVERGENT B1 ;  /* 0x0000000000017941 */ /* 0x000fea0003800200 */
.L_x_180:
[----:B------:R-:W-:Y:S01]  /*01d0*/  ISETP.GE.AND P0, PT, R4, R5, PT ;  /* 0x000000050400720c */ /* 0x000fe20003f06270 */
[----:B------:R-:W-:-:S12]  /*01e0*/  BSSY.RECONVERGENT B1, `(.L_x_182) ;  /* 0x0000096000017945 */ /* 0x000fd80003800200 */
[----:B------:R-:W-:Y:S05]  /*01f0*/  @P0 BRA `(.L_x_183) ;  /* 0x0000000800500947 */ /* 0x000fea0003800000 */
[----:B------:R-:W-:Y:S01]  /*0200*/  LOP3.LUT R3, RZ, R4, RZ, 0x33, !PT ;  /* 0x00000004ff037212 */ /* 0x000fe200078e33ff */
[----:B------:R-:W-:Y:S03]  /*0210*/  BSSY.RECONVERGENT B2, `(.L_x_184) ;  /* 0x0000047000027945 */ /* 0x000fe60003800200 */
[----:B------:R-:W-:-:S04]  /*0220*/  IADD3 R3, PT, PT, R2, -UR9, R3 ;  /* 0x8000000902037c10 */ /* 0x000fc8000fffe003 */
[C---:B------:R-:W-:Y:S02]  /*0230*/  ISETP.GE.U32.AND P1, PT, R3.reuse, 0xf00, PT ;  /* 0x00000f000300780c */ /* 0x040fe40003f26070 */
[----:B0-----:R-:W-:-:S04]  /*0240*/  LEA.HI R7, R3, 0x1, RZ, 0x18 ;  /* 0x0000000103077811 */ /* 0x001fc800078fc0ff */
[----:B------:R-:W-:-:S04]  /*0250*/  LOP3.LUT R20, R7, 0xf, RZ, 0xc0, !PT ;  /* 0x0000000f07147812 */ /* 0x000fc800078ec0ff */
[----:B------:R-:W-:-:S03]  /*0260*/  ISETP.NE.AND P0, PT, R20, RZ, PT ;  /* 0x000000ff1400720c */ /* 0x000fc60003f05270 */
[----:B------:R-:W-:Y:S10]  /*0270*/  @!P1 BRA `(.L_x_185) ;  /* 0x0000000400009947 */ /* 0x000ff40003800000 */
[----:B------:R-:W0:Y:S01]  /*0280*/  LDCU.64 UR6, c[0x0][0x380] ;  /* 0x00007000ff0677ac */ /* 0x000e220008000a00 */
[----:B------:R-:W-:Y:S01]  /*0290*/  IMAD.WIDE.U32 R2, R4, 0x4, RZ ;  /* 0x0000000404027825 */ /* 0x000fe200078e00ff */
[----:B------:R-:W-:Y:S01]  /*02a0*/  LOP3.LUT R9, R7, 0x1fffff0, RZ, 0xc0, !PT ;  /* 0x01fffff007097812 */ /* 0x000fe200078ec0ff */
[----:B------:R-:W-:-:S04]  /*02b0*/  UIMAD.WIDE.U32 UR4, UR18, 0x4000, URZ ;  /* 0x00004000120478a5 */ /* 0x000fc8000f8e00ff */
[----:B------:R-:W-:Y:S02]  /*02c0*/  IMAD.MOV R9, RZ, RZ, -R9 ;  /* 0x000000ffff097224 */ /* 0x000fe400078e0a09 */
[----:B------:R-:W-:Y:S02]  /*02d0*/  LOP3.LUT R2, R2, UR4, RZ, 0xfc, !PT ;  /* 0x0000000402027c12 */ /* 0x000fe4000f8efcff */
[----:B------:R-:W-:Y:S02]  /*02e0*/  LOP3.LUT R3, R3, UR5, RZ, 0xfc, !PT ;  /* 0x0000000503037c12 */ /* 0x000fe4000f8efcff */
[----:B0-----:R-:W-:-:S04]  /*02f0*/  IADD3 R2, P1, PT, R2, UR6, RZ ;  /* 0x0000000602027c10 */ /* 0x001fc8000ff3e0ff */
[----:B------:R-:W-:-:S04]  /*0300*/  IADD3 R2, P2, PT, R2, 0x2000, RZ ;  /* 0x0000200002027810 */ /* 0x000fc80007f5e0ff */
[----:B------:R-:W-:-:S09]  /*0310*/  IADD3.X R3, PT, PT, RZ, UR7, R3, P2, P1 ;  /* 0x00000007ff037c10 */ /* 0x000fd200097e2403 */
.L_x_186:
        /* <DEDUP_REMOVED lines=16> */
[----:B------:R-:W-:-:S02]  /*0420*/  VIADD R9, R9, 0x10 ;  /* 0x0000001009097836 */ /* 0x000fc40000000000 */
[----:B------:R-:W-:-:S03]  /*0430*/  VIADD R4, R4, 0x1000 ;  /* 0x0000100004047836 */ /* 0x000fc60000000000 */
[----:B------:R-:W-:Y:S02]  /*0440*/  ISETP.NE.AND P2, PT, R9, RZ, PT ;  /* 0x000000ff0900720c */ /* 0x000fe40003f45270 */
[----:B0-----:R-:W-:-:S05]  /*0450*/  IADD3 R2, P3, PT, R2, 0x4000, RZ ;  /* 0x0000400002027810 */ /* 0x001fca0007f7e0ff */
[----:B------:R-:W-:Y:S01]  /*0460*/  IMAD.X R3, RZ, RZ, R3, P3 ;  /* 0x000000ffff037224 */ /* 0x000fe200018e0603 */
        /* <DEDUP_REMOVED lines=32> */
[----:B------:R-:W-:Y:S08]  /*0670*/  @P2 BRA `(.L_x_186) ;  /* 0xfffffffc00282947 */ /* 0x000ff0000383ffff */
.L_x_185:
[----:B------:R-:W-:Y:S05]  /*0680*/  BSYNC.RECONVERGENT B2 ;  /* 0x0000000000027941 */ /* 0x000fea0003800200 */
.L_x_184:
[----:B------:R-:W-:Y:S05]  /*0690*/  @!P0 BRA `(.L_x_183) ;  /* 0x0000000400288947 */ /* 0x000fea0003800000 */
[----:B------:R-:W-:Y:S01]  /*06a0*/  ISETP.GE.U32.AND P1, PT, R20, 0x8, PT ;  /* 0x000000081400780c */ /* 0x000fe20003f26070 */
[----:B------:R-:W-:Y:S01]  /*06b0*/  BSSY.RECONVERGENT B2, `(.L_x_187) ;  /* 0x0000022000027945 */ /* 0x000fe20003800200 */
[----:B------:R-:W-:-:S04]  /*06c0*/  LOP3.LUT R10, R7, 0x7, RZ, 0xc0, !PT ;  /* 0x00000007070a7812 */ /* 0x000fc800078ec0ff */
[----:B------:R-:W-:-:S07]  /*06d0*/  ISETP.NE.AND P0, PT, R10, RZ, PT ;  /* 0x000000ff0a00720c */ /* 0x000fce0003f05270 */
[----:B------:R-:W-:Y:S06]  /*06e0*/  @!P1 BRA `(.L_x_188) ;  /* 0x0000000000789947 */ /* 0x000fec0003800000 */
[----:B------:R-:W0:Y:S01]  /*06f0*/  LDCU.64 UR4, c[0x0][0x380] ;  /* 0x00007000ff0477ac */ /* 0x000e220008000a00 */
[----:B------:R-:W-:-:S04]  /*0700*/  IADD3 R3, P1, PT, R4, UR9, RZ ;  /* 0x0000000904037c10 */ /* 0x000fc8000ff3e0ff */
[----:B------:R-:W-:Y:S02]  /*0710*/  LEA.HI.X.SX32 R8, R4, RZ, 0x1, P1 ;  /* 0x000000ff04087211 */ /* 0x000fe400008f0eff */
[----:B0-----:R-:W-:-:S04]  /*0720*/  LEA R2, P1, R3, UR4, 0x2 ;  /* 0x0000000403027c11 */ /* 0x001fc8000f8210ff */
        /* <DEDUP_REMOVED lines=25> */
[----:B------:R-:W-:-:S09]  /*08c0*/  FSEL R6, R23, R6, !P1 ;  /* 0x0000000617067208 */ /* 0x000fd20004800000 */
.L_x_188:
[----:B------:R-:W-:Y:S05]  /*08d0*/  BSYNC.RECONVERGENT B2 ;  /* 0x0000000000027941 */ /* 0x000fea0003800200 */
.L_x_187:
        /* <DEDUP_REMOVED lines=24> */
.L_x_190:
[----:B------:R-:W-:Y:S05]  /*0a60*/  BSYNC.RECONVERGENT B2 ;  /* 0x0000000000027941 */ /* 0x000fea0003800200 */
.L_x_189:
[----:B------:R-:W-:Y:S05]  /*0a70*/  @!P0 BRA `(.L_x_183) ;  /* 0x0000000000308947 */ /* 0x000fea0003800000 */
[----:B------:R-:W0:Y:S01]  /*0a80*/  LDC.64 R2, c[0x0][0x380] ;  /* 0x0000e000ff027b82 */ /* 0x000e220000000a00 */
[----:B------:R-:W-:Y:S02]  /*0a90*/  IMAD.U32 R9, RZ, RZ, UR18 ;  /* 0x00000012ff097e24 */ /* 0x000fe4000f8e00ff */
[----:B------:R-:W-:Y:S02]  /*0aa0*/  IMAD.MOV R7, RZ, RZ, -R7 ;  /* 0x000000ffff077224 */ /* 0x000fe400078e0a07 */
[----:B0-----:R-:W-:-:S07]  /*0ab0*/  IMAD.WIDE.U32 R2, R9, 0x4000, R2 ;  /* 0x0000400009027825 */ /* 0x001fce00078e0002 */
.L_x_191:
[----:B------:R-:W-:-:S06]  /*0ac0*/  IMAD.WIDE R8, R4, 0x4, R2 ;  /* 0x0000000404087825 */ /* 0x000fcc00078e0202 */
[----:B------:R-:W2:Y:S01]  /*0ad0*/  LDG.E R9, desc[UR16][R8.64] ;  /* 0x0000001008097981 */ /* 0x000ea2000c1e1900 */
[----:B------:R-:W-:Y:S02]  /*0ae0*/  VIADD R7, R7, 0x1 ;  /* 0x0000000107077836 */ /* 0x000fe40000000000 */
[----:B------:R-:W-:-:S03]  /*0af0*/  VIADD R4, R4, 0x100 ;  /* 0x0000010004047836 */ /* 0x000fc60000000000 */
[----:B------:R-:W-:Y:S02]  /*0b00*/  ISETP.NE.AND P1, PT, R7, RZ, PT ;  /* 0x000000ff0700720c */ /* 0x000fe40003f25270 */
[----:B--2--5:R-:W-:-:S04]  /*0b10*/  FSETP.GEU.AND P0, PT, R6, R9, PT ;  /* 0x000000090600720b */ /* 0x024fc80003f0e000 */
[----:B------:R-:W-:-:S07]  /*0b20*/  FSEL R6, R9, R6, !P0 ;  /* 0x0000000609067208 */ /* 0x000fce0004000000 */
[----:B------:R-:W-:Y:S05]  /*0b30*/  @P1 BRA `(.L_x_191) ;  /* 0xfffffffc00e01947 */ /* 0x000fea000383ffff */
.L_x_183:
[----:B------:R-:W-:Y:S05]  /*0b40*/  BSYNC.RECONVERGENT B1 ;  /* 0x0000000000017941 */ /* 0x000fea0003800200 */
.L_x_182:
[----:B------:R-:W-:-:S13]  /*0b50*/  ISETP.GE.AND P0, PT, R5, 0x100, PT ;  /* 0x000001000500780c */ /* 0x000fda0003f06270 */
[----:B------:R-:W-:Y:S05]  /*0b60*/  @!P0 BRA `(.L_x_192) ;  /* 0x0000000000dc8947 */ /* 0x000fea0003800000 */
[----:B0-----:R-:W0:Y:S01]  /*0b70*/  S2R R7, SR_LANEID ;  /* 0x0000000000077919 */ /* 0x001e220000000000 */
[----:B-----5:R-:W1:Y:S02]  /*0b80*/  SHFL.DOWN PT, R2, R6, 0x1, 0x1f ;  /* 0x08201f0006027f89 */ /* 0x020e6400000e0000 */
[----:B-1----:R-:W-:Y:S02]  /*0b90*/  FSETP.GEU.AND P1, PT, R6, R2, PT ;  /* 0x000000020600720b */ /* 0x002fe40003f2e000 */
[C---:B0-----:R-:W-:Y:S02]  /*0ba0*/  ISETP.GT.AND P0, PT, R7.reuse, 0x1e, PT ;  /* 0x0000001e0700780c */ /* 0x041fe40003f04270 */
[----:B------:R-:W-:Y:S02]  /*0bb0*/  FSEL R2, R2, R6, !P1 ;  /* 0x0000000602027208 */ /* 0x000fe40004800000 */
[----:B------:R-:W-:Y:S02]  /*0bc0*/  ISETP.NE.AND P2, PT, R7, RZ, PT ;  /* 0x000000ff0700720c */ /* 0x000fe40003f45270 */
[----:B------:R-:W-:-:S02]  /*0bd0*/  FSEL R2, R6, R2, P0 ;  /* 0x0000000206027208 */ /* 0x000fc40000000000 */
[----:B------:R-:W-:-:S03]  /*0be0*/  ISETP.GT.AND P0, PT, R7, 0x1d, PT ;  /* 0x0000001d0700780c */ /* 0x000fc60003f04270 */
[----:B------:R-:W0:Y:S06]  /*0bf0*/  SHFL.DOWN PT, R3, R2, 0x2, 0x1f ;  /* 0x08401f0002037f89 */ /* 0x000e2c00000e0000 */
        /* <DEDUP_REMOVED lines=46> */
.L_x_192:
[----:B------:R-:W-:Y:S01]  /*0ee0*/  LOP3.LUT R2, R0, 0x3e0, RZ, 0xc0, !PT ;  /* 0x000003e000027812 */ /* 0x000fe200078ec0ff */
[----:B------:R-:W1:Y:S04]  /*0ef0*/  S2R R9, SR_LANEID ;  /* 0x0000000000097919 */ /* 0x000e680000000000 */
[----:B------:R-:W-:Y:S01]  /*0f00*/  VIADD R4, R2, 0x20 ;  /* 0x0000002002047836 */ /* 0x000fe20000000000 */
[----:B------:R-:W-:-:S04]  /*0f10*/  LOP3.LUT R2, RZ, R2, RZ, 0x33, !PT ;  /* 0x00000002ff027212 */ /* 0x000fc800078e33ff */
[----:B------:R-:W-:Y:S01]  /*0f20*/  ISETP.GT.AND P0, PT, R4, R5, PT ;  /* 0x000000050400720c */ /* 0x000fe20003f04270 */
[----:B------:R-:W-:-:S05]  /*0f30*/  IMAD.IADD R2, R5, 0x1, R2 ;  /* 0x0000000105027824 */ /* 0x000fca00078e0202 */
[----:B------:R-:W-:-:S05]  /*0f40*/  SEL R2, R2, 0x1f, P0 ;  /* 0x0000001f02027807 */ /* 0x000fca0000000000 */
[----:B-----5:R-:W2:Y:S01]  /*0f50*/  SHFL.DOWN PT, R3, R6, 0x1, R2 ;  /* 0x0820000006037989 */ /* 0x020ea200000e0002 */
[C---:B-1----:R-:W-:Y:S01]  /*0f60*/  ISETP.GE.AND P0, PT, R9.reuse, R2, PT ;  /* 0x000000020900720c */ /* 0x042fe20003f06270 */
[----:B0-----:R-:W-:Y:S01]  /*0f70*/  VIADD R7, R9, 0x2 ;  /* 0x0000000209077836 */ /* 0x001fe20000000000 */
[----:B--2---:R-:W-:-:S11]  /*0f80*/  FSETP.GEU.AND P1, PT, R6, R3, PT ;  /* 0x000000030600720b */ /* 0x004fd60003f2e000 */
        /* <DEDUP_REMOVED lines=60> */
.L_x_179:
        /* <DEDUP_REMOVED lines=36> */
[----:B------:R-:W-:Y:S02]  /*1590*/  ISETP.GE.U32.AND P0, PT, R23, UR5, PT ;  /* 0x0000000517007c0c */ /* 0x000fe4000bf06070 */
[----:B------:R-:W-:Y:S02]  /*15a0*/  FSEL R19, R20, R19, !P2 ;  /* 0x0000001314137208 */ /* 0x000fe40005000000 */
[----:B------:R-:W-:Y:S02]  /*15b0*/  FSETP.GEU.AND P2, PT, R15, R18, PT ;  /* 0x000000120f00720b */ /* 0x000fe40003f4e000 */
[----:B------:R-:W-:Y:S02]  /*15c0*/  FSETP.GEU.AND P3, PT, R6, R21, PT ;  /* 0x000000150600720b */ /* 0x000fe40003f6e000 */
[----:B------:R-:W-:-:S02]  /*15d0*/  FSEL R14, R14, R11, !P1 ;  /* 0x0000000b0e0e7208 */ /* 0x000fc40004800000 */
[----:B------:R-:W-:Y:S02]  /*15e0*/  FSEL R6, R21, R6, !P3 ;  /* 0x0000000615067208 */ /* 0x000fe40005800000 */
[----:B------:R-:W-:Y:S02]  /*15f0*/  FSEL R15, R18, R15, !P2 ;  /* 0x0000000f120f7208 */ /* 0x000fe40005000000 */
[----:B------:R-:W-:Y:S02]  /*1600*/  FSETP.GEU.AND P3, PT, R19, R6, PT ;  /* 0x000000061300720b */ /* 0x000fe40003f6e000 */
[----:B------:R-:W-:Y:S02]  /*1610*/  ISETP.GE.U32.AND.EX P0, PT, R22, UR4, PT, P0 ;  /* 0x0000000416007c0c */ /* 0x000fe4000bf06100 */
[----:B------:R-:W-:Y:S02]  /*1620*/  FSEL R6, R6, R19, !P3 ;  /* 0x0000001306067208 */ /* 0x000fe40005800000 */
[----:B------:R-:W-:-:S02]  /*1630*/  FSETP.GEU.AND P1, PT, R7, R14, PT ;  /* 0x0000000e0700720b */ /* 0x000fc40003f2e000 */
[----:B------:R-:W-:Y:S02]  /*1640*/  FSETP.GEU.AND P2, PT, R15, R6, PT ;  /* 0x000000060f00720b */ /* 0x000fe40003f4e000 */
[----:B------:R-:W-:Y:S02]  /*1650*/  FSEL R7, R14, R7, !P1 ;  /* 0x000000070e077208 */ /* 0x000fe40004800000 */
[----:B------:R-:W-:-:S04]  /*1660*/  FSEL R6, R6, R15, !P2 ;  /* 0x0000000f06067208 */ /* 0x000fc80005000000 */
[----:B------:R-:W-:-:S04]  /*1670*/  FSETP.GEU.AND P1, PT, R7, R6, PT ;  /* 0x000000060700720b */ /* 0x000fc80003f2e000 */
[----:B------:R-:W-:Y:S01]  /*1680*/  FSEL R6, R6, R7, !P1 ;  /* 0x0000000706067208 */ /* 0x000fe20004800000 */
[----:B------:R-:W-:Y:S08]  /*1690*/  @!P0 BRA `(.L_x_194) ;  /* 0x0000001000188947 */ /* 0x000ff00003800000 */
        /* <DEDUP_REMOVED lines=11> */
[----:B------:R-:W-:Y:S01]  /*1750*/  IMAD.U32 R4, RZ, RZ, UR8 ;  /* 0x00000008ff047e24 */ /* 0x000fe2000f8e00ff */
[----:B------:R-:W-:Y:S01]  /*1760*/  UMOV UR10, UR8 ;  /* 0x00000008000a7c82 */ /* 0x000fe20008000000 */
[----:B------:R-:W-:-:S03]  /*1770*/  IMAD.X R0, RZ, RZ, UR8, P2 ;  /* 0x00000008ff007e24 */ /* 0x000fc600090e06ff */
[----:B------:R-:W-:Y:S02]  /*1780*/  ISETP.GT.U32.AND.EX P0, PT, R4, R7, PT, P0 ;  /* 0x000000070400720c */ /* 0x000fe40003f04100 */
[----:B0-----:R-:W-:-:S04]  /*1790*/  LEA R8, P1, R9, UR12, 0x2 ;  /* 0x0000000c09087c11 */ /* 0x001fc8000f8210ff */
[----:B------:R-:W-:Y:S02]  /*17a0*/  IADD3 R8, P2, PT, R8, 0x2000, RZ ;  /* 0x0000200008087810 */ /* 0x000fe40007f5e0ff */
[----:B------:R-:W-:Y:S01]  /*17b0*/  LEA.HI.X R9, R9, UR13, R0, 0x2, P1 ;  /* 0x0000000d09097c11 */ /* 0x000fe200088f1400 */
[----:B------:R-:W-:Y:S01]  /*17c0*/  VIADD R0, R5, -UR9 ;  /* 0x8000000905007c36 */ /* 0x000fe20008000000 */
[----:B------:R-:W-:-:S03]  /*17d0*/  UMOV UR9, UR7 ;  /* 0x0000000700097c82 */ /* 0x000fc60008000000 */
[----:B------:R-:W-:Y:S01]  /*17e0*/  IMAD.X R9, RZ, RZ, R9, P2 ;  /* 0x000000ffff097224 */ /* 0x000fe200010e0609 */
[----:B------:R-:W-:Y:S06]  /*17f0*/  @P0 BRA `(.L_x_195) ;  /* 0x00000004003c0947 */ /* 0x000fec0003800000 */
[----:B------:R-:W0:Y:S01]  /*1800*/  LDC.64 R2, c[0x0][0x3b8] ;  /* 0x0000ee00ff027b82 */ /* 0x000e220000000a00 */
[----:B------:R-:W1:Y:S01]  /*1810*/  LDCU UR11, c[0x0][0x3c0] ;  /* 0x00007800ff0b77ac */ /* 0x000e620008000800 */
[----:B------:R-:W2:Y:S01]  /*1820*/  LDCU.64 UR12, c[0x0][0x380] ;  /* 0x00007000ff0c77ac */ /* 0x000ea20008000a00 */
[----:B------:R-:W-:Y:S01]  /*1830*/  NOP ;  /* 0x0000000000007918 */ /* 0x000fe20000000000 */
.L_x_196:
[----:B------:R-:W3:Y:S02]  /*1840*/  S2R R5, SR_TID.X ;  /* 0x0000000000057919 */ /* 0x000ee40000002100 */
[----:B---3--:R-:W-:-:S05]  /*1850*/  IADD3 R5, P0, PT, R5, UR7, RZ ;  /* 0x0000000705057c10 */ /* 0x008fca000ff1e0ff */
[----:B------:R-:W-:Y:S01]  /*1860*/  IMAD.X R10, RZ, RZ, UR8, P0 ;  /* 0x00000008ff0a7e24 */ /* 0x000fe200080e06ff */
[----:B--2---:R-:W-:-:S04]  /*1870*/  LEA R4, P0, R5, UR12, 0x2 ;  /* 0x0000000c05047c11 */ /* 0x004fc8000f8010ff */
        /* <DEDUP_REMOVED lines=17> */
[----:B-1----:R-:W-:-:S04]  /*1990*/  USHF.L.U32 UR14, UR11, 0xc, URZ ;  /* 0x0000000c0b0e7899 */ /* 0x002fc800080006ff */
[----:B------:R-:W-:Y:S02]  /*19a0*/  USHF.R.S32.HI UR15, URZ, 0x1f, UR14 ;  /* 0x0000001fff0f7899 */ /* 0x000fe4000801140e */
[----:B------:R-:W-:-:S04]  /*19b0*/  UIADD3 UR5, UP0, UPT, UR14, UR9, URZ ;  /* 0x000000090e057290 */ /* 0x000fc8000ff1e0ff */
[----:B------:R-:W-:Y:S01]  /*19c0*/  UIADD3.X UR6, UPT, UPT, UR15, UR10, URZ, UP0, !UPT ;  /* 0x0000000a0f067290 */ /* 0x000fe200087fe4ff */
        /* <DEDUP_REMOVED lines=10> */
[----:B------:R-:W-:-:S04]  /*1a70*/  FSETP.GEU.AND P0, PT, R12, R17, PT ;  /* 0x000000110c00720b */ /* 0x000fc80003f0e000 */
[----:B------:R-:W-:Y:S02]  /*1a80*/  FSEL R17, R17, R12, !P0 ;  /* 0x0000000c11117208 */ /* 0x000fe40004000000 */
[----:B------:R-:W-:Y:S02]  /*1a90*/  FSETP.GEU.AND P1, PT, R13, R14, PT ;  /* 0x0000000e0d00720b */ /* 0x000fe40003f2e000 */
[----:B------:R-:W-:Y:S02]  /*1aa0*/  FSETP.GEU.AND P0, PT, R6, R23, PT ;  /* 0x000000170600720b */ /* 0x000fe40003f0e000 */
[----:B------:R-:W-:Y:S02]  /*1ab0*/  FSEL R13, R14, R13, !P1 ;  /* 0x0000000d0e0d7208 */ /* 0x000fe40004800000 */
[----:B------:R-:W-:Y:S02]  /*1ac0*/  FSETP.GEU.AND P2, PT, R10, R15, PT ;  /* 0x0000000f0a00720b */ /* 0x000fe40003f4e000 */
[----:B------:R-:W-:-:S02]  /*1ad0*/  FSETP.GEU.AND P1, PT, R22, R27, PT ;  /* 0x0000001b1600720b */ /* 0x000fc40003f2e000 */
[----:B------:R-:W-:Y:S02]  /*1ae0*/  FSEL R10, R15, R10, !P2 ;  /* 0x0000000a0f0a7208 */ /* 0x000fe40005000000 */
[----:B------:R-:W-:Y:S02]  /*1af0*/  FSEL R6, R23, R6, !P0 ;  /* 0x0000000617067208 */ /* 0x000fe40004000000 */
[----:B------:R-:W-:Y:S02]  /*1b00*/  FSETP.GEU.AND P0, PT, R16, R17, PT ;  /* 0x000000111000720b */ /* 0x000fe40003f0e000 */
[----:B------:R-:W-:Y:S02]  /*1b10*/  FSETP.GEU.AND P2, PT, R13, R10, PT ;  /* 0x0000000a0d00720b */ /* 0x000fe40003f4e000 */
[----:B------:R-:W-:Y:S02]  /*1b20*/  FSEL R27, R27, R22, !P1 ;  /* 0x000000161b1b7208 */ /* 0x000fe40004800000 */
[----:B------:R-:W-:-:S02]  /*1b30*/  FSEL R16, R17, R16, !P0 ;  /* 0x0000001011107208 */ /* 0x000fc40004000000 */
[----:B------:R-:W-:Y:S02]  /*1b40*/  FSEL R13, R10, R13, !P2 ;  /* 0x0000000d0a0d7208 */ /* 0x000fe40005000000 */
[----:B------:R-:W-:Y:S02]  /*1b50*/  FSETP.GEU.AND P0, PT, R6, R27, PT ;  /* 0x0000001b0600720b */ /* 0x000fe40003f0e000 */
[----:B0-----:R-:W-:Y:S02]  /*1b60*/  IADD3 R4, P2, PT, R2, -UR7, RZ ;  /* 0x8000000702047c10 */ /* 0x001fe4000ff5e0ff */
[----:B------:R-:W-:Y:S02]  /*1b70*/  FSEL R6, R27, R6, !P0 ;  /* 0x000000061b067208 */ /* 0x000fe40004000000 */
[----:B------:R-:W-:Y:S02]  /*1b80*/  FSETP.GEU.AND P1, PT, R16, R13, PT ;  /* 0x0000000d1000720b */ /* 0x000fe40003f2e000 */
[----:B------:R-:W-:-:S02]  /*1b90*/  ISETP.GE.U32.AND P0, PT, R4, UR14, PT ;  /* 0x0000000e04007c0c */ /* 0x000fc4000bf06070 */
[----:B------:R-:W-:Y:S02]  /*1ba0*/  IADD3.X R4, PT, PT, R3, ~UR8, RZ, P2, !PT ;  /* 0x8000000803047c10 */ /* 0x000fe400097fe4ff */
[----:B------:R-:W-:Y:S02]  /*1bb0*/  FSEL R13, R13, R16, !P1 ;  /* 0x000000100d0d7208 */ /* 0x000fe40004800000 */
[----:B------:R-:W-:Y:S02]  /*1bc0*/  ISETP.GE.U32.AND.EX P0, PT, R4, UR15, PT, P0 ;  /* 0x0000000f04007c0c */ /* 0x000fe4000bf06100 */
[----:B------:R-:W-:-:S04]  /*1bd0*/  FSETP.GEU.AND P1, PT, R6, R13, PT ;  /* 0x0000000d0600720b */ /* 0x000fc80003f2e000 */
[----:B------:R-:W-:-:S04]  /*1be0*/  FSEL R6, R13, R6, !P1 ;  /* 0x000000060d067208 */ /* 0x000fc80004800000 */
[----:B------:R-:W-:-:S04]  /*1bf0*/  FSETP.GEU.AND P1, PT, R6, R11, PT ;  /* 0x0000000b0600720b */ /* 0x000fc80003f2e000 */
[----:B------:R-:W-:Y:S01]  /*1c00*/  FSEL R6, R11, R6, !P1 ;  /* 0x000000060b067208 */ /* 0x000fe20004800000 */
[----:B------:R-:W-:Y:S08]  /*1c10*/  @!P0 BRA `(.L_x_194) ;  /* 0x0000000800b88947 */ /* 0x000ff00003800000 */
[----:B------:R-:W-:Y:S02]  /*1c20*/  UIADD3 UR7, UP0, UPT, UR14, UR7, URZ ;  /* 0x000000070e077290 */ /* 0x000fe4000ff1e0ff */
[----:B------:R-:W-:Y:S01]  /*1c30*/  IMAD.U32 R5, RZ, RZ, UR14 ;  /* 0x0000000eff057e24 */ /* 0x000fe2000f8e00ff */
[----:B------:R-:W-:Y:S01]  /*1c40*/  UIADD3 UR4, UPT, UPT, UR4, 0x1, URZ ;  /* 0x0000000104047890 */ /* 0x000fe2000fffe0ff */
[----:B------:R-:W-:Y:S01]  /*1c50*/  VIADD R0, R0, -UR14 ;  /* 0x8000000e00007c36 */ /* 0x000fe20008000000 */
[----:B------:R-:W-:Y:S01]  /*1c60*/  UIADD3.X UR8, UPT, UPT, UR15, UR8, URZ, UP0, !UPT ;  /* 0x000000080f087290 */ /* 0x000fe200087fe4ff */
[----:B------:R-:W-:Y:S01]  /*1c70*/  IMAD.WIDE R8, R5, 0x4, R8 ;  /* 0x0000000405087825 */ /* 0x000fe200078e0208 */
[----:B------:R-:W-:Y:S01]  /*1c80*/  ISETP.LT.U32.AND P0, PT, R18, UR7, PT ;  /* 0x0000000712007c0c */ /* 0x000fe2000bf01070 */
[----:B------:R-:W-:Y:S01]  /*1c90*/  UMOV UR9, UR5 ;  /* 0x0000000500097c82 */ /* 0x000fe20008000000 */
[----:B------:R-:W-:Y:S02]  /*1ca0*/  UMOV UR10, UR6 ;  /* 0x00000006000a7c82 */ /* 0x000fe40008000000 */
[----:B------:R-:W-:-:S05]  /*1cb0*/  IMAD.U32 R4, RZ, RZ, UR8 ;  /* 0x00000008ff047e24 */ /* 0x000fca000f8e00ff */
[----:B------:R-:W-:-:S13]  /*1cc0*/  ISETP.GT.U32.AND.EX P0, PT, R4, R7, PT, P0 ;  /* 0x000000070400720c */ /* 0x000fda0003f04100 */
[----:B------:R-:W-:Y:S05]  /*1cd0*/  @!P0 BRA `(.L_x_196) ;  /* 0xfffffff800d88947 */ /* 0x000fea000383ffff */
[----:B------:R-:W-:-:S05]  /*1ce0*/  UMOV UR6, UR14 ;  /* 0x0000000e00067c82 */ /* 0x000fca0008000000 */
.L_x_195:
[----:B------:R-:W0:Y:S01]  /*1cf0*/  S2R R5, SR_TID.X ;  /* 0x0000000000057919 */ /* 0x000e220000002100 */
[C---:B------:R-:W-:Y:S01]  /*1d00*/  VIADD R4, R2.reuse, -UR7 ;  /* 0x8000000702047c36 */ /* 0x040fe20008000000 */
[----:B------:R-:W-:Y:S01]  /*1d10*/  ISETP.LE.U32.AND P1, PT, R2, UR7, PT ;  /* 0x0000000702007c0c */ /* 0x000fe2000bf23070 */
[----:B------:R-:W-:Y:S01]  /*1d20*/  IMAD.U32 R10, RZ, RZ, UR8 ;  /* 0x00000008ff0a7e24 */ /* 0x000fe2000f8e00ff */
[----:B------:R-:W-:Y:S02]  /*1d30*/  BSSY.RECONVERGENT B1, `(.L_x_194) ;  /* 0x000009c000017945 */ /* 0x000fe40003800200 */
[----:B0-----:R-:W-:-:S04]  /*1d40*/  ISETP.GE.AND P0, PT, R5, R4, PT ;  /* 0x000000040500720c */ /* 0x001fc80003f06270 */
[----:B------:R-:W-:-:S13]  /*1d50*/  ISETP.GE.U32.OR.EX P0, PT, R10, R3, P0, P1 ;  /* 0x000000030a00720c */ /* 0x000fda0000706510 */
[----:B------:R-:W-:Y:S05]  /*1d60*/  @P0 BRA `(.L_x_197) ;  /* 0x0000000800600947 */ /* 0x000fea0003800000 */
[----:B------:R-:W-:Y:S01]  /*1d70*/  USHF.L.U32 UR5, UR18, 0xc, URZ ;  /* 0x0000000c12057899 */ /* 0x000fe200080006ff */
[----:B------:R-:W-:Y:S01]  /*1d80*/  LOP3.LUT R3, RZ, R5, RZ, 0x33, !PT ;  /* 0x00000005ff037212 */ /* 0x000fe200078e33ff */
[----:B------:R-:W-:Y:S01]  /*1d90*/  UIMAD UR14, UR4, UR11, URZ ;  /* 0x0000000b040e72a4 */ /* 0x000fe2000f8e02ff */
[----:B------:R-:W-:Y:S01]  /*1da0*/  BSSY.RECONVERGENT B2, `(.L_x_198) ;  /* 0x0000047000027945 */ /* 0x000fe20003800200 */
[----:B------:R-:W-:Y:S01]  /*1db0*/  UIADD3 UR5, UPT, UPT, UR5, UR6, URZ ;  /* 0x0000000605057290 */ /* 0x000fe2000fffe0ff */
[----:B------:R-:W-:-:S03]  /*1dc0*/  IMAD.MOV.U32 R4, RZ, RZ, R5 ;  /* 0x000000ffff047224 */ /* 0x000fc600078e0005 */
[----:B------:R-:W-:Y:S02]  /*1dd0*/  IMAD.U32 R7, RZ, RZ, UR14 ;  /* 0x0000000eff077e24 */ /* 0x000fe4000f8e00ff */
[----:B------:R-:W-:-:S05]  /*1de0*/  IADD3 R2, PT, PT, R2, -UR5, R3 ;  /* 0x8000000502027c10 */ /* 0x000fca000fffe003 */
        /* <DEDUP_REMOVED lines=8> */
[----:B------:R-:W-:-:S05]  /*1e70*/  LOP3.LUT R2, R2, 0x1fffff0, RZ, 0xc0, !PT ;  /* 0x01fffff002027812 */ /* 0x000fca00078ec0ff */
[----:B------:R-:W-:-:S07]  /*1e80*/  IMAD.MOV R7, RZ, RZ, -R2 ;  /* 0x000000ffff077224 */ /* 0x000fce00078e0a02 */
.L_x_200:
[----:B------:R-:W-:Y:S02]  /*1e90*/  IMAD.MOV.U32 R2, RZ, RZ, R8 ;  /* 0x000000ffff027224 */ /* 0x000fe400078e0008 */
[----:B------:R-:W-:-:S05]  /*1ea0*/  IMAD.MOV.U32 R3, RZ, RZ, R9 ;  /* 0x000000ffff037224 */ /* 0x000fca00078e0009 */
        /* <DEDUP_REMOVED lines=18> */
[----:B------:R-:W-:Y:S02]  /*1fd0*/  ISETP.NE.AND P2, PT, R7, RZ, PT ;  /* 0x000000ff0700720c */ /* 0x000fe40003f45270 */
[----:B--2---:R-:W-:-:S04]  /*1fe0*/  FSETP.GEU.AND P1, PT, R6, R17, PT ;  /* 0x000000110600720b */ /* 0x004fc80003f2e000 */
        /* <DEDUP_REMOVED lines=29> */
[----:B------:R-:W-:Y:S02]  /*21c0*/  IADD3 R8, P3, PT, R2, 0x4000, RZ ;  /* 0x0000400002087810 */ /* 0x000fe40007f7e0ff */
[----:B------:R-:W-:-:S03]  /*21d0*/  FSETP.GEU.AND P1, PT, R6, R5, PT ;  /* 0x000000050600720b */ /* 0x000fc60003f2e000 */
[----:B------:R-:W-:Y:S01]  /*21e0*/  IMAD.X R9, RZ, RZ, R3, P3 ;  /* 0x000000ffff097224 */ /* 0x000fe200018e0603 */
[----:B------:R-:W-:Y:S01]  /*21f0*/  FSEL R6, R5, R6, !P1 ;  /* 0x0000000605067208 */ /* 0x000fe20004800000 */
[----:B------:R-:W-:Y:S08]  /*2200*/  @P2 BRA `(.L_x_200) ;  /* 0xfffffffc00202947 */ /* 0x000ff0000383ffff */
.L_x_199:
[----:B------:R-:W-:Y:S05]  /*2210*/  BSYNC.RECONVERGENT B2 ;  /* 0x0000000000027941 */ /* 0x000fea0003800200 */
.L_x_198:
[----:B------:R-:W-:Y:S05]  /*2220*/  @!P0 BRA `(.L_x_197) ;  /* 0x0000000400308947 */ /* 0x000fea0003800000 */
[----:B------:R-:W-:Y:S01]  /*2230*/  ISETP.GE.U32.AND P1, PT, R20, 0x8, PT ;  /* 0x000000081400780c */ /* 0x000fe20003f26070 */
[----:B------:R-:W-:Y:S01]  /*2240*/  BSSY.RECONVERGENT B2, `(.L_x_201) ;  /* 0x0000021000027945 */ /* 0x000fe20003800200 */
[----:B------:R-:W-:-:S04]  /*2250*/  LOP3.LUT R7, R18, 0x7, RZ, 0xc0, !PT ;  /* 0x0000000712077812 */ /* 0x000fc800078ec0ff */
[----:B------:R-:W-:-:S07]  /*2260*/  ISETP.NE.AND P0, PT, R7, RZ, PT ;  /* 0x000000ff0700720c */ /* 0x000fce0003f05270 */
[----:B------:R-:W-:Y:S06]  /*2270*/  @!P1 BRA `(.L_x_202) ;  /* 0x0000000000749947 */ /* 0x000fec0003800000 */
[----:B------:R-:W-:-:S05]  /*2280*/  IADD3 R3, P1, PT, R4, UR7, RZ ;  /* 0x0000000704037c10 */ /* 0x000fca000ff3e0ff */
[----:B------:R-:W-:Y:S01]  /*2290*/  IMAD.X R8, RZ, RZ, UR8, P1 ;  /* 0x00000008ff087e24 */ /* 0x000fe200088e06ff */
        /* <DEDUP_REMOVED lines=10> */
[----:B------:R-:W-:Y:S01]  /*2340*/  VIADD R4, R4, 0x800 ;  /* 0x0000080004047836 */ /* 0x000fe20000000000 */
        /* <DEDUP_REMOVED lines=16> */
.L_x_202:
[----:B------:R-:W-:Y:S05]  /*2450*/  BSYNC.RECONVERGENT B2 ;  /* 0x0000000000027941 */ /* 0x000fea0003800200 */
.L_x_201:
[----:B------:R-:W-:Y:S05]  /*2460*/  @!P0 BRA `(.L_x_197) ;  /* 0x0000000000a08947 */ /* 0x000fea0003800000 */
[----:B------:R-:W-:Y:S01]  /*2470*/  ISETP.GE.U32.AND P1, PT, R7, 0x4, PT ;  /* 0x000000040700780c */ /* 0x000fe20003f26070 */
[----:B------:R-:W-:Y:S01]  /*2480*/  BSSY.RECONVERGENT B2, `(.L_x_203) ;  /* 0x0000014000027945 */ /* 0x000fe20003800200 */
[----:B------:R-:W-:-:S11]  /*2490*/  LOP3.LUT P0, RZ, R18, 0x3, RZ, 0xc0, !PT ;  /* 0x0000000312ff7812 */ /* 0x000fd6000780c0ff */
[----:B------:R-:W-:Y:S05]  /*24a0*/  @!P1 BRA `(.L_x_204) ;  /* 0x0000000000449947 */ /* 0x000fea0003800000 */
[----:B------:R-:W-:-:S05]  /*24b0*/  IADD3 R3, P1, PT, R4, UR7, RZ ;  /* 0x0000000704037c10 */ /* 0x000fca000ff3e0ff */
[----:B------:R-:W-:Y:S01]  /*24c0*/  IMAD.X R8, RZ, RZ, UR8, P1 ;  /* 0x00000008ff087e24 */ /* 0x000fe200088e06ff */
[----:B------:R-:W-:-:S04]  /*24d0*/  LEA R2, P1, R3, UR12, 0x2 ;  /* 0x0000000c03027c11 */ /* 0x000fc8000f8210ff */
[----:B------:R-:W-:-:S05]  /*24e0*/  LEA.HI.X R3, R3, UR13, R8, 0x2, P1 ;  /* 0x0000000d03037c11 */ /* 0x000fca00088f1408 */
[----:B------:R-:W2:Y:S04]  /*24f0*/  LDG.E R5, desc[UR16][R2.64] ;  /* 0x0000001002057981 */ /* 0x000ea8000c1e1900 */
[----:B------:R-:W3:Y:S04]  /*2500*/  LDG.E R8, desc[UR16][R2.64+0x400] ;  /* 0x0004001002087981 */ /* 0x000ee8000c1e1900 */
[----:B------:R-:W4:Y:S04]  /*2510*/  LDG.E R10, desc[UR16][R2.64+0x800] ;  /* 0x00080010020a7981 */ /* 0x000f28000c1e1900 */
        /* <DEDUP_REMOVED lines=9> */
[----:B------:R-:W-:-:S09]  /*25b0*/  FSEL R6, R12, R5, !P1 ;  /* 0x000000050c067208 */ /* 0x000fd20004800000 */
.L_x_204:
[----:B------:R-:W-:Y:S05]  /*25c0*/  BSYNC.RECONVERGENT B2 ;  /* 0x0000000000027941 */ /* 0x000fea0003800200 */
.L_x_203:
[----:B------:R-:W-:Y:S05]  /*25d0*/  @!P0 BRA `(.L_x_197) ;  /* 0x0000000000448947 */ /* 0x000fea0003800000 */
[----:B------:R-:W-:Y:S02]  /*25e0*/  LOP3.LUT R0, R0, 0xffff, RZ, 0xc0, !PT ;  /* 0x0000ffff00007812 */ /* 0x000fe400078ec0ff */
[----:B------:R-:W-:Y:S02]  /*25f0*/  IADD3 R4, P0, PT, R4, UR9, RZ ;  /* 0x0000000904047c10 */ /* 0x000fe4000ff1e0ff */
[----:B------:R-:W-:Y:S02]  /*2600*/  LEA.HI R0, R0, 0x1, RZ, 0x18 ;  /* 0x0000000100007811 */ /* 0x000fe400078fc0ff */
[----:B------:R-:W-:Y:S01]  /*2610*/  LEA R2, P1, R4, UR12, 0x2 ;  /* 0x0000000c04027c11 */ /* 0x000fe2000f8210ff */
[----:B------:R-:W-:Y:S01]  /*2620*/  IMAD.X R5, RZ, RZ, UR10, P0 ;  /* 0x0000000aff057e24 */ /* 0x000fe200080e06ff */
[----:B------:R-:W-:-:S04]  /*2630*/  LOP3.LUT R0, R0, 0x3, RZ, 0xc0, !PT ;  /* 0x0000000300007812 */ /* 0x000fc800078ec0ff */
[----:B------:R-:W-:Y:S01]  /*2640*/  LEA.HI.X R5, R4, UR13, R5, 0x2, P1 ;  /* 0x0000000d04057c11 */ /* 0x000fe200088f1405 */
[----:B------:R-:W-:-:S07]  /*2650*/  IMAD.MOV R0, RZ, RZ, -R0 ;  /* 0x000000ffff007224 */ /* 0x000fce00078e0a00 */
.L_x_205:
[----:B------:R-:W-:-:S06]  /*2660*/  IMAD.MOV.U32 R3, RZ, RZ, R5 ;  /* 0x000000ffff037224 */ /* 0x000fcc00078e0005 */
[----:B------:R0:W2:Y:S01]  /*2670*/  LDG.E R3, desc[UR16][R2.64] ;  /* 0x0000001002037981 */ /* 0x0000a2000c1e1900 */
[----:B------:R-:W-:-:S05]  /*2680*/  VIADD R0, R0, 0x1 ;  /* 0x0000000100007836 */ /* 0x000fca0000000000 */
[----:B------:R-:W-:Y:S02]  /*2690*/  ISETP.NE.AND P1, PT, R0, RZ, PT ;  /* 0x000000ff0000720c */ /* 0x000fe40003f25270 */
[----:B0-----:R-:W-:-:S05]  /*26a0*/  IADD3 R2, P2, PT, R2, 0x400, RZ ;  /* 0x0000040002027810 */ /* 0x001fca0007f5e0ff */
[----:B------:R-:W-:Y:S01]  /*26b0*/  IMAD.X R5, RZ, RZ, R5, P2 ;  /* 0x000000ffff057224 */ /* 0x000fe200010e0605 */
[----:B--2---:R-:W-:-:S04]  /*26c0*/  FSETP.GEU.AND P0, PT, R6, R3, PT ;  /* 0x000000030600720b */ /* 0x004fc80003f0e000 */
[----:B------:R-:W-:Y:S01]  /*26d0*/  FSEL R6, R3, R6, !P0 ;  /* 0x0000000603067208 */ /* 0x000fe20004000000 */
[----:B------:R-:W-:Y:S08]  /*26e0*/  @P1 BRA `(.L_x_205) ;  /* 0xfffffffc00dc1947 */ /* 0x000ff0000383ffff */
.L_x_197:
[----:B------:R-:W-:Y:S05]  /*26f0*/  BSYNC.RECONVERGENT B1 ;  /* 0x0000000000017941 */ /* 0x000fea0003800200 */
.L_x_194:
[----:B------:R-:W0:Y:S01]  /*2700*/  S2R R7, SR_LANEID ;  /* 0x0000000000077919 */ /* 0x000e220000000000 */
[----:B------:R-:W-:Y:S01]  /*2710*/  IMAD.MOV.U32 R9, RZ, RZ, R6 ;  /* 0x000000ffff097224 */ /* 0x000fe200078e0006 */
[----:B------:R-:W1:Y:S04]  /*2720*/  S2R R5, SR_TID.X ;  /* 0x0000000000057919 */ /* 0x000e680000002100 */
[----:B------:R-:W2:Y:S01]  /*2730*/  SHFL.DOWN PT, R0, R9, 0x1, 0x1f ;  /* 0x08201f0009007f89 */ /* 0x000ea200000e0000 */
[----:B0-----:R-:W-:Y:S02]  /*2740*/  ISETP.GT.AND P1, PT, R7, 0x1e, PT ;  /* 0x0000001e0700780c */ /* 0x001fe40003f24270 */
[----:B--2---:R-:W-:Y:S02]  /*2750*/  FSETP.GEU.AND P0, PT, R9, R0, PT ;  /* 0x000000000900720b */ /* 0x004fe40003f0e000 */
[----:B------:R-:W-:-:S09]  /*2760*/  ISETP.NE.AND P2, PT, R7, RZ, PT ;  /* 0x000000ff0700720c */ /* 0x000fd20003f45270 */
[----:B------:R-:W-:Y:S02]  /*2770*/  @!P1 FSEL R9, R0, R9, !P0 ;  /* 0x0000000900099208 */ /* 0x000fe40004000000 */
[----:B------:R-:W-:Y:S02]  /*2780*/  ISETP.GT.AND P1, PT, R7, 0x1d, PT ;  /* 0x0000001d0700780c */ /* 0x000fe40003f24270 */
[----:B------:R-:W0:Y:S01]  /*2790*/  @!P2 S2R R4, SR_CgaCtaId ;  /* 0x000000000004a919 */ /* 0x000e220000008800 */
[----:B------:R-:W-:Y:S02]  /*27a0*/  @!P2 MOV R3, 0x400 ;  /* 0x000004000003a802 */ /* 0x000fe40000000f00 */
[----:B-1----:R-:W-:Y:S01]  /*27b0*/  @!P2 SHF.R.U32.HI R2, RZ, 0x3, R5 ;  /* 0x00000003ff02a819 */ /* 0x002fe20000011605 */
        /* <DEDUP_REMOVED lines=43> */
.L_x_193:
[----:B------:R-:W-:Y:S05]  /*2a70*/  BSYNC.RECONVERGENT B0 ;  /* 0x0000000000007941 */ /* 0x000fea0003800200 */
.L_x_178:
[----:B------:R-:W-:Y:S05]  /*2a80*/  @P0 EXIT ;  /* 0x000000000000094d */ /* 0x000fea0003800000 */
[----:B------:R-:W0:Y:S02]  /*2a90*/  LDCU.64 UR4, c[0x0][0x388] ;  /* 0x00007100ff0477ac */ /* 0x000e240008000a00 */
[----:B0-----:R-:W-:-:S06]  /*2aa0*/  UIMAD.WIDE.U32 UR4, UR18, 0x4, UR4 ;  /* 0x00000004120478a5 */ /* 0x001fcc000f8e0004 */
[----:B------:R-:W-:Y:S02]  /*2ab0*/  IMAD.U32 R2, RZ, RZ, UR4 ;  /* 0x00000004ff027e24 */ /* 0x000fe4000f8e00ff */
[----:B------:R-:W-:-:S05]  /*2ac0*/  IMAD.U32 R3, RZ, RZ, UR5 ;  /* 0x00000005ff037e24 */ /* 0x000fca000f8e00ff */
[----:B------:R-:W-:Y:S01]  /*2ad0*/  STG.E desc[UR16][R2.64], R9 ;  /* 0x0000000902007986 */ /* 0x000fe2000c101910 */
[----:B------:R-:W-:Y:S05]  /*2ae0*/  EXIT ;  /* 0x000000000000794d */ /* 0x000fea0003800000 */
.L_x_206:
        /* <DEDUP_REMOVED lines=9> */
.L_x_998:


//--------------------- .text._ZN3cub18CUB_300001_SM_10006detail6reduce28DeviceReduceSingleTileKernelINS2_10policy_hubIfyN4cuda3__47maximumIfEEE10Policy1000EN6thrust24THRUST_300001_SM_1000_NS10device_ptrIfEEPfyS8_ffNS5_3std3__410__identityEEEvT0_T1_T2_T3_T4_T6_ --------------------------
	.section	.text._ZN3cub18CUB_300001_SM_10006detail6reduce28DeviceReduceSingleTileKernelINS2_10policy_hubIfyN4cuda3__47maximumIfEEE10Policy1000EN6thrust24THRUST_300001_SM_1000_NS10device_ptrIfEEPfyS8_ffNS5_3std3__410__identityEEEvT0_T1_T2_T3_T4_T6_,"ax",@progbits
	.align	128
        .global         _ZN3cub18CUB_300001_SM_10006detail6reduce28DeviceReduceSingleTileKernelINS2_10policy_hubIfyN4cuda3__47maximumIfEEE10Policy1000EN6thrust24THRUST_300001_SM_1000_NS10device_ptrIfEEPfyS8_ffNS5_3std3__410__identityEEEvT0_T1_T2_T3_T4_T6_
        .type           _ZN3cub18CUB_300001_SM_10006detail6reduce28DeviceReduceSingleTileKernelINS2_10policy_hubIfyN4cuda3__47maximumIfEEE10Policy1000EN6thrust24THRUST_300001_SM_1000_NS10device_ptrIfEEPfyS8_ffNS5_3std3__410__identityEEEvT0_T1_T2_T3_T4_T6_,@function
        .size           _ZN3cub18CUB_300001_SM_10006detail6reduce28DeviceReduceSingleTileKernelINS2_10policy_hubIfyN4cuda3__47maximumIfEEE10Policy1000EN6thrust24THRUST_300001_SM_1000_NS10device_ptrIfEEPfyS8_ffNS5_3std3__410__identityEEEvT0_T1_T2_T3_T4_T6_,(.L_x_999 - _ZN3cub18CUB_300001_SM_10006detail6reduce28DeviceReduceSingleTileKernelINS2_10policy_hubIfyN4cuda3__47maximumIfEEE10Policy1000EN6thrust24THRUST_300001_SM_1000_NS10device_ptrIfEEPfyS8_ffNS5_3std3__410__identityEEEvT0_T1_T2_T3_T4_T6_)
        .other          _ZN3cub18CUB_300001_SM_10006detail6reduce28DeviceReduceSingleTileKernelINS2_10policy_hubIfyN4cuda3__47maximumIfEEE10Policy1000EN6thrust24THRUST_300001_SM_1000_NS10device_ptrIfEEPfyS8_ffNS5_3std3__410__identityEEEvT0_T1_T2_T3_T4_T6_,@"STO_CUDA_ENTRY STV_DEFAULT"
_ZN3cub18CUB_300001_SM_10006detail6reduce28DeviceReduceSingleTileKernelINS2_10policy_hubIfyN4cuda3__47maximumIfEEE10Policy1000EN6thrust24THRUST_300001_SM_1000_NS10device_ptrIfEEPfyS8_ffNS5_3std3__410__identityEEEvT0_T1_T2_T3_T4_T6_:
.text._ZN3cub18CUB_300001_SM_10006detail6reduce28DeviceReduceSingleTileKernelINS2_10policy_hubIfyN4cuda3__47maximumIfEEE10Policy1000EN6thrust24THRUST_300001_SM_1000_NS10device_ptrIfEEPfyS8_ffNS5_3std3__410__identityEEEvT0_T1_T2_T3_T4_T6_:
[----:B------:R-:W-:Y:S01]  /*0000*/  LDC R1, c[0x0][0x37c] ;  /* 0x0000df00ff017b82 */ /* 0x000fe20000000800 */
[----:B------:R-:W0:Y:S01]  /*0010*/  LDCU.64 UR4, c[0x0][0x390] ;  /* 0x00007200ff0477ac */ /* 0x000e220008000a00 */
[----:B------:R-:W1:Y:S01]  /*0020*/  LDCU.64 UR6, c[0x0][0x358] ;  /* 0x00006b00ff0677ac */ /* 0x000e620008000a00 */
[----:B0-----:R-:W-:Y:S02]  /*0030*/  IMAD.U32 R4, RZ, RZ, UR4 ;  /* 0x00000004ff047e24 */ /* 0x001fe4000f8e00ff */
        /* <DEDUP_REMOVED lines=11> */
.L_x_207:
[----:B------:R-:W-:Y:S01]  /*00f0*/  ISETP.GT.U32.AND P0, PT, R4, 0xfff, PT ;  /* 0x00000fff0400780c */ /* 0x000fe20003f04070 */
[----:B------:R-:W-:Y:S03]  /*0100*/  BSSY.RECONVERGENT B0, `(.L_x_208) ;  /* 0x0000270000007945 */ /* 0x000fe60003800200 */
[----:B------:R-:W-:-:S13]  /*0110*/  ISETP.GT.U32.AND.EX P0, PT, R0, RZ, PT, P0 ;  /* 0x000000ff0000720c */ /* 0x000fda0003f04100 */
[----:B------:R-:W-:Y:S05]  /*0120*/  @P0 BRA `(.L_x_209) ;  /* 0x0000001000800947 */ /* 0x000fea0003800000 */
[----:B------:R-:W0:Y:S01]  /*0130*/  S2R R5, SR_TID.X ;  /* 0x0000000000057919 */ /* 0x000e220000002100 */
[----:B------:R-:W-:Y:S01]  /*0140*/  BSSY.RECONVERGENT B1, `(.L_x_210) ;  /* 0x0000009000017945 */ /* 0x000fe20003800200 */
[----:B------:R-:W-:Y:S01]  /*0150*/  IMAD.MOV.U32 R6, RZ, RZ, RZ ;  /* 0x000000ffff067224 */ /* 0x000fe200078e00ff */
[----:B0-----:R-:W-:Y:S01]  /*0160*/  ISETP.GE.U32.AND P0, PT, R5, R4, PT ;  /* 0x000000040500720c */ /* 0x001fe20003f06070 */
[----:B------:R-:W-:-:S12]  /*0170*/  IMAD.MOV.U32 R7, RZ, RZ, R5 ;  /* 0x000000ffff077224 */ /* 0x000fd800078e0005 */
[----:B------:R-:W-:Y:S05]  /*0180*/  @P0 BRA `(.L_x_211) ;  /* 0x0000000000100947 */ /* 0x000fea0003800000 */
[----:B------:R-:W0:Y:S02]  /*0190*/  LDC.64 R2, c[0x0][0x380] ;  /* 0x0000e000ff027b82 */ /* 0x000e240000000a00 */
[----:B0-----:R-:W-:-:S05]  /*01a0*/  IMAD.WIDE.U32 R2, R5, 0x4, R2 ;  /* 0x0000000405027825 */ /* 0x001fca00078e0002 */
[----:B------:R0:W5:Y:S01]  /*01b0*/  LDG.E R6, desc[UR6][R2.64] ;  /* 0x0000000602067981 */ /* 0x000162000c1e1900 */
[----:B------:R-:W-:-:S07]  /*01c0*/  VIADD R7, R5, 0x100 ;  /* 0x0000010005077836 */ /* 0x000fce0000000000 */
.L_x_211:
[----:B------:R-:W-:Y:S05]  /*01d0*/  BSYNC.RECONVERGENT B1 ;  /* 0x0000000000017941 */ /* 0x000fea0003800200 */
.L_x_210:
        /* <DEDUP_REMOVED lines=12> */
[----:B------:R-:W-:-:S05]  /*02a0*/  LOP3.LUT R9, R8, 0x1fffff0, RZ, 0xc0, !PT ;  /* 0x01fffff008097812 */ /* 0x000fca00078ec0ff */
[----:B------:R-:W-:Y:S02]  /*02b0*/  IMAD.MOV R9, RZ, RZ, -R9 ;  /* 0x000000ffff097224 */ /* 0x000fe400078e0a09 */
[----:B0-----:R-:W-:-:S03]  /*02c0*/  IMAD.WIDE.U32 R2, R7, 0x4, R2 ;  /* 0x0000000407027825 */ /* 0x001fc600078e0002 */
[----:B------:R-:W-:-:S05]  /*02d0*/  IADD3 R2, P1, PT, R2, 0x2000, RZ ;  /* 0x0000200002027810 */ /* 0x000fca0007f3e0ff */
[----:B------:R-:W-:-:S08]  /*02e0*/  IMAD.X R3, RZ, RZ, R3, P1 ;  /* 0x000000ffff037224 */ /* 0x000fd000008e0603 */
.L_x_216:
        /* <DEDUP_REMOVED lines=54> */
.L_x_215:
[----:B------:R-:W-:Y:S05]  /*0650*/  BSYNC.RECONVERGENT B2 ;  /* 0x0000000000027941 */ /* 0x000fea0003800200 */
.L_x_214:
        /* <DEDUP_REMOVED lines=33> */
.L_x_218:
[----:B------:R-:W-:Y:S05]  /*0870*/  BSYNC.RECONVERGENT B2 ;  /* 0x0000000000027941 */ /* 0x000fea0003800200 */
.L_x_217:
        /* <DEDUP_REMOVED lines=21> */
.L_x_220:
[----:B------:R-:W-:Y:S05]  /*09d0*/  BSYNC.RECONVERGENT B2 ;  /* 0x0000000000027941 */ /* 0x000fea0003800200 */
.L_x_219:
[----:B------:R-:W-:Y:S05]  /*09e0*/  @!P0 BRA `(.L_x_213) ;  /* 0x0000000000288947 */ /* 0x000fea0003800000 */
[----:B------:R-:W0:Y:S01]  /*09f0*/  LDC.64 R8, c[0x0][0x380] ;  /* 0x0000e000ff087b82 */ /* 0x000e220000000a00 */
[----:B------:R-:W-:-:S07]  /*0a00*/  IMAD.MOV R10, RZ, RZ, -R10 ;  /* 0x000000ffff0a7224 */ /* 0x000fce00078e0a0a */
.L_x_221:
[----:B0-----:R-:W-:-:S06]  /*0a10*/  IMAD.WIDE R2, R7, 0x4, R8 ;  /* 0x0000000407027825 */ /* 0x001fcc00078e0208 */
[----:B------:R-:W2:Y:S01]  /*0a20*/  LDG.E R3, desc[UR6][R2.64] ;  /* 0x0000000602037981 */ /* 0x000ea2000c1e1900 */
[----:B------:R-:W-:Y:S02]  /*0a30*/  VIADD R10, R10, 0x1 ;  /* 0x000000010a0a7836 */ /* 0x000fe40000000000 */
[----:B------:R-:W-:-:S03]  /*0a40*/  VIADD R7, R7, 0x100 ;  /* 0x0000010007077836 */ /* 0x000fc60000000000 */
[----:B------:R-:W-:Y:S02]  /*0a50*/  ISETP.NE.AND P1, PT, R10, RZ, PT ;  /* 0x000000ff0a00720c */ /* 0x000fe40003f25270 */
[----:B--2--5:R-:W-:-:S04]  /*0a60*/  FSETP.GEU.AND P0, PT, R6, R3, PT ;  /* 0x000000030600720b */ /* 0x024fc80003f0e000 */
[----:B------:R-:W-:-:S07]  /*0a70*/  FSEL R6, R3, R6, !P0 ;  /* 0x0000000603067208 */ /* 0x000fce0004000000 */
[----:B------:R-:W-:Y:S05]  /*0a80*/  @P1 BRA `(.L_x_221) ;  /* 0xfffffffc00e01947 */ /* 0x000fea000383ffff */
.L_x_213:
[----:B------:R-:W-:Y:S05]  /*0a90*/  BSYNC.RECONVERGENT B1 ;  /* 0x0000000000017941 */ /* 0x000fea0003800200 */
.L_x_212:
[----:B------:R-:W-:Y:S01]  /*0aa0*/  ISETP.GE.U32.AND P0, PT, R4, 0x100, PT ;  /* 0x000001000400780c */ /* 0x000fe20003f06070 */
[----:B-----5:R-:W-:-:S03]  /*0ab0*/  IMAD.MOV.U32 R9, RZ, RZ, R6 ;  /* 0x000000ffff097224 */ /* 0x020fc600078e0006 */
[----:B------:R-:W-:-:S13]  /*0ac0*/  ISETP.GE.U32.AND.EX P0, PT, R0, RZ, PT, P0 ;  /* 0x000000ff0000720c */ /* 0x000fda0003f06100 */
        /* <DEDUP_REMOVED lines=25> */
[----:B------:R-:W-:-:S05]  /*0c60*/  @!P0 FSEL R0, R3, R0, !P1 ;  /* 0x0000000003008208 */ /* 0x000fca0004800000 */
[----:B------:R-:W0:Y:S02]  /*0c70*/  SHFL.DOWN PT, R3, R0, 0x10, 0x1f ;  /* 0x0a001f0000037f89 */ /* 0x000e2400000e0000 */
[----:B0-----:R-:W-:-:S04]  /*0c80*/  FSETP.GEU.AND P0, PT, R0, R3, PT ;  /* 0x000000030000720b */ /* 0x001fc80003f0e000 */
[----:B------:R-:W-:Y:S02]  /*0c90*/  FSEL R3, R3, R0, !P0 ;  /* 0x0000000003037208 */ /* 0x000fe40004000000 */
[----:B------:R-:W-:-:S03]  /*0ca0*/  ISETP.GT.AND P0, PT, R6, 0xf, PT ;  /* 0x0000000f0600780c */ /* 0x000fc60003f04270 */
[----:B------:R0:W-:Y:S01]  /*0cb0*/  @!P2 STS [R2+0x8], R3 ;  /* 0x000008030200a388 */ /* 0x0001e20000000800 */
[----:B------:R-:W-:Y:S01]  /*0cc0*/  BAR.SYNC.DEFER_BLOCKING 0x0 ;  /* 0x0000000000007b1d */ /* 0x000fe20000010000 */
[----:B------:R-:W-:Y:S02]  /*0cd0*/  ISETP.NE.AND P2, PT, R5, RZ, PT ;  /* 0x000000ff0500720c */ /* 0x000fe40003f45270 */
[----:B------:R-:W-:-:S11]  /*0ce0*/  FSEL R8, R0, R3, P0 ;  /* 0x0000000300087208 */ /* 0x000fd60000000000 */
        /* <DEDUP_REMOVED lines=22> */
.L_x_222:
[----:B0-----:R-:W-:Y:S01]  /*0e50*/  LOP3.LUT R2, R5, 0x3e0, RZ, 0xc0, !PT ;  /* 0x000003e005027812 */ /* 0x001fe200078ec0ff */
[----:B------:R-:W0:Y:S03]  /*0e60*/  S2R R8, SR_LANEID ;  /* 0x0000000000087919 */ /* 0x000e260000000000 */
[----:B------:R-:W-:Y:S01]  /*0e70*/  LOP3.LUT R7, RZ, R2, RZ, 0x33, !PT ;  /* 0x00000002ff077212 */ /* 0x000fe200078e33ff */
[----:B------:R-:W-:-:S04]  /*0e80*/  VIADD R3, R2, 0x20 ;  /* 0x0000002002037836 */ /* 0x000fc80000000000 */
[----:B------:R-:W-:Y:S01]  /*0e90*/  IMAD.IADD R7, R7, 0x1, R4 ;  /* 0x0000000107077824 */ /* 0x000fe200078e0204 */
[----:B------:R-:W-:-:S04]  /*0ea0*/  ISETP.GT.U32.AND P0, PT, R3, R4, PT ;  /* 0x000000040300720c */ /* 0x000fc80003f04070 */
[----:B------:R-:W-:-:S05]  /*0eb0*/  SEL R7, R7, 0x1f, P0 ;  /* 0x0000001f07077807 */ /* 0x000fca0000000000 */
[----:B------:R-:W1:Y:S01]  /*0ec0*/  SHFL.DOWN PT, R2, R9, 0x1, R7 ;  /* 0x0820000009027989 */ /* 0x000e6200000e0007 */
[C---:B0-----:R-:W-:Y:S01]  /*0ed0*/  ISETP.GE.AND P0, PT, R8.reuse, R7, PT ;  /* 0x000000070800720c */ /* 0x041fe20003f06270 */
[C---:B------:R-:W-:Y:S01]  /*0ee0*/  VIADD R6, R8.reuse, 0x2 ;  /* 0x0000000208067836 */ /* 0x040fe20000000000 */
[----:B------:R-:W-:Y:S02]  /*0ef0*/  ISETP.NE.AND P2, PT, R8, RZ, PT ;  /* 0x000000ff0800720c */ /* 0x000fe40003f45270 */
[----:B-1----:R-:W-:-:S09]  /*0f00*/  FSETP.GEU.AND P1, PT, R9, R2, PT ;  /* 0x000000020900720b */ /* 0x002fd20003f2e000 */
[----:B------:R-:W-:Y:S02]  /*0f10*/  @!P0 FSEL R9, R2, R9, !P1 ;  /* 0x0000000902098208 */ /* 0x000fe40004800000 */
[----:B------:R-:W0:Y:S01]  /*0f20*/  @!P2 S2R R11, SR_CgaCtaId ;  /* 0x00000000000ba919 */ /* 0x000e220000008800 */
[----:B------:R-:W-:Y:S01]  /*0f30*/  ISETP.GT.AND P0, PT, R6, R7, PT ;  /* 0x000000070600720c */ /* 0x000fe20003f04270 */
[----:B------:R-:W-:Y:S01]  /*0f40*/  VIADD R6, R8, 0x4 ;  /* 0x0000000408067836 */ /* 0x000fe20000000000 */
[----:B------:R-:W-:Y:S01]  /*0f50*/  @!P2 SHF.R.U32.HI R3, RZ, 0x3, R5 ;  /* 0x00000003ff03a819 */ /* 0x000fe20000011605 */
[----:B------:R-:W1:Y:S03]  /*0f60*/  SHFL.DOWN PT, R2, R9, 0x2, R7 ;  /* 0x0840000009027989 */ /* 0x000e6600000e0007 */
[----:B------:R-:W-:Y:S02]  /*0f70*/  @!P2 LOP3.LUT R3, R3, 0x7c, RZ, 0xc0, !PT ;  /* 0x0000007c0303a812 */ /* 0x000fe400078ec0ff */
[----:B-1----:R-:W-:-:S05]  /*0f80*/  FSETP.GEU.AND P1, PT, R9, R2, PT ;  /* 0x000000020900720b */ /* 0x002fca0003f2e000 */
[----:B------:R-:W-:Y:S02]  /*0f90*/  @!P0 FSEL R9, R2, R9, !P1 ;  /* 0x0000000902098208 */ /* 0x000fe40004800000 */
[----:B------:R-:W-:Y:S01]  /*0fa0*/  ISETP.GT.AND P0, PT, R6, R7, PT ;  /* 0x000000070600720c */ /* 0x000fe20003f04270 */
[----:B------:R-:W-:Y:S02]  /*0fb0*/  VIADD R6, R8, 0x8 ;  /* 0x0000000808067836 */ /* 0x000fe40000000000 */
[----:B------:R-:W1:Y:S02]  /*0fc0*/  SHFL.DOWN PT, R2, R9, 0x4, R7 ;  /* 0x0880000009027989 */ /* 0x000e6400000e0007 */
[----:B-1----:R-:W-:-:S08]  /*0fd0*/  FSETP.GEU.AND P1, PT, R9, R2, PT ;  /* 0x000000020900720b */ /* 0x002fd00003f2e000 */
[----:B------:R-:W-:Y:S02]  /*0fe0*/  @!P0 FSEL R9, R2, R9, !P1 ;  /* 0x0000000902098208 */ /* 0x000fe40004800000 */
[----:B------:R-:W-:Y:S01]  /*0ff0*/  ISETP.GT.AND P0, PT, R6, R7, PT ;  /* 0x000000070600720c */ /* 0x000fe20003f04270 */
[----:B------:R-:W-:Y:S02]  /*1000*/  VIADD R6, R8, 0x10 ;  /* 0x0000001008067836 */ /* 0x000fe40000000000 */
[----:B------:R-:W1:Y:S02]  /*1010*/  SHFL.DOWN PT, R2, R9, 0x8, R7 ;  /* 0x0900000009027989 */ /* 0x000e6400000e0007 */
[----:B-1----:R-:W-:-:S08]  /*1020*/  FSETP.GEU.AND P1, PT, R9, R2, PT ;  /* 0x000000020900720b */ /* 0x002fd00003f2e000 */
[----:B------:R-:W-:Y:S02]  /*1030*/  @!P0 FSEL R9, R2, R9, !P1 ;  /* 0x0000000902098208 */ /* 0x000fe40004800000 */
[----:B------:R-:W-:Y:S02]  /*1040*/  ISETP.GT.AND P0, PT, R6, R7, PT ;  /* 0x000000070600720c */ /* 0x000fe40003f04270 */
[----:B------:R-:W-:Y:S01]  /*1050*/  @!P2 MOV R6, 0x400 ;  /* 0x000004000006a802 */ /* 0x000fe20000000f00 */
[----:B------:R-:W1:Y:S03]  /*1060*/  SHFL.DOWN PT, R2, R9, 0x10, R7 ;  /* 0x0a00000009027989 */ /* 0x000e6600000e0007 */
[----:B0-----:R-:W-:-:S05]  /*1070*/  @!P2 LEA R6, R11, R6, 0x18 ;  /* 0x000000060b06a211 */ /* 0x001fca00078ec0ff */
[----:B------:R-:W-:Y:S01]  /*1080*/  @!P2 IMAD.IADD R3, R3, 0x1, R6 ;  /* 0x000000010303a824 */ /* 0x000fe200078e0206 */
[----:B-1----:R-:W-:-:S04]  /*1090*/  FSETP.GEU.AND P1, PT, R9, R2, PT ;  /* 0x000000020900720b */ /* 0x002fc80003f2e000 */
        /* <DEDUP_REMOVED lines=8> */
[C---:B------:R-:W-:Y:S02]  /*1120*/  ISETP.GT.U32.AND P1, PT, R4.reuse, 0x20, PT ;  /* 0x000000200400780c */ /* 0x040fe40003f24070 */
[----:B------:R-:W-:Y:S02]  /*1130*/  ISETP.GT.U32.AND P0, PT, R4, 0x40, PT ;  /* 0x000000400400780c */ /* 0x000fe40003f04070 */
[C---:B------:R-:W-:Y:S02]  /*1140*/  ISETP.GT.U32.AND.EX P1, PT, R0.reuse, RZ, PT, P1 ;  /* 0x000000ff0000720c */ /* 0x040fe40003f24110 */
[----:B------:R-:W-:Y:S02]  /*1150*/  ISETP.GT.U32.AND.EX P0, PT, R0, RZ, PT, P0 ;  /* 0x000000ff0000720c */ /* 0x000fe40003f04100 */
[----:B------:R-:W-:Y:S01]  /*1160*/  ISETP.GT.U32.AND P3, PT, R4, 0x60, PT ;  /* 0x000000600400780c */ /* 0x000fe20003f64070 */
[----:B0-----:R-:W-:-:S09]  /*1170*/  ULEA UR4, UR5, UR4, 0x18 ;  /* 0x0000000405047291 */ /* 0x001fd2000f8ec0ff */
[----:B------:R-:W0:Y:S04]  /*1180*/  LDS R3, [UR4+0xc] ;  /* 0x00000c04ff037984 */ /* 0x000e280008000800 */
[----:B------:R-:W1:Y:S04]  /*1190*/  LDS.128 R12, [UR4+0x10] ;  /* 0x00001004ff0c7984 */ /* 0x000e680008000c00 */
[----:B------:R-:W2:Y:S01]  /*11a0*/  LDS.64 R6, [UR4+0x20] ;  /* 0x00002004ff067984 */ /* 0x000ea20008000a00 */
[----:B0-----:R-:W-:-:S04]  /*11b0*/  FSETP.GEU.AND P4, PT, R8, R3, PT ;  /* 0x000000030800720b */ /* 0x001fc80003f8e000 */
[----:B------:R-:W-:Y:S02]  /*11c0*/  @P1 FSEL R8, R3, R8, !P4 ;  /* 0x0000000803081208 */ /* 0x000fe40006000000 */
[----:B------:R-:W-:Y:S02]  /*11d0*/  ISETP.GT.U32.AND.EX P1, PT, R0, RZ, PT, P3 ;  /* 0x000000ff0000720c */ /* 0x000fe40003f24130 */
[----:B-1----:R-:W-:Y:S02]  /*11e0*/  FSETP.GEU.AND P4, PT, R8, R12, PT ;  /* 0x0000000c0800720b */ /* 0x002fe40003f8e000 */
[----:B------:R-:W-:Y:S02]  /*11f0*/  ISETP.GT.U32.AND P3, PT, R4, 0x80, PT ;  /* 0x000000800400780c */ /* 0x000fe40003f64070 */
[----:B------:R-:W-:Y:S02]  /*1200*/  @P0 FSEL R8, R12, R8, !P4 ;  /* 0x000000080c080208 */ /* 0x000fe40006000000 */
[----:B------:R-:W-:-:S02]  /*1210*/  ISETP.GT.U32.AND.EX P0, PT, R0, RZ, PT, P3 ;  /* 0x000000ff0000720c */ /* 0x000fc40003f04130 */
[----:B------:R-:W-:Y:S02]  /*1220*/  FSETP.GEU.AND P4, PT, R8, R13, PT ;  /* 0x0000000d0800720b */ /* 0x000fe40003f8e000 */
[----:B------:R-:W-:Y:S02]  /*1230*/  ISETP.GT.U32.AND P3, PT, R4, 0xa0, PT ;  /* 0x000000a00400780c */ /* 0x000fe40003f64070 */
[----:B------:R-:W-:Y:S02]  /*1240*/  @P1 FSEL R8, R13, R8, !P4 ;  /* 0x000000080d081208 */ /* 0x000fe40006000000 */
[----:B------:R-:W-:Y:S02]  /*1250*/  ISETP.GT.U32.AND.EX P1, PT, R0, RZ, PT, P3 ;  /* 0x000000ff0000720c */ /* 0x000fe40003f24130 */
[----:B------:R-:W-:Y:S02]  /*1260*/  FSETP.GEU.AND P4, PT, R8, R14, PT ;  /* 0x0000000e0800720b */ /* 0x000fe40003f8e000 */
[----:B------:R-:W-:-:S02]  /*1270*/  ISETP.GT.U32.AND P3, PT, R4, 0xc0, PT ;  /* 0x000000c00400780c */ /* 0x000fc40003f64070 */
[----:B------:R-:W-:Y:S02]  /*1280*/  @P0 FSEL R8, R14, R8, !P4 ;  /* 0x000000080e080208 */ /* 0x000fe40006000000 */
[----:B------:R-:W-:Y:S02]  /*1290*/  ISETP.GT.U32.AND.EX P0, PT, R0, RZ, PT, P3 ;  /* 0x000000ff0000720c */ /* 0x000fe40003f04130 */
[----:B------:R-:W-:-:S04]  /*12a0*/  FSETP.GEU.AND P3, PT, R8, R15, PT ;  /* 0x0000000f0800720b */ /* 0x000fc80003f6e000 */
[----:B------:R-:W-:Y:S02]  /*12b0*/  @P1 FSEL R8, R15, R8, !P3 ;  /* 0x000000080f081208 */ /* 0x000fe40005800000 */
[----:B------:R-:W-:Y:S02]  /*12c0*/  ISETP.GT.U32.AND P1, PT, R4, 0xe0, PT ;  /* 0x000000e00400780c */ /* 0x000fe40003f24070 */
[----:B--2---:R-:W-:Y:S02]  /*12d0*/  FSETP.GEU.AND P3, PT, R8, R6, PT ;  /* 0x000000060800720b */ /* 0x004fe40003f6e000 */
[----:B------:R-:W-:Y:S02]  /*12e0*/  ISETP.GT.U32.AND.EX P1, PT, R0, RZ, PT, P1 ;  /* 0x000000ff0000720c */ /* 0x000fe40003f24110 */
[----:B------:R-:W-:-:S04]  /*12f0*/  @P0 FSEL R8, R6, R8, !P3 ;  /* 0x0000000806080208 */ /* 0x000fc80005800000 */
[----:B------:R-:W-:-:S07]  /*1300*/  FSETP.GEU.AND P0, PT, R8, R7, PT ;  /* 0x000000070800720b */ /* 0x000fce0003f0e000 */
[----:B------:R-:W-:Y:S01]  /*1310*/  @P1 FSEL R8, R7, R8, !P0 ;  /* 0x0000000807081208 */ /* 0x000fe20004000000 */
[----:B------:R-:W-:Y:S06]  /*1320*/  BRA `(.L_x_223) ;  /* 0x0000001400347947 */ /* 0x000fec0003800000 */
.L_x_209:
        /* <DEDUP_REMOVED lines=26> */
[----:B------:R-:W-:Y:S01]  /*14d0*/  FSEL R14, R14, R11, !P3 ;  /* 0x0000000b0e0e7208 */ /* 0x000fe20005800000 */
[----:B------:R-:W-:Y:S01]  /*14e0*/  IMAD.MOV.U32 R11, RZ, RZ, RZ ;  /* 0x000000ffff0b7224 */ /* 0x000fe200078e00ff */
        /* <DEDUP_REMOVED lines=9> */
[----:B------:R-:W-:Y:S01]  /*1580*/  IMAD.MOV.U32 R9, RZ, RZ, 0x1000 ;  /* 0x00001000ff097424 */ /* 0x000fe200078e00ff */
[----:B------:R-:W-:Y:S02]  /*1590*/  FSEL R17, R20, R17, !P2 ;  /* 0x0000001114117208 */ /* 0x000fe40005000000 */
[----:B------:R-:W-:Y:S02]  /*15a0*/  FSETP.GEU.AND P1, PT, R5, R14, PT ;  /* 0x0000000e0500720b */ /* 0x000fe40003f2e000 */
[----:B------:R-:W-:Y:S02]  /*15b0*/  FSETP.GEU.AND P3, PT, R19, R22, PT ;  /* 0x000000161300720b */ /* 0x000fe40003f6e000 */
[----:B------:R-:W-:-:S02]  /*15c0*/  FSETP.GEU.AND P2, PT, R13, R18, PT ;  /* 0x000000120d00720b */ /* 0x000fc40003f4e000 */
[----:B------:R-:W-:Y:S02]  /*15d0*/  FSEL R22, R22, R19, !P3 ;  /* 0x0000001316167208 */ /* 0x000fe40005800000 */
[----:B------:R-:W-:Y:S02]  /*15e0*/  FSEL R5, R14, R5, !P1 ;  /* 0x000000050e057208 */ /* 0x000fe40004800000 */
[----:B------:R-:W-:Y:S02]  /*15f0*/  FSETP.GEU.AND P3, PT, R17, R22, PT ;  /* 0x000000161100720b */ /* 0x000fe40003f6e000 */
[----:B------:R-:W-:Y:S02]  /*1600*/  FSEL R13, R18, R13, !P2 ;  /* 0x0000000d120d7208 */ /* 0x000fe40005000000 */
[----:B------:R-:W-:Y:S02]  /*1610*/  FSEL R22, R22, R17, !P3 ;  /* 0x0000001116167208 */ /* 0x000fe40005800000 */
[----:B------:R-:W-:-:S02]  /*1620*/  IADD3 R12, P3, PT, R4, -0x1000, RZ ;  /* 0xfffff000040c7810 */ /* 0x000fc40007f7e0ff */
[----:B------:R-:W-:Y:S02]  /*1630*/  FSETP.GEU.AND P2, PT, R13, R22, PT ;  /* 0x000000160d00720b */ /* 0x000fe40003f4e000 */
[----:B------:R-:W-:Y:S02]  /*1640*/  ISETP.GE.U32.AND P0, PT, R12, 0x1000, PT ;  /* 0x000010000c00780c */ /* 0x000fe40003f06070 */
[----:B------:R-:W-:Y:S02]  /*1650*/  IADD3.X R14, PT, PT, R0, -0x1, RZ, P3, !PT ;  /* 0xffffffff000e7810 */ /* 0x000fe40001ffe4ff */
[----:B------:R-:W-:Y:S02]  /*1660*/  FSEL R10, R22, R13, !P2 ;  /* 0x0000000d160a7208 */ /* 0x000fe40005000000 */
[----:B------:R-:W-:Y:S02]  /*1670*/  ISETP.GE.U32.AND.EX P0, PT, R14, RZ, PT, P0 ;  /* 0x000000ff0e00720c */ /* 0x000fe40003f06100 */
[----:B------:R-:W-:-:S04]  /*1680*/  FSETP.GEU.AND P1, PT, R5, R10, PT ;  /* 0x0000000a0500720b */ /* 0x000fc80003f2e000 */
[----:B------:R-:W-:-:S07]  /*1690*/  FSEL R10, R10, R5, !P1 ;  /* 0x000000050a0a7208 */ /* 0x000fce0004800000 */
[----:B------:R-:W-:Y:S05]  /*16a0*/  @!P0 BRA `(.L_x_224) ;  /* 0x0000000400008947 */ /* 0x000fea0003800000 */
[----:B------:R-:W0:Y:S01]  /*16b0*/  LDC.64 R4, c[0x0][0x390] ;  /* 0x0000e400ff047b82 */ /* 0x000e220000000a00 */
[----:B------:R-:W-:Y:S02]  /*16c0*/  IMAD.MOV.U32 R9, RZ, RZ, 0x1000 ;  /* 0x00001000ff097424 */ /* 0x000fe400078e00ff */
[----:B------:R-:W-:-:S07]  /*16d0*/  IMAD.MOV.U32 R11, RZ, RZ, RZ ;  /* 0x000000ffff0b7224 */ /* 0x000fce00078e00ff */
.L_x_226:
[----:B------:R-:W-:-:S04]  /*16e0*/  LEA R6, P0, R9, R2, 0x2 ;  /* 0x0000000209067211 */ /* 0x000fc800078010ff */
[----:B------:R-:W-:-:S05]  /*16f0*/  LEA.HI.X R7, R9, R3, R11, 0x2, P0 ;  /* 0x0000000309077211 */ /* 0x000fca00000f140b */
        /* <DEDUP_REMOVED lines=35> */
[----:B------:R-:W-:Y:S02]  /*1930*/  FSETP.GEU.AND P2, PT, R17, R20, PT ;  /* 0x000000141100720b */ /* 0x000fe40003f4e000 */
[----:B------:R-:W-:Y:S02]  /*1940*/  FSETP.GEU.AND P3, PT, R23, R24, PT ;  /* 0x000000181700720b */ /* 0x000fe40003f6e000 */
[----:B------:R-:W-:-:S02]  /*1950*/  FSEL R17, R20, R17, !P2 ;  /* 0x0000001114117208 */ /* 0x000fc40005000000 */
[----:B------:R-:W-:Y:S02]  /*1960*/  FSEL R24, R24, R23, !P3 ;  /* 0x0000001718187208 */ /* 0x000fe40005800000 */
[----:B------:R-:W-:Y:S02]  /*1970*/  FSETP.GEU.AND P0, PT, R10, R15, PT ;  /* 0x0000000f0a00720b */ /* 0x000fe40003f0e000 */
[----:B------:R-:W-:Y:S02]  /*1980*/  FSETP.GEU.AND P3, PT, R21, R24, PT ;  /* 0x000000181500720b */ /* 0x000fe40003f6e000 */
[----:B-1----:R-:W-:Y:S02]  /*1990*/  IADD3 R6, P2, PT, -R9, R4, RZ ;  /* 0x0000000409067210 */ /* 0x002fe40007f5e1ff */
[----:B------:R-:W-:Y:S02]  /*19a0*/  FSEL R24, R24, R21, !P3 ;  /* 0x0000001518187208 */ /* 0x000fe40005800000 */
[----:B------:R-:W-:-:S02]  /*19b0*/  FSEL R10, R15, R10, !P0 ;  /* 0x0000000a0f0a7208 */ /* 0x000fc40004000000 */
[----:B------:R-:W-:Y:S01]  /*19c0*/  ISETP.GE.U32.AND P0, PT, R6, 0x1000, PT ;  /* 0x000010000600780c */ /* 0x000fe20003f06070 */
[----:B------:R-:W-:Y:S01]  /*19d0*/  IMAD.X R6, R0, 0x1, ~R11, P2 ;  /* 0x0000000100067824 */ /* 0x000fe200010e0e0b */
[----:B------:R-:W-:-:S04]  /*19e0*/  FSETP.GEU.AND P1, PT, R17, R24, PT ;  /* 0x000000181100720b */ /* 0x000fc80003f2e000 */
[----:B------:R-:W-:Y:S02]  /*19f0*/  FSEL R17, R24, R17, !P1 ;  /* 0x0000001118117208 */ /* 0x000fe40004800000 */
[----:B------:R-:W-:Y:S02]  /*1a00*/  ISETP.GE.U32.AND.EX P0, PT, R6, RZ, PT, P0 ;  /* 0x000000ff0600720c */ /* 0x000fe40003f06100 */
[----:B------:R-:W-:-:S04]  /*1a10*/  FSETP.GEU.AND P1, PT, R10, R17, PT ;  /* 0x000000110a00720b */ /* 0x000fc80003f2e000 */
[----:B------:R-:W-:-:S04]  /*1a20*/  FSEL R10, R17, R10, !P1 ;  /* 0x0000000a110a7208 */ /* 0x000fc80004800000 */
[----:B------:R-:W-:-:S04]  /*1a30*/  FSETP.GEU.AND P1, PT, R10, R25, PT ;  /* 0x000000190a00720b */ /* 0x000fc80003f2e000 */
[----:B------:R-:W-:Y:S01]  /*1a40*/  FSEL R10, R25, R10, !P1 ;  /* 0x0000000a190a7208 */ /* 0x000fe20004800000 */
[----:B------:R-:W-:Y:S08]  /*1a50*/  @!P0 BRA `(.L_x_225) ;  /* 0x0000000800908947 */ /* 0x000ff00003800000 */
[----:B------:R-:W-:-:S05]  /*1a60*/  IADD3 R9, P0, PT, R9, 0x1000, RZ ;  /* 0x0000100009097810 */ /* 0x000fca0007f1e0ff */
[----:B------:R-:W-:Y:S01]  /*1a70*/  IMAD.X R11, RZ, RZ, R11, P0 ;  /* 0x000000ffff0b7224 */ /* 0x000fe200000e060b */
[----:B------:R-:W-:-:S04]  /*1a80*/  ISETP.GT.U32.AND P0, PT, R9, R12, PT ;  /* 0x0000000c0900720c */ /* 0x000fc80003f04070 */
[----:B------:R-:W-:-:S13]  /*1a90*/  ISETP.GT.U32.AND.EX P0, PT, R11, R14, PT, P0 ;  /* 0x0000000e0b00720c */ /* 0x000fda0003f04100 */
[----:B------:R-:W-:Y:S05]  /*1aa0*/  @!P0 BRA `(.L_x_226) ;  /* 0xfffffffc000c8947 */ /* 0x000fea000383ffff */
.L_x_224:
[----:B------:R-:W-:Y:S01]  /*1ab0*/  IMAD.IADD R3, R4, 0x1, -R9 ;  /* 0x0000000104037824 */ /* 0x000fe200078e0a09 */
[----:B------:R-:W-:Y:S01]  /*1ac0*/  ISETP.GE.U32.AND P1, PT, R9, R4, PT ;  /* 0x000000040900720c */ /* 0x000fe20003f26070 */
[----:B------:R-:W-:Y:S03]  /*1ad0*/  BSSY.RECONVERGENT B1, `(.L_x_225) ;  /* 0x000009c000017945 */ /* 0x000fe60003800200 */
[----:B------:R-:W-:-:S04]  /*1ae0*/  ISETP.GE.AND P0, PT, R8, R3, PT ;  /* 0x000000030800720c */ /* 0x000fc80003f06270 */
[----:B------:R-:W-:-:S13]  /*1af0*/  ISETP.GE.U32.OR.EX P0, PT, R11, R0, P0, P1 ;  /* 0x000000000b00720c */ /* 0x000fda0000706510 */
[----:B------:R-:W-:Y:S05]  /*1b00*/  @P0 BRA `(.L_x_227) ;  /* 0x0000000800600947 */ /* 0x000fea0003800000 */
[----:B------:R-:W-:Y:S01]  /*1b10*/  LOP3.LUT R0, RZ, R8, RZ, 0x33, !PT ;  /* 0x00000008ff007212 */ /* 0x000fe200078e33ff */
[----:B------:R-:W-:Y:S03]  /*1b20*/  BSSY.RECONVERGENT B2, `(.L_x_228) ;  /* 0x0000048000027945 */ /* 0x000fe60003800200 */
[----:B------:R-:W-:-:S04]  /*1b30*/  IADD3 R0, PT, PT, -R9, R4, R0 ;  /* 0x0000000409007210 */ /* 0x000fc80007ffe100 */
[C---:B------:R-:W-:Y:S02]  /*1b40*/  ISETP.GE.U32.AND P1, PT, R0.reuse, 0xf00, PT ;  /* 0x00000f000000780c */ /* 0x040fe40003f26070 */
[----:B------:R-:W-:Y:S01]  /*1b50*/  LEA.HI R4, R0, 0x1, RZ, 0x18 ;  /* 0x0000000100047811 */ /* 0x000fe200078fc0ff */
[----:B------:R-:W-:-:S03]  /*1b60*/  IMAD.MOV.U32 R0, RZ, RZ, R8 ;  /* 0x000000ffff007224 */ /* 0x000fc600078e0008 */
[----:B------:R-:W-:-:S04]  /*1b70*/  LOP3.LUT R22, R4, 0xf, RZ, 0xc0, !PT ;  /* 0x0000000f04167812 */ /* 0x000fc800078ec0ff */
[----:B------:R-:W-:-:S03]  /*1b80*/  ISETP.NE.AND P0, PT, R22, RZ, PT ;  /* 0x000000ff1600720c */ /* 0x000fc60003f05270 */
[----:B------:R-:W-:Y:S10]  /*1b90*/  @!P1 BRA `(.L_x_229) ;  /* 0x0000000400009947 */ /* 0x000ff40003800000 */
[----:B------:R-:W0:Y:S01]  /*1ba0*/  LDCU.64 UR4, c[0x0][0x380] ;  /* 0x00007000ff0477ac */ /* 0x000e220008000a00 */
[----:B------:R-:W-:Y:S02]  /*1bb0*/  IADD3 R3, P1, PT, R8, R9, RZ ;  /* 0x0000000908037210 */ /* 0x000fe40007f3e0ff */
[----:B------:R-:W-:-:S03]  /*1bc0*/  LOP3.LUT R6, R4, 0x1fffff0, RZ, 0xc0, !PT ;  /* 0x01fffff004067812 */ /* 0x000fc600078ec0ff */
[----:B------:R-:W-:Y:S02]  /*1bd0*/  IMAD.X R0, RZ, RZ, R11, P1 ;  /* 0x000000ffff007224 */ /* 0x000fe400008e060b */
[----:B------:R-:W-:Y:S01]  /*1be0*/  IMAD.MOV R6, RZ, RZ, -R6 ;  /* 0x000000ffff067224 */ /* 0x000fe200078e0a06 */
[----:B0-----:R-:W-:-:S04]  /*1bf0*/  LEA R2, P2, R3, UR4, 0x2 ;  /* 0x0000000403027c11 */ /* 0x001fc8000f8410ff */
[----:B------:R-:W-:Y:S02]  /*1c00*/  IADD3 R2, P1, PT, R2, 0x2000, RZ ;  /* 0x0000200002027810 */ /* 0x000fe40007f3e0ff */
[----:B------:R-:W-:Y:S01]  /*1c10*/  LEA.HI.X R3, R3, UR5, R0, 0x2, P2 ;  /* 0x0000000503037c11 */ /* 0x000fe200090f1400 */
[----:B------:R-:W-:-:S04]  /*1c20*/  IMAD.MOV.U32 R0, RZ, RZ, R8 ;  /* 0x000000ffff007224 */ /* 0x000fc800078e0008 */
[----:B------:R-:W-:-:S07]  /*1c30*/  IMAD.X R3, RZ, RZ, R3, P1 ;  /* 0x000000ffff037224 */ /* 0x000fce00008e0603 */
.L_x_230:
        /* <DEDUP_REMOVED lines=16> */
[----:B------:R-:W-:-:S02]  /*1d40*/  VIADD R6, R6, 0x10 ;  /* 0x0000001006067836 */ /* 0x000fc40000000000 */
[----:B------:R-:W-:-:S03]  /*1d50*/  VIADD R0, R0, 0x1000 ;  /* 0x0000100000007836 */ /* 0x000fc60000000000 */
[----:B------:R-:W-:Y:S02]  /*1d60*/  ISETP.NE.AND P2, PT, R6, RZ, PT ;  /* 0x000000ff0600720c */ /* 0x000fe40003f45270 */
[----:B0-----:R-:W-:-:S05]  /*1d70*/  IADD3 R2, P3, PT, R2, 0x4000, RZ ;  /* 0x0000400002027810 */ /* 0x001fca0007f7e0ff */
[----:B------:R-:W-:Y:S01]  /*1d80*/  IMAD.X R3, RZ, RZ, R3, P3 ;  /* 0x000000ffff037224 */ /* 0x000fe200018e0603 */
        /* <DEDUP_REMOVED lines=33> */
.L_x_229:
[----:B------:R-:W-:Y:S05]  /*1fa0*/  BSYNC.RECONVERGENT B2 ;  /* 0x0000000000027941 */ /* 0x000fea0003800200 */
.L_x_228:
        /* <DEDUP_REMOVED lines=36> */
.L_x_232:
[----:B------:R-:W-:Y:S05]  /*21f0*/  BSYNC.RECONVERGENT B2 ;  /* 0x0000000000027941 */ /* 0x000fea0003800200 */
.L_x_231:
        /* <DEDUP_REMOVED lines=24> */
.L_x_234:
[----:B------:R-:W-:Y:S05]  /*2380*/  BSYNC.RECONVERGENT B2 ;  /* 0x0000000000027941 */ /* 0x000fea0003800200 */
.L_x_233:
[----:B------:R-:W-:Y:S05]  /*2390*/  @!P0 BRA `(.L_x_227) ;  /* 0x00000000003c8947 */ /* 0x000fea0003800000 */
[----:B------:R-:W0:Y:S01]  /*23a0*/  LDCU.64 UR4, c[0x0][0x380] ;  /* 0x00007000ff0477ac */ /* 0x000e220008000a00 */
[----:B------:R-:W-:Y:S01]  /*23b0*/  IADD3 R5, P0, PT, R0, R9, RZ ;  /* 0x0000000900057210 */ /* 0x000fe20007f1e0ff */
[----:B------:R-:W-:-:S04]  /*23c0*/  IMAD.MOV R0, RZ, RZ, -R6 ;  /* 0x000000ffff007224 */ /* 0x000fc800078e0a06 */
[----:B------:R-:W-:Y:S01]  /*23d0*/  IMAD.X R4, RZ, RZ, R11, P0 ;  /* 0x000000ffff047224 */ /* 0x000fe200000e060b */
[----:B0-----:R-:W-:-:S04]  /*23e0*/  LEA R2, P1, R5, UR4, 0x2 ;  /* 0x0000000405027c11 */ /* 0x001fc8000f8210ff */
[----:B------:R-:W-:-:S09]  /*23f0*/  LEA.HI.X R5, R5, UR5, R4, 0x2, P1 ;  /* 0x0000000505057c11 */ /* 0x000fd200088f1404 */
.L_x_235:
        /* <DEDUP_REMOVED lines=9> */
.L_x_227:
[----:B------:R-:W-:Y:S05]  /*2490*/  BSYNC.RECONVERGENT B1 ;  /* 0x0000000000017941 */ /* 0x000fea0003800200 */
.L_x_225:
        /* <DEDUP_REMOVED lines=54> */
.L_x_223:
[----:B------:R-:W-:Y:S05]  /*2800*/  BSYNC.RECONVERGENT B0 ;  /* 0x0000000000007941 */ /* 0x000fea0003800200 */
.L_x_208:
[----:B------:R-:W-:Y:S05]  /*2810*/  @P2 EXIT ;  /* 0x000000000000294d */ /* 0x000fea0003800000 */
[----:B------:R-:W0:Y:S01]  /*2820*/  LDCU UR4, c[0x0][0x39c] ;  /* 0x00007380ff0477ac */ /* 0x000e220008000800 */
[----:B------:R-:W1:Y:S01]  /*2830*/  LDC.64 R2, c[0x0][0x388] ;  /* 0x0000e200ff027b82 */ /* 0x000e620000000a00 */
[----:B0-----:R-:W-:-:S04]  /*2840*/  FSETP.GT.AND P0, PT, R8, UR4, PT ;  /* 0x0000000408007c0b */ /* 0x001fc8000bf04000 */
[----:B------:R-:W-:-:S05]  /*2850*/  FSEL R5, R8, UR4, P0 ;  /* 0x0000000408057c08 */ /* 0x000fca0008000000 */
[----:B-1----:R-:W-:Y:S01]  /*2860*/  STG.E desc[UR6][R2.64], R5 ;  /* 0x0000000502007986 */ /* 0x002fe2000c101906 */
[----:B------:R-:W-:Y:S05]  /*2870*/  EXIT ;  /* 0x000000000000794d */ /* 0x000fea0003800000 */
.L_x_236:
        /* <DEDUP_REMOVED lines=16> */
.L_x_999:


//--------------------- .text._ZN3cub18CUB_300001_SM_10006detail6reduce28DeviceReduceSingleTileKernelINS2_10policy_hubIfjN4cuda3__47maximumIfEEE10Policy1000EPfSB_iS8_ffNS5_3std3__410__identityEEEvT0_T1_T2_T3_T4_T6_ --------------------------
	.section	.text._ZN3cub18CUB_300001_SM_10006detail6reduce28DeviceReduceSingleTileKernelINS2_10policy_hubIfjN4cuda3__47maximumIfEEE10Policy1000EPfSB_iS8_ffNS5_3std3__410__identityEEEvT0_T1_T2_T3_T4_T6_,"ax",@progbits
	.align	128
        .global         _ZN3cub18CUB_300001_SM_10006detail6reduce28DeviceReduceSingleTileKernelINS2_10policy_hubIfjN4cuda3__47maximumIfEEE10Policy1000EPfSB_iS8_ffNS5_3std3__410__identityEEEvT0_T1_T2_T3_T4_T6_
        .type           _ZN3cub18CUB_300001_SM_10006detail6reduce28DeviceReduceSingleTileKernelINS2_10policy_hubIfjN4cuda3__47maximumIfEEE10Policy1000EPfSB_iS8_ffNS5_3std3__410__identityEEEvT0_T1_T2_T3_T4_T6_,@function
        .size           _ZN3cub18CUB_300001_SM_10006detail6reduce28DeviceReduceSingleTileKernelINS2_10policy_hubIfjN4cuda3__47maximumIfEEE10Policy1000EPfSB_iS8_ffNS5_3std3__410__identityEEEvT0_T1_T2_T3_T4_T6_,(.L_x_1000 - _ZN3cub18CUB_300001_SM_10006detail6reduce28DeviceReduceSingleTileKernelINS2_10policy_hubIfjN4cuda3__47maximumIfEEE10Policy1000EPfSB_iS8_ffNS5_3std3__410__identityEEEvT0_T1_T2_T3_T4_T6_)
        .other          _ZN3cub18CUB_300001_SM_10006detail6reduce28DeviceReduceSingleTileKernelINS2_10policy_hubIfjN4cuda3__47maximumIfEEE10Policy1000EPfSB_iS8_ffNS5_3std3__410__identityEEEvT0_T1_T2_T3_T4_T6_,@"STO_CUDA_ENTRY STV_DEFAULT"
_ZN3cub18CUB_300001_SM_10006detail6reduce28DeviceReduceSingleTileKernelINS2_10policy_hubIfjN4cuda3__47maximumIfEEE10Policy1000EPfSB_iS8_ffNS5_3std3__410__identityEEEvT0_T1_T2_T3_T4_T6_:
.text._ZN3cub18CUB_300001_SM_10006detail6reduce28DeviceReduceSingleTileKernelINS2_10policy_hubIfjN4cuda3__47maximumIfEEE10Policy1000EPfSB_iS8_ffNS5_3std3__410__identityEEEvT0_T1_T2_T3_T4_T6_:
        /* <DEDUP_REMOVED lines=13> */
.L_x_237:
        /* <DEDUP_REMOVED lines=16> */
.L_x_242:
[----:B------:R-:W-:Y:S05]  /*01d0*/  BSYNC.RECONVERGENT B1 ;  /* 0x0000000000017941 */ /* 0x000fea0003800200 */
.L_x_241:
        /* <DEDUP_REMOVED lines=16> */
.L_x_247:
        /* <DEDUP_REMOVED lines=10> */
.L_x_246:
[----:B------:R-:W-:Y:S05]  /*0380*/  BSYNC.RECONVERGENT B2 ;  /* 0x0000000000027941 */ /* 0x000fea0003800200 */
.L_x_245:
        /* <DEDUP_REMOVED lines=8> */
.L_x_250:
        /* <DEDUP_REMOVED lines=59> */
.L_x_249:
[----:B------:R-:W-:Y:S05]  /*07c0*/  BSYNC.RECONVERGENT B2 ;  /* 0x0000000000027941 */ /* 0x000fea0003800200 */
.L_x_248:
        /* <DEDUP_REMOVED lines=34> */
.L_x_252:
[----:B------:R-:W-:Y:S05]  /*09f0*/  BSYNC.RECONVERGENT B2 ;  /* 0x0000000000027941 */ /* 0x000fea0003800200 */
.L_x_251:
        /* <DEDUP_REMOVED lines=16> */
.L_x_244:
[----:B------:R-:W-:Y:S05]  /*0b00*/  BSYNC.RECONVERGENT B1 ;  /* 0x0000000000017941 */ /* 0x000fea0003800200 */
.L_x_243:
        /* <DEDUP_REMOVED lines=58> */
.L_x_253:
        /* <DEDUP_REMOVED lines=71> */
.L_x_240:
        /* <DEDUP_REMOVED lines=44> */
.L_x_257:
        /* <DEDUP_REMOVED lines=44> */
.L_x_255:
        /* <DEDUP_REMOVED lines=20> */
.L_x_261:
        /* <DEDUP_REMOVED lines=9> */
.L_x_260:
[----:B------:R-:W-:Y:S05]  /*1a70*/  BSYNC.RECONVERGENT B2 ;  /* 0x0000000000027941 */ /* 0x000fea0003800200 */
.L_x_259:
        /* <DEDUP_REMOVED lines=16> */
.L_x_264:
        /* <DEDUP_REMOVED lines=62> */
.L_x_263:
[----:B------:R-:W-:Y:S05]  /*1f60*/  BSYNC.RECONVERGENT B2 ;  /* 0x0000000000027941 */ /* 0x000fea0003800200 */
.L_x_262:
        /* <DEDUP_REMOVED lines=37> */
.L_x_266:
[----:B------:R-:W-:Y:S05]  /*21c0*/  BSYNC.RECONVERGENT B2 ;  /* 0x0000000000027941 */ /* 0x000fea0003800200 */
.L_x_265:
        /* <DEDUP_REMOVED lines=16> */
.L_x_258:
[----:B------:R-:W-:Y:S05]  /*22d0*/  BSYNC.RECONVERGENT B1 ;  /* 0x0000000000017941 */ /* 0x000fea0003800200 */
.L_x_256:
        /* <DEDUP_REMOVED lines=54> */
.L_x_239:
        /* <DEDUP_REMOVED lines=12> */
.L_x_269:
[----:B------:R-:W-:Y:S05]  /*2700*/  BSYNC.RECONVERGENT B1 ;  /* 0x0000000000017941 */ /* 0x000fea0003800200 */
.L_x_268:
        /* <DEDUP_REMOVED lines=16> */
.L_x_274:
        /* <DEDUP_REMOVED lines=10> */
.L_x_273:
[----:B------:R-:W-:Y:S05]  /*28b0*/  BSYNC.RECONVERGENT B2 ;  /* 0x0000000000027941 */ /* 0x000fea0003800200 */
.L_x_272:
        /* <DEDUP_REMOVED lines=8> */
.L_x_277:
        /* <DEDUP_REMOVED lines=59> */
.L_x_276:
[----:B------:R-:W-:Y:S05]  /*2cf0*/  BSYNC.RECONVERGENT B2 ;  /* 0x0000000000027941 */ /* 0x000fea0003800200 */
.L_x_275:
        /* <DEDUP_REMOVED lines=34> */
.L_x_279:
[----:B------:R-:W-:Y:S05]  /*2f20*/  BSYNC.RECONVERGENT B2 ;  /* 0x0000000000027941 */ /* 0x000fea0003800200 */
.L_x_278:
        /* <DEDUP_REMOVED lines=16> */
.L_x_271:
[----:B------:R-:W-:Y:S05]  /*3030*/  BSYNC.RECONVERGENT B1 ;  /* 0x0000000000017941 */ /* 0x000fea0003800200 */
.L_x_270:
        /* <DEDUP_REMOVED lines=58> */
.L_x_280:
        /* <DEDUP_REMOVED lines=71> */
.L_x_267:
        /* <DEDUP_REMOVED lines=55> */
.L_x_283:
        /* <DEDUP_REMOVED lines=56> */
.L_x_281:
        /* <DEDUP_REMOVED lines=20> */
.L_x_287:
        /* <DEDUP_REMOVED lines=9> */
.L_x_286:
[----:B------:R-:W-:Y:S05]  /*4110*/  BSYNC.RECONVERGENT B2 ;  /* 0x0000000000027941 */ /* 0x000fea0003800200 */
.L_x_285:
        /* <DEDUP_REMOVED lines=16> */
.L_x_290:
        /* <DEDUP_REMOVED lines=62> */
.L_x_289:
[----:B------:R-:W-:Y:S05]  /*4600*/  BSYNC.RECONVERGENT B2 ;  /* 0x0000000000027941 */ /* 0x000fea0003800200 */
.L_x_288:
        /* <DEDUP_REMOVED lines=37> */
.L_x_292:
[----:B------:R-:W-:Y:S05]  /*4860*/  BSYNC.RECONVERGENT B2 ;  /* 0x0000000000027941 */ /* 0x000fea0003800200 */
.L_x_291:
        /* <DEDUP_REMOVED lines=16> */
.L_x_284:
[----:B------:R-:W-:Y:S05]  /*4970*/  BSYNC.RECONVERGENT B1 ;  /* 0x0000000000017941 */ /* 0x000fea0003800200 */
.L_x_282:
        /* <DEDUP_REMOVED lines=54> */
.L_x_254:
[----:B------:R-:W-:Y:S05]  /*4ce0*/  BSYNC.RECONVERGENT B0 ;  /* 0x0000000000007941 */ /* 0x000fea0003800200 */
.L_x_238:
[----:B------:R-:W-:Y:S05]  /*4cf0*/  @P0 EXIT ;  /* 0x000000000000094d */ /* 0x000fea0003800000 */
[----:B------:R-:W0:Y:S01]  /*4d00*/  LDCU UR4, c[0x0][0x398] ;  /* 0x00007300ff0477ac */ /* 0x000e220008000800 */
[----:B------:R-:W1:Y:S01]  /*4d10*/  LDC.64 R2, c[0x0][0x388] ;  /* 0x0000e200ff027b82 */ /* 0x000e620000000a00 */
[----:B0-----:R-:W-:-:S04]  /*4d20*/  FSETP.GT.AND P0, PT, R0, UR4, PT ;  /* 0x0000000400007c0b */ /* 0x001fc8000bf04000 */
[----:B------:R-:W-:-:S05]  /*4d30*/  FSEL R5, R0, UR4, P0 ;  /* 0x0000000400057c08 */ /* 0x000fca0008000000 */
[----:B-1----:R-:W-:Y:S01]  /*4d40*/  STG.E desc[UR6][R2.64], R5 ;  /* 0x0000000502007986 */ /* 0x002fe2000c101906 */
[----:B------:R-:W-:Y:S05]  /*4d50*/  EXIT ;  /* 0x000000000000794d */ /* 0x000fea0003800000 */
.L_x_293:
        /* <DEDUP_REMOVED lines=10> */
.L_x_1000:


//--------------------- .text._ZN3cub18CUB_300001_SM_10006detail6reduce18DeviceReduceKernelINS2_10policy_hubIfjN4cuda3__47maximumIfEEE10Policy1000EN6thrust24THRUST_300001_SM_1000_NS10device_ptrIfEEjS8_fNS5_3std3__410__identityEEEvT0_PT3_T1_NS0_13GridEvenShareISL_EET2_T4_ --------------------------
	.section	.text._ZN3cub18CUB_300001_SM_10006detail6reduce18DeviceReduceKernelINS2_10policy_hubIfjN4cuda3__47maximumIfEEE10Policy1000EN6thrust24THRUST_300001_SM_1000_NS10device_ptrIfEEjS8_fNS5_3std3__410__identityEEEvT0_PT3_T1_NS0_13GridEvenShareISL_EET2_T4_,"ax",@progbits
	.align	128
        .global         _ZN3cub18CUB_300001_SM_10006detail6reduce18DeviceReduceKernelINS2_10policy_hubIfjN4cuda3__47maximumIfEEE10Policy1000EN6thrust24THRUST_300001_SM_1000_NS10device_ptrIfEEjS8_fNS5_3std3__410__identityEEEvT0_PT3_T1_NS0_13GridEvenShareISL_EET2_T4_
        .type           _ZN3cub18CUB_300001_SM_10006detail6reduce18DeviceReduceKernelINS2_10policy_hubIfjN4cuda3__47maximumIfEEE10Policy1000EN6thrust24THRUST_300001_SM_1000_NS10device_ptrIfEEjS8_fNS5_3std3__410__identityEEEvT0_PT3_T1_NS0_13GridEvenShareISL_EET2_T4_,@function
        .size           _ZN3cub18CUB_300001_SM_10006detail6reduce18DeviceReduceKernelINS2_10policy_hubIfjN4cuda3__47maximumIfEEE10Policy1000EN6thrust24THRUST_300001_SM_1000_NS10device_ptrIfEEjS8_fNS5_3std3__410__identityEEEvT0_PT3_T1_NS0_13GridEvenShareISL_EET2_T4_,(.L_x_1001 - _ZN3cub18CUB_300001_SM_10006detail6reduce18DeviceReduceKernelINS2_10policy_hubIfjN4cuda3__47maximumIfEEE10Policy1000EN6thrust24THRUST_300001_SM_1000_NS10device_ptrIfEEjS8_fNS5_3std3__410__identityEEEvT0_PT3_T1_NS0_13GridEvenShareISL_EET2_T4_)
        .other          _ZN3cub18CUB_300001_SM_10006detail6reduce18DeviceReduceKernelINS2_10policy_hubIfjN4cuda3__47maximumIfEEE10Policy1000EN6thrust24THRUST_300001_SM_1000_NS10device_ptrIfEEjS8_fNS5_3std3__410__identityEEEvT0_PT3_T1_NS0_13GridEvenShareISL_EET2_T4_,@"STO_CUDA_ENTRY STV_DEFAULT"
_ZN3cub18CUB_300001_SM_10006detail6reduce18DeviceReduceKernelINS2_10policy_hubIfjN4cuda3__47maximumIfEEE10Policy1000EN6thrust24THRUST_300001_SM_1000_NS10device_ptrIfEEjS8_fNS5_3std3__410__identityEEEvT0_PT3_T1_NS0_13GridEvenShareISL_EET2_T4_:
.text._ZN3cub18CUB_300001_SM_10006detail6reduce18DeviceReduceKernelINS2_10policy_hubIfjN4cuda3__47maximumIfEEE10Policy1000EN6thrust24THRUST_300001_SM_1000_NS10device_ptrIfEEjS8_fNS5_3std3__410__identityEEEvT0_PT3_T1_NS0_13GridEvenShareISL_EET2_T4_:
[----:B------:R-:W-:Y:S01]  /*0000*/  LDC R1, c[0x0][0x37c] ;  /* 0x0000df00ff017b82 */ /* 0x000fe20000000800 */
[----:B------:R-:W0:Y:S07]  /*0010*/  S2R R3, SR_CTAID.X ;  /* 0x0000000000037919 */ /* 0x000e2e0000002500 */
[----:B------:R-:W1:Y:S01]  /*0020*/  LDC.64 R8, c[0x0][0x3a8] ;  /* 0x0000ea00ff087b82 */ /* 0x000e620000000a00 */
[----:B------:R-:W2:Y:S01]  /*0030*/  LDCU.64 UR6, c[0x0][0x358] ;  /* 0x00006b00ff0677ac */ /* 0x000ea20008000a00 */
[----:B------:R-:W-:Y:S01]  /*0040*/  BSSY.RECONVERGENT B0, `(.L_x_294) ;  /* 0x00002d6000007945 */ /* 0x000fe20003800200 */
[----:B-1----:R-:W-:-:S02]  /*0050*/  IMAD.SHL.U32 R7, R9, 0x1000, RZ ;  /* 0x0000100009077824 */ /* 0x002fc400078e00ff */
[----:B0-----:R-:W-:-:S05]  /*0060*/  IMAD R0, R3, -0x1000, R8 ;  /* 0xfffff00003007824 */ /* 0x001fca00078e0208 */
[----:B------:R-:W-:-:S13]  /*0070*/  ISETP.GT.U32.AND P0, PT, R0, 0xfff, PT ;  /* 0x00000fff0000780c */ /* 0x000fda0003f04070 */
[----:B--2---:R-:W-:Y:S05]  /*0080*/  @P0 BRA `(.L_x_295) ;  /* 0x0000001400400947 */ /* 0x004fea0003800000 */
[----:B------:R-:W0:Y:S01]  /*0090*/  S2R R2, SR_TID.X ;  /* 0x0000000000027919 */ /* 0x000e220000002100 */
[----:B------:R-:W-:Y:S01]  /*00a0*/  BSSY.RECONVERGENT B1, `(.L_x_296) ;  /* 0x000000a000017945 */ /* 0x000fe20003800200 */
[----:B------:R-:W-:Y:S01]  /*00b0*/  IMAD.MOV.U32 R19, RZ, RZ, RZ ;  /* 0x000000ffff137224 */ /* 0x000fe200078e00ff */
[----:B0-----:R-:W-:Y:S01]  /*00c0*/  ISETP.GE.U32.AND P0, PT, R2, R0, PT ;  /* 0x000000000200720c */ /* 0x001fe20003f06070 */
[----:B------:R-:W-:-:S12]  /*00d0*/  IMAD.MOV.U32 R4, RZ, RZ, R2 ;  /* 0x000000ffff047224 */ /* 0x000fd800078e0002 */
[----:B------:R-:W-:Y:S05]  /*00e0*/  @P0 BRA `(.L_x_297) ;  /* 0x0000000000140947 */ /* 0x000fea0003800000 */
[----:B------:R-:W0:Y:S01]  /*00f0*/  LDC.64 R6, c[0x0][0x380] ;  /* 0x0000e000ff067b82 */ /* 0x000e220000000a00 */
[----:B------:R-:W-:-:S04]  /*0100*/  IMAD R5, R3, 0x1000, R2 ;  /* 0x0000100003057824 */ /* 0x000fc800078e0202 */
[----:B0-----:R-:W-:-:S05]  /*0110*/  IMAD.WIDE.U32 R6, R5, 0x4, R6 ;  /* 0x0000000405067825 */ /* 0x001fca00078e0006 */
[----:B------:R0:W5:Y:S01]  /*0120*/  LDG.E R19, desc[UR6][R6.64] ;  /* 0x0000000606137981 */ /* 0x000162000c1e1900 */
[----:B------:R-:W-:-:S07]  /*0130*/  VIADD R4, R2, 0x100 ;  /* 0x0000010002047836 */ /* 0x000fce0000000000 */
.L_x_297:
[----:B------:R-:W-:Y:S05]  /*0140*/  BSYNC.RECONVERGENT B1 ;  /* 0x0000000000017941 */ /* 0x000fea0003800200 */
.L_x_296:
[----:B------:R-:W-:Y:S01]  /*0150*/  ISETP.GE.U32.AND P0, PT, R4, R0, PT ;  /* 0x000000000400720c */ /* 0x000fe20003f06070 */
[----:B------:R-:W-:-:S12]  /*0160*/  BSSY.RECONVERGENT B1, `(.L_x_298) ;  /* 0x00000c2000017945 */ /* 0x000fd80003800200 */
[----:B------:R-:W-:Y:S05]  /*0170*/  @P0 BRA `(.L_x_299) ;  /* 0x0000000c00000947 */ /* 0x000fea0003800000 */
[----:B------:R-:W-:Y:S01]  /*0180*/  LOP3.LUT R5, RZ, R4, RZ, 0x33, !PT ;  /* 0x00000004ff057212 */ /* 0x000fe200078e33ff */
[----:B------:R-:W-:Y:S04]  /*0190*/  BSSY.RECONVERGENT B2, `(.L_x_300) ;  /* 0x0000063000027945 */ /* 0x000fe80003800200 */
[----:B------:R-:W-:-:S04]  /*01a0*/  IMAD.IADD R8, R5, 0x1, R8 ;  /* 0x0000000105087824 */ /* 0x000fc800078e0208 */
[----:B------:R-:W-:-:S05]  /*01b0*/  IMAD R8, R3, -0x1000, R8 ;  /* 0xfffff00003087824 */ /* 0x000fca00078e0208 */
[C---:B------:R-:W-:Y:S02]  /*01c0*/  ISETP.GE.U32.AND P0, PT, R8.reuse, 0xf00, PT ;  /* 0x00000f000800780c */ /* 0x040fe40003f06070 */
[----:B------:R-:W-:-:S04]  /*01d0*/  LEA.HI R5, R8, 0x1, RZ, 0x18 ;  /* 0x0000000108057811 */ /* 0x000fc800078fc0ff */
[----:B0-----:R-:W-:-:S07]  /*01e0*/  LOP3.LUT R6, R5, 0xf, RZ, 0xc0, !PT ;  /* 0x0000000f05067812 */ /* 0x001fce00078ec0ff */
[----:B------:R-:W-:Y:S05]  /*01f0*/  @!P0 BRA `(.L_x_301) ;  /* 0x0000000400708947 */ /* 0x000fea0003800000 */
[----:B------:R-:W0:Y:S01]  /*0200*/  LDC.64 R14, c[0x0][0x380] ;  /* 0x0000e000ff0e7b82 */ /* 0x000e220000000a00 */
[----:B------:R-:W-:Y:S01]  /*0210*/  LOP3.LUT R8, R5, 0x1fffff0, RZ, 0xc0, !PT ;  /* 0x01fffff005087812 */ /* 0x000fe200078ec0ff */
[----:B------:R-:W-:Y:S01]  /*0220*/  BSSY.RECONVERGENT B3, `(.L_x_302) ;  /* 0x0000058000037945 */ /* 0x000fe20003800200 */
[----:B------:R-:W-:Y:S01]  /*0230*/  LOP3.LUT R7, R4, 0x800, RZ, 0xfc, !PT ;  /* 0x0000080004077812 */ /* 0x000fe200078efcff */
[----:B------:R-:W-:Y:S02]  /*0240*/  IMAD R4, R3, 0x1000, R4 ;  /* 0x0000100003047824 */ /* 0x000fe400078e0204 */
[----:B------:R-:W-:-:S07]  /*0250*/  IMAD.MOV R8, RZ, RZ, -R8 ;  /* 0x000000ffff087224 */ /* 0x000fce00078e0a08 */
.L_x_303:
[----:B0-----:R-:W-:-:S05]  /*0260*/  IMAD.WIDE.U32 R12, R4, 0x4, R14 ;  /* 0x00000004040c7825 */ /* 0x001fca00078e000e */
[----:B------:R-:W2:Y:S01]  /*0270*/  LDG.E R18, desc[UR6][R12.64] ;  /* 0x000000060c127981 */ /* 0x000ea2000c1e1900 */
[----:B------:R-:W-:-:S04]  /*0280*/  VIADD R29, R4, 0x100 ;  /* 0x00000100041d7836 */ /* 0x000fc80000000000 */
[----:B------:R-:W-:-:S06]  /*0290*/  IMAD.WIDE.U32 R28, R29, 0x4, R14 ;  /* 0x000000041d1c7825 */ /* 0x000fcc00078e000e */
[----:B------:R-:W3:Y:S01]  /*02a0*/  LDG.E R28, desc[UR6][R28.64] ;  /* 0x000000061c1c7981 */ /* 0x000ee2000c1e1900 */
[C---:B------:R-:W-:Y:S02]  /*02b0*/  VIADD R25, R4.reuse, 0x200 ;  /* 0x0000020004197836 */ /* 0x040fe40000000000 */
[----:B------:R-:W-:Y:S02]  /*02c0*/  VIADD R27, R4, 0x300 ;  /* 0x00000300041b7836 */ /* 0x000fe40000000000 */
[----:B------:R-:W-:-:S05]  /*02d0*/  IMAD.WIDE.U32 R24, R25, 0x4, R14 ;  /* 0x0000000419187825 */ /* 0x000fca00078e000e */
[----:B------:R0:W4:Y:S01]  /*02e0*/  LDG.E R9, desc[UR6][R24.64] ;  /* 0x0000000618097981 */ /* 0x000122000c1e1900 */
[----:B------:R-:W-:-:S04]  /*02f0*/  IMAD.WIDE.U32 R26, R27, 0x4, R14 ;  /* 0x000000041b1a7825 */ /* 0x000fc800078e000e */
[C---:B------:R-:W-:Y:S01]  /*0300*/  VIADD R21, R4.reuse, 0x400 ;  /* 0x0000040004157836 */ /* 0x040fe20000000000 */
[----:B------:R1:W4:Y:S01]  /*0310*/  LDG.E R10, desc[UR6][R26.64] ;  /* 0x000000061a0a7981 */ /* 0x000322000c1e1900 */
[----:B------:R-:W-:Y:S02]  /*0320*/  VIADD R23, R4, 0x500 ;  /* 0x0000050004177836 */ /* 0x000fe40000000000 */
[----:B------:R-:W-:-:S05]  /*0330*/  IMAD.WIDE.U32 R20, R21, 0x4, R14 ;  /* 0x0000000415147825 */ /* 0x000fca00078e000e */
[----:B------:R1:W4:Y:S01]  /*0340*/  LDG.E R11, desc[UR6][R20.64] ;  /* 0x00000006140b7981 */ /* 0x000322000c1e1900 */
[----:B------:R-:W-:-:S04]  /*0350*/  IMAD.WIDE.U32 R22, R23, 0x4, R14 ;  /* 0x0000000417167825 */ /* 0x000fc800078e000e */
[C---:B------:R-:W-:Y:S01]  /*0360*/  VIADD R17, R4.reuse, 0x600 ;  /* 0x0000060004117836 */ /* 0x040fe20000000000 */
[----:B------:R-:W4:Y:S01]  /*0370*/  LDG.E R12, desc[UR6][R22.64] ;  /* 0x00000006160c7981 */ /* 0x000f22000c1e1900 */
[----:B0-----:R-:W-:Y:S02]  /*0380*/  VIADD R25, R4, 0x700 ;  /* 0x0000070004197836 */ /* 0x001fe40000000000 */
[----:B------:R-:W-:-:S05]  /*0390*/  IMAD.WIDE.U32 R16, R17, 0x4, R14 ;  /* 0x0000000411107825 */ /* 0x000fca00078e000e */
[----:B------:R0:W4:Y:S01]  /*03a0*/  LDG.E R13, desc[UR6][R16.64] ;  /* 0x00000006100d7981 */ /* 0x000122000c1e1900 */
[----:B------:R-:W-:-:S04]  /*03b0*/  IMAD.WIDE.U32 R24, R25, 0x4, R14 ;  /* 0x0000000419187825 */ /* 0x000fc800078e000e */
[C---:B-1----:R-:W-:Y:S02]  /*03c0*/  VIADD R27, R4.reuse, 0x800 ;  /* 0x00000800041b7836 */ /* 0x042fe40000000000 */
[----:B------:R-:W4:Y:S01]  /*03d0*/  LDG.E R24, desc[UR6][R24.64] ;  /* 0x0000000618187981 */ /* 0x000f22000c1e1900 */
[----:B------:R-:W-:Y:S02]  /*03e0*/  VIADD R21, R4, 0x900 ;  /* 0x0000090004157836 */ /* 0x000fe40000000000 */
[----:B0-----:R-:W-:-:S04]  /*03f0*/  IMAD.WIDE.U32 R16, R27, 0x4, R14 ;  /* 0x000000041b107825 */ /* 0x001fc800078e000e */
[--C-:B------:R-:W-:Y:S01]  /*0400*/  IMAD.WIDE.U32 R20, R21, 0x4, R14.reuse ;  /* 0x0000000415147825 */ /* 0x100fe200078e000e */
[----:B------:R0:W4:Y:S03]  /*0410*/  LDG.E R25, desc[UR6][R16.64] ;  /* 0x0000000610197981 */ /* 0x000126000c1e1900 */
[----:B------:R-:W-:Y:S01]  /*0420*/  VIADD R23, R4, 0xa00 ;  /* 0x00000a0004177836 */ /* 0x000fe20000000000 */
[----:B------:R1:W4:Y:S03]  /*0430*/  LDG.E R26, desc[UR6][R20.64] ;  /* 0x00000006141a7981 */ /* 0x000326000c1e1900 */
[----:B------:R-:W-:-:S04]  /*0440*/  IMAD.WIDE.U32 R22, R23, 0x4, R14 ;  /* 0x0000000417167825 */ /* 0x000fc800078e000e */
[----:B------:R-:W-:Y:S01]  /*0450*/  VIADD R29, R4, 0xb00 ;  /* 0x00000b00041d7836 */ /* 0x000fe20000000000 */
[----:B------:R1:W4:Y:S03]  /*0460*/  LDG.E R27, desc[UR6][R22.64] ;  /* 0x00000006161b7981 */ /* 0x000326000c1e1900 */
[----:B0-----:R-:W-:-:S04]  /*0470*/  IMAD.WIDE.U32 R16, R29, 0x4, R14 ;  /* 0x000000041d107825 */ /* 0x001fc800078e000e */
[C---:B-1----:R-:W-:Y:S01]  /*0480*/  VIADD R21, R4.reuse, 0xc00 ;  /* 0x00000c0004157836 */ /* 0x042fe20000000000 */
[----:B------:R0:W4:Y:S01]  /*0490*/  LDG.E R29, desc[UR6][R16.64] ;  /* 0x00000006101d7981 */ /* 0x000122000c1e1900 */
[----:B------:R-:W-:-:S04]  /*04a0*/  VIADD R23, R4, 0xe00 ;  /* 0x00000e0004177836 */ /* 0x000fc80000000000 */
[----:B------:R-:W-:-:S04]  /*04b0*/  IMAD.WIDE.U32 R22, R23, 0x4, R14 ;  /* 0x0000000417167825 */ /* 0x000fc800078e000e */
[----:B0-----:R-:W-:Y:S02]  /*04c0*/  VIADD R16, R4, 0xf00 ;  /* 0x00000f0004107836 */ /* 0x001fe40000000000 */
[----:B------:R-:W4:Y:S01]  /*04d0*/  LDG.E R22, desc[UR6][R22.64] ;  /* 0x0000000616167981 */ /* 0x000f22000c1e1900 */
[----:B--2--5:R-:W-:-:S04]  /*04e0*/  FSETP.GEU.AND P0, PT, R19, R18, PT ;  /* 0x000000121300720b */ /* 0x024fc80003f0e000 */
[----:B------:R-:W-:Y:S01]  /*04f0*/  FSEL R17, R18, R19, !P0 ;  /* 0x0000001312117208 */ /* 0x000fe20004000000 */
[----:B------:R-:W-:-:S04]  /*0500*/  IMAD.WIDE.U32 R18, R21, 0x4, R14 ;  /* 0x0000000415127825 */ /* 0x000fc800078e000e */
[----:B------:R-:W-:Y:S02]  /*0510*/  VIADD R21, R4, 0xd00 ;  /* 0x00000d0004157836 */ /* 0x000fe40000000000 */
[----:B------:R-:W2:Y:S02]  /*0520*/  LDG.E R18, desc[UR6][R18.64] ;  /* 0x0000000612127981 */ /* 0x000ea4000c1e1900 */
[----:B------:R-:W-:Y:S01]  /*0530*/  IMAD.WIDE.U32 R20, R21, 0x4, R14 ;  /* 0x0000000415147825 */ /* 0x000fe200078e000e */
[----:B---3--:R-:W-:-:S05]  /*0540*/  FSETP.GEU.AND P0, PT, R17, R28, PT ;  /* 0x0000001c1100720b */ /* 0x008fca0003f0e000 */
[----:B------:R-:W3:Y:S01]  /*0550*/  LDG.E R20, desc[UR6][R20.64] ;  /* 0x0000000614147981 */ /* 0x000ee2000c1e1900 */
[----:B------:R-:W-:Y:S01]  /*0560*/  FSEL R28, R28, R17, !P0 ;  /* 0x000000111c1c7208 */ /* 0x000fe20004000000 */
[----:B------:R-:W-:-:S06]  /*0570*/  IMAD.WIDE.U32 R16, R16, 0x4, R14 ;  /* 0x0000000410107825 */ /* 0x000fcc00078e000e */
[----:B------:R-:W3:Y:S01]  /*0580*/  LDG.E R16, desc[UR6][R16.64] ;  /* 0x0000000610107981 */ /* 0x000ee2000c1e1900 */
        /* <DEDUP_REMOVED lines=20> */
[----:B------:R-:W-:-:S05]  /*06d0*/  VIADD R8, R8, 0x10 ;  /* 0x0000001008087836 */ /* 0x000fca0000000000 */
[----:B------:R-:W-:Y:S01]  /*06e0*/  ISETP.NE.AND P1, PT, R8, RZ, PT ;  /* 0x000000ff0800720c */ /* 0x000fe20003f25270 */
[----:B------:R-:W-:Y:S02]  /*06f0*/  VIADD R7, R7, 0x1000 ;  /* 0x0000100007077836 */ /* 0x000fe40000000000 */
[----:B------:R-:W-:Y:S01]  /*0700*/  VIADD R4, R4, 0x1000 ;  /* 0x0000100004047836 */ /* 0x000fe20000000000 */
[----:B--2---:R-:W-:-:S04]  /*0710*/  FSETP.GEU.AND P0, PT, R29, R18, PT ;  /* 0x000000121d00720b */ /* 0x004fc80003f0e000 */
[----:B------:R-:W-:-:S04]  /*0720*/  FSEL R29, R18, R29, !P0 ;  /* 0x0000001d121d7208 */ /* 0x000fc80004000000 */
[----:B---3--:R-:W-:-:S04]  /*0730*/  FSETP.GEU.AND P0, PT, R29, R20, PT ;  /* 0x000000141d00720b */ /* 0x008fc80003f0e000 */
[----:B------:R-:W-:-:S04]  /*0740*/  FSEL R29, R20, R29, !P0 ;  /* 0x0000001d141d7208 */ /* 0x000fc80004000000 */
[----:B------:R-:W-:-:S04]  /*0750*/  FSETP.GEU.AND P0, PT, R29, R22, PT ;  /* 0x000000161d00720b */ /* 0x000fc80003f0e000 */
[----:B------:R-:W-:-:S04]  /*0760*/  FSEL R19, R22, R29, !P0 ;  /* 0x0000001d16137208 */ /* 0x000fc80004000000 */
[----:B------:R-:W-:-:S04]  /*0770*/  FSETP.GEU.AND P0, PT, R19, R16, PT ;  /* 0x000000101300720b */ /* 0x000fc80003f0e000 */
[----:B------:R-:W-:Y:S01]  /*0780*/  FSEL R19, R16, R19, !P0 ;  /* 0x0000001310137208 */ /* 0x000fe20004000000 */
[----:B------:R-:W-:Y:S08]  /*0790*/  @P1 BRA `(.L_x_303) ;  /* 0xfffffff800b01947 */ /* 0x000ff0000383ffff */
[----:B------:R-:W-:Y:S05]  /*07a0*/  BSYNC.RECONVERGENT B3 ;  /* 0x0000000000037941 */ /* 0x000fea0003800200 */
.L_x_302:
[----:B------:R-:W-:-:S07]  /*07b0*/  VIADD R4, R7, 0xfffff800 ;  /* 0xfffff80007047836 */ /* 0x000fce0000000000 */
.L_x_301:
[----:B------:R-:W-:Y:S05]  /*07c0*/  BSYNC.RECONVERGENT B2 ;  /* 0x0000000000027941 */ /* 0x000fea0003800200 */
.L_x_300:
[----:B------:R-:W-:-:S13]  /*07d0*/  ISETP.NE.AND P0, PT, R6, RZ, PT ;  /* 0x000000ff0600720c */ /* 0x000fda0003f05270 */
[----:B------:R-:W-:Y:S05]  /*07e0*/  @!P0 BRA `(.L_x_299) ;  /* 0x0000000400648947 */ /* 0x000fea0003800000 */
[----:B------:R-:W-:Y:S01]  /*07f0*/  ISETP.GE.U32.AND P1, PT, R6, 0x8, PT ;  /* 0x000000080600780c */ /* 0x000fe20003f26070 */
[----:B------:R-:W-:Y:S01]  /*0800*/  BSSY.RECONVERGENT B2, `(.L_x_304) ;  /* 0x000002e000027945 */ /* 0x000fe20003800200 */
[----:B------:R-:W-:-:S04]  /*0810*/  LOP3.LUT R20, R5, 0x7, RZ, 0xc0, !PT ;  /* 0x0000000705147812 */ /* 0x000fc800078ec0ff */
[----:B------:R-:W-:-:S07]  /*0820*/  ISETP.NE.AND P0, PT, R20, RZ, PT ;  /* 0x000000ff1400720c */ /* 0x000fce0003f05270 */
[----:B------:R-:W-:Y:S06]  /*0830*/  @!P1 BRA `(.L_x_305) ;  /* 0x0000000000a89947 */ /* 0x000fec0003800000 */
[----:B------:R-:W0:Y:S01]  /*0840*/  LDC.64 R6, c[0x0][0x380] ;  /* 0x0000e000ff067b82 */ /* 0x000e220000000a00 */
[----:B------:R-:W-:-:S04]  /*0850*/  IMAD R13, R3, 0x1000, R4 ;  /* 0x00001000030d7824 */ /* 0x000fc800078e0204 */
[C---:B------:R-:W-:Y:S02]  /*0860*/  VIADD R11, R13.reuse, 0x100 ;  /* 0x000001000d0b7836 */ /* 0x040fe40000000000 */
[C---:B------:R-:W-:Y:S02]  /*0870*/  VIADD R23, R13.reuse, 0x200 ;  /* 0x000002000d177836 */ /* 0x040fe40000000000 */
[----:B0-----:R-:W-:-:S05]  /*0880*/  IMAD.WIDE.U32 R8, R13, 0x4, R6 ;  /* 0x000000040d087825 */ /* 0x001fca00078e0006 */
[----:B------:R0:W2:Y:S01]  /*0890*/  LDG.E R12, desc[UR6][R8.64] ;  /* 0x00000006080c7981 */ /* 0x0000a2000c1e1900 */
[----:B------:R-:W-:-:S05]  /*08a0*/  IMAD.WIDE.U32 R10, R11, 0x4, R6 ;  /* 0x000000040b0a7825 */ /* 0x000fca00078e0006 */
[----:B------:R1:W3:Y:S01]  /*08b0*/  LDG.E R14, desc[UR6][R10.64] ;  /* 0x000000060a0e7981 */ /* 0x0002e2000c1e1900 */
[----:B------:R-:W-:-:S04]  /*08c0*/  IMAD.WIDE.U32 R22, R23, 0x4, R6 ;  /* 0x0000000417167825 */ /* 0x000fc800078e0006 */
[C---:B------:R-:W-:Y:S01]  /*08d0*/  VIADD R25, R13.reuse, 0x300 ;  /* 0x000003000d197836 */ /* 0x040fe20000000000 */
[----:B------:R-:W4:Y:S01]  /*08e0*/  LDG.E R15, desc[UR6][R22.64] ;  /* 0x00000006160f7981 */ /* 0x000f22000c1e1900 */
[----:B------:R-:W-:Y:S02]  /*08f0*/  VIADD R17, R13, 0x400 ;  /* 0x000004000d117836 */ /* 0x000fe40000000000 */
[----:B------:R-:W-:-:S05]  /*0900*/  IMAD.WIDE.U32 R24, R25, 0x4, R6 ;  /* 0x0000000419187825 */ /* 0x000fca00078e0006 */
[----:B------:R-:W4:Y:S01]  /*0910*/  LDG.E R18, desc[UR6][R24.64] ;  /* 0x0000000618127981 */ /* 0x000f22000c1e1900 */
[----:B------:R-:W-:-:S04]  /*0920*/  IMAD.WIDE.U32 R16, R17, 0x4, R6 ;  /* 0x0000000411107825 */ /* 0x000fc800078e0006 */
[C---:B0-----:R-:W-:Y:S02]  /*0930*/  VIADD R9, R13.reuse, 0x500 ;  /* 0x000005000d097836 */ /* 0x041fe40000000000 */
[----:B------:R-:W4:Y:S01]  /*0940*/  LDG.E R16, desc[UR6][R16.64] ;  /* 0x0000000610107981 */ /* 0x000f22000c1e1900 */
[----:B-1----:R-:W-:Y:S02]  /*0950*/  VIADD R11, R13, 0x600 ;  /* 0x000006000d0b7836 */ /* 0x002fe40000000000 */
[----:B------:R-:W-:-:S04]  /*0960*/  IMAD.WIDE.U32 R8, R9, 0x4, R6 ;  /* 0x0000000409087825 */ /* 0x000fc800078e0006 */
[--C-:B------:R-:W-:Y:S02]  /*0970*/  IMAD.WIDE.U32 R10, R11, 0x4, R6.reuse ;  /* 0x000000040b0a7825 */ /* 0x100fe400078e0006 */
[----:B------:R-:W4:Y:S02]  /*0980*/  LDG.E R8, desc[UR6][R8.64] ;  /* 0x0000000608087981 */ /* 0x000f24000c1e1900 */
[----:B------:R-:W-:Y:S02]  /*0990*/  VIADD R13, R13, 0x700 ;  /* 0x000007000d0d7836 */ /* 0x000fe40000000000 */
[----:B------:R-:W4:Y:S02]  /*09a0*/  LDG.E R11, desc[UR6][R10.64] ;  /* 0x000000060a0b7981 */ /* 0x000f24000c1e1900 */
[----:B------:R-:W-:-:S06]  /*09b0*/  IMAD.WIDE.U32 R6, R13, 0x4, R6 ;  /* 0x000000040d067825 */ /* 0x000fcc00078e0006 */
        /* <DEDUP_REMOVED lines=18> */
.L_x_305:
[----:B------:R-:W-:Y:S05]  /*0ae0*/  BSYNC.RECONVERGENT B2 ;  /* 0x0000000000027941 */ /* 0x000fea0003800200 */
.L_x_304:
        /* <DEDUP_REMOVED lines=10> */
[----:B0-----:R-:W-:-:S04]  /*0b90*/  IMAD.WIDE.U32 R8, R15, 0x4, R6 ;  /* 0x000000040f087825 */ /* 0x001fc800078e0006 */
[--C-:B------:R-:W-:Y:S02]  /*0ba0*/  IMAD.WIDE.U32 R10, R11, 0x4, R6.reuse ;  /* 0x000000040b0a7825 */ /* 0x100fe400078e0006 */
[----:B------:R-:W2:Y:S02]  /*0bb0*/  LDG.E R8, desc[UR6][R8.64] ;  /* 0x0000000608087981 */ /* 0x000ea4000c1e1900 */
[--C-:B------:R-:W-:Y:S02]  /*0bc0*/  IMAD.WIDE.U32 R12, R13, 0x4, R6.reuse ;  /* 0x000000040d0c7825 */ /* 0x100fe400078e0006 */
[----:B------:R-:W3:Y:S02]  /*0bd0*/  LDG.E R10, desc[UR6][R10.64] ;  /* 0x000000060a0a7981 */ /* 0x000ee4000c1e1900 */
        /* <DEDUP_REMOVED lines=13> */
.L_x_307:
[----:B------:R-:W-:Y:S05]  /*0cb0*/  BSYNC.RECONVERGENT B2 ;  /* 0x0000000000027941 */ /* 0x000fea0003800200 */
.L_x_306:
[----:B------:R-:W-:Y:S05]  /*0cc0*/  @!P0 BRA `(.L_x_299) ;  /* 0x00000000002c8947 */ /* 0x000fea0003800000 */
[----:B------:R-:W0:Y:S01]  /*0cd0*/  LDC.64 R6, c[0x0][0x380] ;  /* 0x0000e000ff067b82 */ /* 0x000e220000000a00 */
[----:B------:R-:W-:Y:S02]  /*0ce0*/  IMAD R9, R3, 0x1000, R4 ;  /* 0x0000100003097824 */ /* 0x000fe400078e0204 */
[----:B------:R-:W-:-:S07]  /*0cf0*/  IMAD.MOV R8, RZ, RZ, -R5 ;  /* 0x000000ffff087224 */ /* 0x000fce00078e0a05 */
.L_x_308:
[----:B0-----:R-:W-:-:S06]  /*0d00*/  IMAD.WIDE.U32 R4, R9, 0x4, R6 ;  /* 0x0000000409047825 */ /* 0x001fcc00078e0006 */
[----:B------:R-:W2:Y:S01]  /*0d10*/  LDG.E R4, desc[UR6][R4.64] ;  /* 0x0000000604047981 */ /* 0x000ea2000c1e1900 */
[----:B------:R-:W-:Y:S02]  /*0d20*/  VIADD R8, R8, 0x1 ;  /* 0x0000000108087836 */ /* 0x000fe40000000000 */
[----:B------:R-:W-:-:S03]  /*0d30*/  VIADD R9, R9, 0x100 ;  /* 0x0000010009097836 */ /* 0x000fc60000000000 */
[----:B------:R-:W-:Y:S02]  /*0d40*/  ISETP.NE.AND P1, PT, R8, RZ, PT ;  /* 0x000000ff0800720c */ /* 0x000fe40003f25270 */
[----:B--2--5:R-:W-:-:S04]  /*0d50*/  FSETP.GEU.AND P0, PT, R19, R4, PT ;  /* 0x000000041300720b */ /* 0x024fc80003f0e000 */
[----:B------:R-:W-:-:S07]  /*0d60*/  FSEL R19, R4, R19, !P0 ;  /* 0x0000001304137208 */ /* 0x000fce0004000000 */
[----:B------:R-:W-:Y:S05]  /*0d70*/  @P1 BRA `(.L_x_308) ;  /* 0xfffffffc00e01947 */ /* 0x000fea000383ffff */
.L_x_299:
[----:B------:R-:W-:Y:S05]  /*0d80*/  BSYNC.RECONVERGENT B1 ;  /* 0x0000000000017941 */ /* 0x000fea0003800200 */
.L_x_298:
[----:B------:R-:W-:-:S13]  /*0d90*/  ISETP.GE.U32.AND P0, PT, R0, 0x100, PT ;  /* 0x000001000000780c */ /* 0x000fda0003f06070 */
[----:B------:R-:W-:Y:S05]  /*0da0*/  @!P0 BRA `(.L_x_309) ;  /* 0x0000000000dc8947 */ /* 0x000fea0003800000 */
[----:B------:R-:W1:Y:S01]  /*0db0*/  S2R R8, SR_LANEID ;  /* 0x0000000000087919 */ /* 0x000e620000000000 */
[----:B-----5:R-:W2:Y:S02]  /*0dc0*/  SHFL.DOWN PT, R0, R19, 0x1, 0x1f ;  /* 0x08201f0013007f89 */ /* 0x020ea400000e0000 */
[C---:B--2---:R-:W-:Y:S02]  /*0dd0*/  FSETP.GEU.AND P1, PT, R19.reuse, R0, PT ;  /* 0x000000001300720b */ /* 0x044fe40003f2e000 */
[----:B-1----:R-:W-:Y:S02]  /*0de0*/  ISETP.GT.AND P0, PT, R8, 0x1e, PT ;  /* 0x0000001e0800780c */ /* 0x002fe40003f04270 */
[----:B------:R-:W-:Y:S02]  /*0df0*/  FSEL R0, R0, R19, !P1 ;  /* 0x0000001300007208 */ /* 0x000fe40004800000 */
[----:B------:R-:W-:Y:S02]  /*0e00*/  ISETP.NE.AND P2, PT, R8, RZ, PT ;  /* 0x000000ff0800720c */ /* 0x000fe40003f45270 */
[----:B------:R-:W-:-:S02]  /*0e10*/  FSEL R0, R19, R0, P0 ;  /* 0x0000000013007208 */ /* 0x000fc40000000000 */
[----:B------:R-:W-:-:S03]  /*0e20*/  ISETP.GT.AND P0, PT, R8, 0x1d, PT ;  /* 0x0000001d0800780c */ /* 0x000fc60003f04270 */
[----:B------:R-:W1:Y:S06]  /*0e30*/  SHFL.DOWN PT, R5, R0, 0x2, 0x1f ;  /* 0x08401f0000057f89 */ /* 0x000e6c00000e0000 */
[----:B0-----:R-:W0:Y:S01]  /*0e40*/  @!P2 S2R R7, SR_CgaCtaId ;  /* 0x000000000007a919 */ /* 0x001e220000008800 */
[----:B------:R-:W-:Y:S02]  /*0e50*/  @!P2 MOV R6, 0x400 ;  /* 0x000004000006a802 */ /* 0x000fe40000000f00 */
[----:B------:R-:W-:-:S04]  /*0e60*/  @!P2 SHF.R.U32.HI R4, RZ, 0x3, R2 ;  /* 0x00000003ff04a819 */ /* 0x000fc80000011602 */
[----:B------:R-:W-:Y:S02]  /*0e70*/  @!P2 LOP3.LUT R4, R4, 0x7c, RZ, 0xc0, !PT ;  /* 0x0000007c0404a812 */ /* 0x000fe400078ec0ff */
[----:B-1----:R-:W-:-:S04]  /*0e80*/  FSETP.GEU.AND P1, PT, R0, R5, PT ;  /* 0x000000050000720b */ /* 0x002fc80003f2e000 */
[----:B------:R-:W-:Y:S02]  /*0e90*/  @!P0 FSEL R0, R5, R0, !P1 ;  /* 0x0000000005008208 */ /* 0x000fe40004800000 */
[----:B------:R-:W-:-:S03]  /*0ea0*/  ISETP.GT.AND P0, PT, R8, 0x1b, PT ;  /* 0x0000001b0800780c */ /* 0x000fc60003f04270 */
[----:B------:R-:W1:Y:S01]  /*0eb0*/  SHFL.DOWN PT, R5, R0, 0x4, 0x1f ;  /* 0x08801f0000057f89 */ /* 0x000e6200000e0000 */
[----:B0-----:R-:W-:-:S05]  /*0ec0*/  @!P2 LEA R7, R7, R6, 0x18 ;  /* 0x000000060707a211 */ /* 0x001fca00078ec0ff */
[----:B------:R-:W-:Y:S01]  /*0ed0*/  @!P2 IMAD.IADD R4, R4, 0x1, R7 ;  /* 0x000000010404a824 */ /* 0x000fe200078e0207 */
[----:B-1----:R-:W-:-:S04]  /*0ee0*/  FSETP.GEU.AND P1, PT, R0, R5, PT ;  /* 0x000000050000720b */ /* 0x002fc80003f2e000 */
        /* <DEDUP_REMOVED lines=35> */
.L_x_309:
[----:B------:R-:W-:Y:S01]  /*1120*/  LOP3.LUT R4, R2, 0x3e0, RZ, 0xc0, !PT ;  /* 0x000003e002047812 */ /* 0x000fe200078ec0ff */
[----:B------:R-:W1:Y:S03]  /*1130*/  S2R R8, SR_LANEID ;  /* 0x0000000000087919 */ /* 0x000e660000000000 */
[----:B0-----:R-:W-:Y:S01]  /*1140*/  LOP3.LUT R7, RZ, R4, RZ, 0x33, !PT ;  /* 0x00000004ff077212 */ /* 0x001fe200078e33ff */
[----:B------:R-:W-:-:S04]  /*1150*/  VIADD R5, R4, 0x20 ;  /* 0x0000002004057836 */ /* 0x000fc80000000000 */
[----:B------:R-:W-:Y:S01]  /*1160*/  IMAD.IADD R7, R0, 0x1, R7 ;  /* 0x0000000100077824 */ /* 0x000fe200078e0207 */
[----:B------:R-:W-:-:S04]  /*1170*/  ISETP.GT.U32.AND P0, PT, R5, R0, PT ;  /* 0x000000000500720c */ /* 0x000fc80003f04070 */
[----:B------:R-:W-:-:S05]  /*1180*/  SEL R7, R7, 0x1f, P0 ;  /* 0x0000001f07077807 */ /* 0x000fca0000000000 */
[----:B-----5:R-:W0:Y:S01]  /*1190*/  SHFL.DOWN PT, R4, R19, 0x1, R7 ;  /* 0x0820000013047989 */ /* 0x020e2200000e0007 */
        /* <DEDUP_REMOVED lines=38> */
[----:B------:R-:W-:Y:S01]  /*1400*/  ISETP.GT.U32.AND P1, PT, R0, 0x40, PT ;  /* 0x000000400000780c */ /* 0x000fe20003f24070 */
[----:B0-----:R-:W-:-:S09]  /*1410*/  ULEA UR4, UR5, UR4, 0x18 ;  /* 0x0000000405047291 */ /* 0x001fd2000f8ec0ff */
[----:B------:R-:W0:Y:S04]  /*1420*/  LDS R5, [UR4+0xc] ;  /* 0x00000c04ff057984 */ /* 0x000e280008000800 */
[----:B------:R-:W1:Y:S04]  /*1430*/  LDS.128 R12, [UR4+0x10] ;  /* 0x00001004ff0c7984 */ /* 0x000e680008000c00 */
[----:B------:R-:W2:Y:S01]  /*1440*/  LDS.64 R6, [UR4+0x20] ;  /* 0x00002004ff067984 */ /* 0x000ea20008000a00 */
[----:B0-----:R-:W-:-:S04]  /*1450*/  FSETP.GEU.AND P3, PT, R8, R5, PT ;  /* 0x000000050800720b */ /* 0x001fc80003f6e000 */
[----:B------:R-:W-:Y:S02]  /*1460*/  @P2 FSEL R8, R5, R8, !P3 ;  /* 0x0000000805082208 */ /* 0x000fe40005800000 */
[----:B------:R-:W-:Y:S02]  /*1470*/  ISETP.GT.U32.AND P2, PT, R0, 0x60, PT ;  /* 0x000000600000780c */ /* 0x000fe40003f44070 */
[----:B-1----:R-:W-:-:S04]  /*1480*/  FSETP.GEU.AND P3, PT, R8, R12, PT ;  /* 0x0000000c0800720b */ /* 0x002fc80003f6e000 */
[----:B------:R-:W-:Y:S02]  /*1490*/  @P1 FSEL R8, R12, R8, !P3 ;  /* 0x000000080c081208 */ /* 0x000fe40005800000 */
[----:B------:R-:W-:Y:S02]  /*14a0*/  ISETP.GT.U32.AND P1, PT, R0, 0x80, PT ;  /* 0x000000800000780c */ /* 0x000fe40003f24070 */
[----:B------:R-:W-:-:S04]  /*14b0*/  FSETP.GEU.AND P3, PT, R8, R13, PT ;  /* 0x0000000d0800720b */ /* 0x000fc80003f6e000 */
        /* <DEDUP_REMOVED lines=8> */
[----:B--2---:R-:W-:-:S04]  /*1540*/  FSETP.GEU.AND P3, PT, R8, R6, PT ;  /* 0x000000060800720b */ /* 0x004fc80003f6e000 */
[----:B------:R-:W-:-:S04]  /*1550*/  @P1 FSEL R8, R6, R8, !P3 ;  /* 0x0000000806081208 */ /* 0x000fc80005800000 */
[----:B------:R-:W-:-:S04]  /*1560*/  FSETP.GEU.AND P1, PT, R8, R7, PT ;  /* 0x000000070800720b */ /* 0x000fc80003f2e000 */
[----:B------:R-:W-:Y:S01]  /*1570*/  @P2 FSEL R8, R7, R8, !P1 ;  /* 0x0000000807082208 */ /* 0x000fe20004800000 */
[----:B------:R-:W-:Y:S08]  /*1580*/  BRA `(.L_x_310) ;  /* 0x0000001800047947 */ /* 0x000ff00003800000 */
.L_x_295:
[----:B------:R-:W0:Y:S01]  /*1590*/  S2R R2, SR_TID.X ;  /* 0x0000000000027919 */ /* 0x000e220000002100 */
[----:B------:R-:W1:Y:S02]  /*15a0*/  LDCU.64 UR4, c[0x0][0x380] ;  /* 0x00007000ff0477ac */ /* 0x000e640008000a00 */
[----:B-1----:R-:W-:Y:S02]  /*15b0*/  IMAD.U32 R14, RZ, RZ, UR4 ;  /* 0x00000004ff0e7e24 */ /* 0x002fe4000f8e00ff */
[----:B------:R-:W-:Y:S02]  /*15c0*/  IMAD.U32 R15, RZ, RZ, UR5 ;  /* 0x00000005ff0f7e24 */ /* 0x000fe4000f8e00ff */
[----:B0-----:R-:W-:-:S04]  /*15d0*/  IMAD R5, R3, 0x1000, R2 ;  /* 0x0000100003057824 */ /* 0x001fc800078e0202 */
        /* <DEDUP_REMOVED lines=45> */
[----:B------:R-:W-:Y:S02]  /*18b0*/  ISETP.GE.U32.AND P1, PT, R0, R7, PT ;  /* 0x000000070000720c */ /* 0x000fe40003f26070 */
[----:B------:R-:W-:-:S04]  /*18c0*/  FSETP.GEU.AND P0, PT, R16, R11, PT ;  /* 0x0000000b1000720b */ /* 0x000fc80003f0e000 */
[----:B------:R-:W-:-:S07]  /*18d0*/  FSEL R29, R11, R16, !P0 ;  /* 0x000000100b1d7208 */ /* 0x000fce0004000000 */
[----:B------:R-:W-:Y:S05]  /*18e0*/  @!P1 BRA `(.L_x_311) ;  /* 0x0000001000549947 */ /* 0x000fea0003800000 */
[----:B------:R-:W-:Y:S01]  /*18f0*/  IMAD R5, R3, 0x1000, R7 ;  /* 0x0000100003057824 */ /* 0x000fe200078e0207 */
[----:B------:R-:W-:Y:S01]  /*1900*/  LOP3.LUT R0, RZ, R2, RZ, 0x33, !PT ;  /* 0x00000002ff007212 */ /* 0x000fe200078e33ff */
[----:B------:R-:W-:Y:S01]  /*1910*/  VIADD R10, R8, 0xfffff000 ;  /* 0xfffff000080a7836 */ /* 0x000fe20000000000 */
[----:B------:R-:W-:Y:S01]  /*1920*/  UMOV UR4, URZ ;  /* 0x000000ff00047c82 */ /* 0x000fe20008000000 */
[----:B------:R-:W-:Y:S01]  /*1930*/  IMAD.MOV.U32 R4, RZ, RZ, R5 ;  /* 0x000000ffff047224 */ /* 0x000fe200078e0005 */
[----:B------:R-:W-:Y:S02]  /*1940*/  IADD3 R6, PT, PT, -R7, R8, R0 ;  /* 0x0000000807067210 */ /* 0x000fe40007ffe100 */
[C---:B------:R-:W-:Y:S02]  /*1950*/  ISETP.GT.U32.AND P0, PT, R5.reuse, R10, PT ;  /* 0x0000000a0500720c */ /* 0x040fe40003f04070 */
[----:B------:R-:W-:Y:S01]  /*1960*/  IADD3 R0, PT, PT, R5, 0x800, R2 ;  /* 0x0000080005007810 */ /* 0x000fe20007ffe002 */
[----:B------:R-:W-:-:S10]  /*1970*/  IMAD R6, R3, -0x1000, R6 ;  /* 0xfffff00003067824 */ /* 0x000fd400078e0206 */
[----:B------:R-:W-:Y:S05]  /*1980*/  @P0 BRA `(.L_x_312) ;  /* 0x0000000400000947 */ /* 0x000fea0003800000 */
[----:B------:R-:W0:Y:S08]  /*1990*/  LDC R2, c[0x0][0x3a8] ;  /* 0x0000ea00ff027b82 */ /* 0x000e300000000800 */
[----:B------:R-:W1:Y:S02]  /*19a0*/  LDC.64 R14, c[0x0][0x380] ;  /* 0x0000e000ff0e7b82 */ /* 0x000e640000000a00 */
.L_x_313:
[----:B------:R-:W2:Y:S02]  /*19b0*/  S2R R8, SR_TID.X ;  /* 0x0000000000087919 */ /* 0x000ea40000002100 */
[----:B--2---:R-:W-:-:S04]  /*19c0*/  IMAD.IADD R9, R8, 0x1, R5 ;  /* 0x0000000108097824 */ /* 0x004fc800078e0205 */
        /* <DEDUP_REMOVED lines=19> */
[----:B------:R-:W2:Y:S01]  /*1b00*/  LDG.E R20, desc[UR6][R8.64+0x2400] ;  /* 0x0024000608147981 */ /* 0x000ea2000c1e1900 */
[----:B-----5:R-:W-:-:S03]  /*1b10*/  FSETP.GEU.AND P2, PT, R13, R18, PT ;  /* 0x000000120d00720b */ /* 0x020fc60003f4e000 */
[----:B------:R-:W3:Y:S01]  /*1b20*/  LDG.E R17, desc[UR6][R8.64+0x3c00] ;  /* 0x003c000608117981 */ /* 0x000ee2000c1e1900 */
[----:B------:R-:W-:-:S03]  /*1b30*/  FSEL R11, R18, R13, !P2 ;  /* 0x0000000d120b7208 */ /* 0x000fc60005000000 */
[----:B------:R-:W4:Y:S04]  /*1b40*/  LDG.E R18, desc[UR6][R8.64+0x3400] ;  /* 0x0034000608127981 */ /* 0x000f28000c1e1900 */
[----:B------:R0:W4:Y:S01]  /*1b50*/  LDG.E R13, desc[UR6][R8.64+0x3800] ;  /* 0x00380006080d7981 */ /* 0x000122000c1e1900 */
[----:B------:R-:W-:-:S04]  /*1b60*/  FSETP.GEU.AND P0, PT, R19, R22, PT ;  /* 0x000000161300720b */ /* 0x000fc80003f0e000 */
[----:B------:R-:W-:Y:S02]  /*1b70*/  FSEL R19, R22, R19, !P0 ;  /* 0x0000001316137208 */ /* 0x000fe40004000000 */
[----:B------:R-:W-:-:S04]  /*1b80*/  FSETP.GEU.AND P1, PT, R23, R24, PT ;  /* 0x000000181700720b */ /* 0x000fc80003f2e000 */
[----:B------:R-:W-:Y:S02]  /*1b90*/  FSEL R23, R24, R23, !P1 ;  /* 0x0000001718177208 */ /* 0x000fe40004800000 */
[----:B------:R-:W-:-:S04]  /*1ba0*/  FSETP.GEU.AND P1, PT, R11, R16, PT ;  /* 0x000000100b00720b */ /* 0x000fc80003f2e000 */
[----:B------:R-:W-:Y:S01]  /*1bb0*/  FSEL R11, R16, R11, !P1 ;  /* 0x0000000b100b7208 */ /* 0x000fe20004800000 */
[----:B0-----:R-:W-:Y:S01]  /*1bc0*/  IMAD.MOV.U32 R8, RZ, RZ, R2 ;  /* 0x000000ffff087224 */ /* 0x001fe200078e0002 */
[----:B--2---:R-:W-:-:S04]  /*1bd0*/  FSETP.GEU.AND P0, PT, R20, R21, PT ;  /* 0x000000151400720b */ /* 0x004fc80003f0e000 */
[----:B------:R-:W-:Y:S02]  /*1be0*/  FSEL R20, R21, R20, !P0 ;  /* 0x0000001415147208 */ /* 0x000fe40004000000 */
[----:B------:R-:W-:Y:S02]  /*1bf0*/  FSETP.GEU.AND P0, PT, R29, R12, PT ;  /* 0x0000000c1d00720b */ /* 0x000fe40003f0e000 */
[----:B----4-:R-:W-:-:S04]  /*1c00*/  FSETP.GEU.AND P2, PT, R18, R13, PT ;  /* 0x0000000d1200720b */ /* 0x010fc80003f4e000 */
[----:B------:R-:W-:Y:S02]  /*1c10*/  FSEL R18, R13, R18, !P2 ;  /* 0x000000120d127208 */ /* 0x000fe40005000000 */
[----:B------:R-:W-:Y:S02]  /*1c20*/  FSEL R12, R12, R29, !P0 ;  /* 0x0000001d0c0c7208 */ /* 0x000fe40004000000 */
[----:B------:R-:W-:Y:S02]  /*1c30*/  FSETP.GEU.AND P2, PT, R19, R20, PT ;  /* 0x000000141300720b */ /* 0x000fe40003f4e000 */
[----:B------:R-:W-:Y:S02]  /*1c40*/  FSETP.GEU.AND P3, PT, R23, R18, PT ;  /* 0x000000121700720b */ /* 0x000fe40003f6e000 */
[----:B------:R-:W-:Y:S02]  /*1c50*/  FSETP.GEU.AND P0, PT, R12, R11, PT ;  /* 0x0000000b0c00720b */ /* 0x000fe40003f0e000 */
[----:B------:R-:W-:-:S02]  /*1c60*/  FSEL R19, R20, R19, !P2 ;  /* 0x0000001314137208 */ /* 0x000fc40005000000 */
[----:B------:R-:W-:Y:S02]  /*1c70*/  FSEL R18, R18, R23, !P3 ;  /* 0x0000001712127208 */ /* 0x000fe40005800000 */
[----:B------:R-:W-:Y:S01]  /*1c80*/  FSEL R11, R11, R12, !P0 ;  /* 0x0000000c0b0b7208 */ /* 0x000fe20004000000 */
[----:B------:R-:W-:Y:S01]  /*1c90*/  IMAD.IADD R12, R8, 0x1, -R5 ;  /* 0x00000001080c7824 */ /* 0x000fe200078e0a05 */
[----:B------:R-:W-:-:S04]  /*1ca0*/  FSETP.GEU.AND P1, PT, R19, R18, PT ;  /* 0x000000121300720b */ /* 0x000fc80003f2e000 */
[----:B------:R-:W-:Y:S02]  /*1cb0*/  FSEL R18, R18, R19, !P1 ;  /* 0x0000001312127208 */ /* 0x000fe40004800000 */
[----:B------:R-:W-:Y:S02]  /*1cc0*/  ISETP.GE.U32.AND P1, PT, R12, R7, PT ;  /* 0x000000070c00720c */ /* 0x000fe40003f26070 */
[----:B------:R-:W-:-:S04]  /*1cd0*/  FSETP.GEU.AND P0, PT, R11, R18, PT ;  /* 0x000000120b00720b */ /* 0x000fc80003f0e000 */
[----:B------:R-:W-:-:S04]  /*1ce0*/  FSEL R18, R18, R11, !P0 ;  /* 0x0000000b12127208 */ /* 0x000fc80004000000 */
[----:B---3--:R-:W-:-:S04]  /*1cf0*/  FSETP.GEU.AND P0, PT, R18, R17, PT ;  /* 0x000000111200720b */ /* 0x008fc80003f0e000 */
[----:B------:R-:W-:Y:S01]  /*1d00*/  FSEL R29, R17, R18, !P0 ;  /* 0x00000012111d7208 */ /* 0x000fe20004000000 */
[----:B------:R-:W-:Y:S08]  /*1d10*/  @!P1 BRA `(.L_x_311) ;  /* 0x0000000c00489947 */ /* 0x000ff00003800000 */
[C---:B------:R-:W-:Y:S01]  /*1d20*/  IMAD.IADD R5, R7.reuse, 0x1, R5 ;  /* 0x0000000107057824 */ /* 0x040fe200078e0205 */
[----:B------:R-:W-:Y:S01]  /*1d30*/  UIADD3 UR4, UPT, UPT, UR4, 0x1, URZ ;  /* 0x0000000104047890 */ /* 0x000fe2000fffe0ff */
[----:B------:R-:W-:Y:S02]  /*1d40*/  IMAD.IADD R4, R7, 0x1, R4 ;  /* 0x0000000107047824 */ /* 0x000fe400078e0204 */
[----:B------:R-:W-:Y:S01]  /*1d50*/  IMAD.IADD R6, R6, 0x1, -R7 ;  /* 0x0000000106067824 */ /* 0x000fe200078e0a07 */
[----:B------:R-:W-:Y:S01]  /*1d60*/  ISETP.GT.U32.AND P0, PT, R5, R10, PT ;  /* 0x0000000a0500720c */ /* 0x000fe20003f04070 */
[----:B------:R-:W-:-:S12]  /*1d70*/  IMAD.IADD R0, R7, 0x1, R0 ;  /* 0x0000000107007824 */ /* 0x000fd800078e0200 */
[----:B------:R-:W-:Y:S05]  /*1d80*/  @!P0 BRA `(.L_x_313) ;  /* 0xfffffffc00088947 */ /* 0x000fea000383ffff */
.L_x_312:
[----:B------:R-:W0:Y:S01]  /*1d90*/  S2R R9, SR_TID.X ;  /* 0x0000000000097919 */ /* 0x000e220000002100 */
[----:B------:R-:W-:Y:S01]  /*1da0*/  IMAD.IADD R2, R8, 0x1, -R5 ;  /* 0x0000000108027824 */ /* 0x000fe200078e0a05 */
[----:B------:R-:W-:Y:S04]  /*1db0*/  BSSY.RECONVERGENT B1, `(.L_x_311) ;  /* 0x00000c8000017945 */ /* 0x000fe80003800200 */
[----:B0-----:R-:W-:-:S04]  /*1dc0*/  ISETP.GE.AND P0, PT, R9, R2, PT ;  /* 0x000000020900720c */ /* 0x001fc80003f06270 */
[----:B------:R-:W-:-:S13]  /*1dd0*/  ISETP.GE.U32.OR P0, PT, R5, R8, P0 ;  /* 0x000000080500720c */ /* 0x000fda0000706470 */
[----:B------:R-:W-:Y:S05]  /*1de0*/  @P0 BRA `(.L_x_314) ;  /* 0x0000000c00100947 */ /* 0x000fea0003800000 */
[----:B------:R-:W0:Y:S01]  /*1df0*/  LDC R7, c[0x0][0x3ac] ;  /* 0x0000eb00ff077b82 */ /* 0x000e220000000800 */
[----:B------:R-:W-:Y:S07]  /*1e00*/  BSSY.RECONVERGENT B2, `(.L_x_315) ;  /* 0x0000068000027945 */ /* 0x000fee0003800200 */
[----:B------:R-:W1:Y:S01]  /*1e10*/  LDC R2, c[0x0][0x3ac] ;  /* 0x0000eb00ff027b82 */ /* 0x000e620000000800 */
[----:B0-----:R-:W-:Y:S01]  /*1e20*/  IMAD.SHL.U32 R10, R7, 0x1000, RZ ;  /* 0x00001000070a7824 */ /* 0x001fe200078e00ff */
[----:B------:R-:W-:-:S03]  /*1e30*/  LOP3.LUT R7, RZ, R9, RZ, 0x33, !PT ;  /* 0x00000009ff077212 */ /* 0x000fc600078e33ff */
[----:B------:R-:W-:-:S05]  /*1e40*/  IMAD R10, R3, 0x1000, R10 ;  /* 0x00001000030a7824 */ /* 0x000fca00078e020a */
[----:B------:R-:W-:Y:S01]  /*1e50*/  IADD3 R8, PT, PT, -R10, R8, R7 ;  /* 0x000000080a087210 */ /* 0x000fe20007ffe107 */
[----:B-1----:R-:W-:Y:S02]  /*1e60*/  IMAD R7, R2, UR4, RZ ;  /* 0x0000000402077c24 */ /* 0x002fe4000f8e02ff */
[----:B------:R-:W-:Y:S02]  /*1e70*/  IMAD.MOV.U32 R2, RZ, RZ, R9 ;  /* 0x000000ffff027224 */ /* 0x000fe400078e0009 */
        /* <DEDUP_REMOVED lines=8> */
[----:B------:R-:W-:-:S05]  /*1f00*/  LOP3.LUT R2, R2, 0x1fffff0, RZ, 0xc0, !PT ;  /* 0x01fffff002027812 */ /* 0x000fca00078ec0ff */
[----:B------:R-:W-:-:S07]  /*1f10*/  IMAD.MOV R2, RZ, RZ, -R2 ;  /* 0x000000ffff027224 */ /* 0x000fce00078e0a02 */
.L_x_318:
[C---:B------:R-:W-:Y:S02]  /*1f20*/  VIADD R13, R0.reuse, 0xfffff800 ;  /* 0xfffff800000d7836 */ /* 0x040fe40000000000 */
[----:B------:R-:W-:Y:S02]  /*1f30*/  VIADD R17, R0, 0xfffff900 ;  /* 0xfffff90000117836 */ /* 0x000fe40000000000 */
[----:B------:R-:W-:-:S05]  /*1f40*/  IMAD.WIDE.U32 R12, R13, 0x4, R14 ;  /* 0x000000040d0c7825 */ /* 0x000fca00078e000e */
[----:B------:R-:W2:Y:S01]  /*1f50*/  LDG.E R21, desc[UR6][R12.64] ;  /* 0x000000060c157981 */ /* 0x000ea2000c1e1900 */
[----:B------:R-:W-:-:S05]  /*1f60*/  IMAD.WIDE.U32 R16, R17, 0x4, R14 ;  /* 0x0000000411107825 */ /* 0x000fca00078e000e */
[----:B------:R0:W3:Y:S01]  /*1f70*/  LDG.E R20, desc[UR6][R16.64] ;  /* 0x0000000610147981 */ /* 0x0000e2000c1e1900 */
[----:B------:R-:W-:-:S04]  /*1f80*/  VIADD R25, R0, 0xfffffa00 ;  /* 0xfffffa0000197836 */ /* 0x000fc80000000000 */
[----:B------:R-:W-:-:S05]  /*1f90*/  IMAD.WIDE.U32 R24, R25, 0x4, R14 ;  /* 0x0000000419187825 */ /* 0x000fca00078e000e */
[----:B------:R1:W4:Y:S01]  /*1fa0*/  LDG.E R28, desc[UR6][R24.64] ;  /* 0x00000006181c7981 */ /* 0x000322000c1e1900 */
[C---:B------:R-:W-:Y:S02]  /*1fb0*/  VIADD R27, R0.reuse, 0xfffffb00 ;  /* 0xfffffb00001b7836 */ /* 0x040fe40000000000 */
[----:B------:R-:W-:Y:S02]  /*1fc0*/  VIADD R19, R0, 0xfffffc00 ;  /* 0xfffffc0000137836 */ /* 0x000fe40000000000 */
[----:B------:R-:W-:-:S05]  /*1fd0*/  IMAD.WIDE.U32 R26, R27, 0x4, R14 ;  /* 0x000000041b1a7825 */ /* 0x000fca00078e000e */
[----:B------:R-:W5:Y:S01]  /*1fe0*/  LDG.E R10, desc[UR6][R26.64] ;  /* 0x000000061a0a7981 */ /* 0x000f62000c1e1900 */
[----:B------:R-:W-:-:S04]  /*1ff0*/  IMAD.WIDE.U32 R18, R19, 0x4, R14 ;  /* 0x0000000413127825 */ /* 0x000fc800078e000e */
[C---:B------:R-:W-:Y:S01]  /*2000*/  VIADD R23, R0.reuse, 0xfffffd00 ;  /* 0xfffffd0000177836 */ /* 0x040fe20000000000 */
[----:B------:R-:W5:Y:S01]  /*2010*/  LDG.E R11, desc[UR6][R18.64] ;  /* 0x00000006120b7981 */ /* 0x000f62000c1e1900 */
[----:B0-----:R-:W-:Y:S02]  /*2020*/  VIADD R17, R0, 0xfffffe00 ;  /* 0xfffffe0000117836 */ /* 0x001fe40000000000 */
[----:B------:R-:W-:-:S05]  /*2030*/  IMAD.WIDE.U32 R22, R23, 0x4, R14 ;  /* 0x0000000417167825 */ /* 0x000fca00078e000e */
[----:B------:R-:W5:Y:S01]  /*2040*/  LDG.E R12, desc[UR6][R22.64] ;  /* 0x00000006160c7981 */ /* 0x000f62000c1e1900 */
[----:B------:R-:W-:-:S04]  /*2050*/  IMAD.WIDE.U32 R16, R17, 0x4, R14 ;  /* 0x0000000411107825 */ /* 0x000fc800078e000e */
[----:B-1----:R-:W-:Y:S01]  /*2060*/  VIADD R25, R0, 0xffffff00 ;  /* 0xffffff0000197836 */ /* 0x002fe20000000000 */
[----:B------:R0:W5:Y:S03]  /*2070*/  LDG.E R13, desc[UR6][R16.64] ;  /* 0x00000006100d7981 */ /* 0x000166000c1e1900 */
[----:B------:R-:W-:-:S06]  /*2080*/  IMAD.WIDE.U32 R24, R25, 0x4, R14 ;  /* 0x0000000419187825 */ /* 0x000fcc00078e000e */
[----:B------:R-:W5:Y:S01]  /*2090*/  LDG.E R24, desc[UR6][R24.64] ;  /* 0x0000000618187981 */ /* 0x000f62000c1e1900 */
[----:B0-----:R-:W-:-:S04]  /*20a0*/  IMAD.WIDE.U32 R16, R0, 0x4, R14 ;  /* 0x0000000400107825 */ /* 0x001fc800078e000e */
[----:B------:R-:W-:Y:S01]  /*20b0*/  VIADD R27, R0, 0x100 ;  /* 0x00000100001b7836 */ /* 0x000fe20000000000 */
[----:B------:R0:W5:Y:S03]  /*20c0*/  LDG.E R25, desc[UR6][R16.64] ;  /* 0x0000000610197981 */ /* 0x000166000c1e1900 */
[----:B------:R-:W-:-:S04]  /*20d0*/  IMAD.WIDE.U32 R18, R27, 0x4, R14 ;  /* 0x000000041b127825 */ /* 0x000fc800078e000e */
[----:B------:R-:W-:Y:S01]  /*20e0*/  VIADD R27, R0, 0x200 ;  /* 0x00000200001b7836 */ /* 0x000fe20000000000 */
[----:B------:R1:W5:Y:S03]  /*20f0*/  LDG.E R26, desc[UR6][R18.64] ;  /* 0x00000006121a7981 */ /* 0x000366000c1e1900 */
[----:B------:R-:W-:-:S04]  /*2100*/  IMAD.WIDE.U32 R22, R27, 0x4, R14 ;  /* 0x000000041b167825 */ /* 0x000fc800078e000e */
[----:B0-----:R-:W-:Y:S01]  /*2110*/  VIADD R17, R0, 0x300 ;  /* 0x0000030000117836 */ /* 0x001fe20000000000 */
[----:B------:R0:W5:Y:S03]  /*2120*/  LDG.E R27, desc[UR6][R22.64] ;  /* 0x00000006161b7981 */ /* 0x000166000c1e1900 */
[----:B------:R-:W-:-:S04]  /*2130*/  IMAD.WIDE.U32 R16, R17, 0x4, R14 ;  /* 0x0000000411107825 */ /* 0x000fc800078e000e */
[----:B-1----:R-:W-:-:S04]  /*2140*/  VIADD R19, R0, 0x400 ;  /* 0x0000040000137836 */ /* 0x002fc80000000000 */
[----:B------:R-:W-:-:S06]  /*2150*/  IMAD.WIDE.U32 R18, R19, 0x4, R14 ;  /* 0x0000000413127825 */ /* 0x000fcc00078e000e */
[----:B------:R-:W5:Y:S01]  /*2160*/  LDG.E R18, desc[UR6][R18.64] ;  /* 0x0000000612127981 */ /* 0x000f62000c1e1900 */
[----:B0-----:R-:W-:-:S04]  /*2170*/  VIADD R23, R0, 0x600 ;  /* 0x0000060000177836 */ /* 0x001fc80000000000 */
[----:B------:R-:W-:-:S06]  /*2180*/  IMAD.WIDE.U32 R22, R23, 0x4, R14 ;  /* 0x0000000417167825 */ /* 0x000fcc00078e000e */
[----:B------:R-:W5:Y:S01]  /*2190*/  LDG.E R22, desc[UR6][R22.64] ;  /* 0x0000000616167981 */ /* 0x000f62000c1e1900 */
[----:B--2---:R-:W-:-:S04]  /*21a0*/  FSETP.GEU.AND P0, PT, R29, R21, PT ;  /* 0x000000151d00720b */ /* 0x004fc80003f0e000 */
[----:B------:R-:W-:Y:S02]  /*21b0*/  FSEL R21, R21, R29, !P0 ;  /* 0x0000001d15157208 */ /* 0x000fe40004000000 */
[----:B------:R0:W2:Y:S02]  /*21c0*/  LDG.E R29, desc[UR6][R16.64] ;  /* 0x00000006101d7981 */ /* 0x0000a4000c1e1900 */
[----:B---3--:R-:W-:-:S04]  /*21d0*/  FSETP.GEU.AND P0, PT, R21, R20, PT ;  /* 0x000000141500720b */ /* 0x008fc80003f0e000 */
[----:B0-----:R-:W-:Y:S01]  /*21e0*/  FSEL R17, R20, R21, !P0 ;  /* 0x0000001514117208 */ /* 0x001fe20004000000 */
[----:B------:R-:W-:-:S04]  /*21f0*/  VIADD R21, R0, 0x500 ;  /* 0x0000050000157836 */ /* 0x000fc80000000000 */
[----:B------:R-:W-:Y:S01]  /*2200*/  IMAD.WIDE.U32 R20, R21, 0x4, R14 ;  /* 0x0000000415147825 */ /* 0x000fe200078e000e */
[----:B----4-:R-:W-:-:S05]  /*2210*/  FSETP.GEU.AND P0, PT, R17, R28, PT ;  /* 0x0000001c1100720b */ /* 0x010fca0003f0e000 */
[----:B------:R-:W3:Y:S01]  /*2220*/  LDG.E R20, desc[UR6][R20.64] ;  /* 0x0000000614147981 */ /* 0x000ee2000c1e1900 */
[----:B------:R-:W-:Y:S01]  /*2230*/  VIADD R16, R0, 0x700 ;  /* 0x0000070000107836 */ /* 0x000fe20000000000 */
[----:B------:R-:W-:-:S03]  /*2240*/  FSEL R28, R28, R17, !P0 ;  /* 0x000000111c1c7208 */ /* 0x000fc60004000000 */
[----:B------:R-:W-:-:S06]  /*2250*/  IMAD.WIDE.U32 R16, R16, 0x4, R14 ;  /* 0x0000000410107825 */ /* 0x000fcc00078e000e */
[----:B------:R-:W4:Y:S01]  /*2260*/  LDG.E R16, desc[UR6][R16.64] ;  /* 0x0000000610107981 */ /* 0x000f22000c1e1900 */
        /* <DEDUP_REMOVED lines=22> */
[----:B------:R-:W-:-:S04]  /*23d0*/  FSETP.GEU.AND P0, PT, R29, R18, PT ;  /* 0x000000121d00720b */ /* 0x000fc80003f0e000 */
[----:B------:R-:W-:-:S04]  /*23e0*/  FSEL R29, R18, R29, !P0 ;  /* 0x0000001d121d7208 */ /* 0x000fc80004000000 */
[----:B---3--:R-:W-:-:S04]  /*23f0*/  FSETP.GEU.AND P0, PT, R29, R20, PT ;  /* 0x000000141d00720b */ /* 0x008fc80003f0e000 */
[----:B------:R-:W-:-:S04]  /*2400*/  FSEL R29, R20, R29, !P0 ;  /* 0x0000001d141d7208 */ /* 0x000fc80004000000 */
[----:B------:R-:W-:-:S04]  /*2410*/  FSETP.GEU.AND P0, PT, R29, R22, PT ;  /* 0x000000161d00720b */ /* 0x000fc80003f0e000 */
[----:B------:R-:W-:-:S04]  /*2420*/  FSEL R29, R22, R29, !P0 ;  /* 0x0000001d161d7208 */ /* 0x000fc80004000000 */
[----:B----4-:R-:W-:-:S04]  /*2430*/  FSETP.GEU.AND P0, PT, R29, R16, PT ;  /* 0x000000101d00720b */ /* 0x010fc80003f0e000 */
[----:B------:R-:W-:Y:S01]  /*2440*/  FSEL R29, R16, R29, !P0 ;  /* 0x0000001d101d7208 */ /* 0x000fe20004000000 */
[----:B------:R-:W-:Y:S08]  /*2450*/  @P1 BRA `(.L_x_318) ;  /* 0xfffffff800b01947 */ /* 0x000ff0000383ffff */
[----:B------:R-:W-:Y:S05]  /*2460*/  BSYNC.RECONVERGENT B3 ;  /* 0x0000000000037941 */ /* 0x000fea0003800200 */
.L_x_317:
[----:B------:R-:W-:-:S07]  /*2470*/  VIADD R2, R9, 0xfffff800 ;  /* 0xfffff80009027836 */ /* 0x000fce0000000000 */
.L_x_316:
[----:B------:R-:W-:Y:S05]  /*2480*/  BSYNC.RECONVERGENT B2 ;  /* 0x0000000000027941 */ /* 0x000fea0003800200 */
.L_x_315:
[----:B------:R-:W-:-:S13]  /*2490*/  ISETP.NE.AND P0, PT, R8, RZ, PT ;  /* 0x000000ff0800720c */ /* 0x000fda0003f05270 */
[----:B------:R-:W-:Y:S05]  /*24a0*/  @!P0 BRA `(.L_x_314) ;  /* 0x0000000400608947 */ /* 0x000fea0003800000 */
[----:B------:R-:W-:Y:S01]  /*24b0*/  ISETP.GE.U32.AND P1, PT, R8, 0x8, PT ;  /* 0x000000080800780c */ /* 0x000fe20003f26070 */
[----:B------:R-:W-:Y:S01]  /*24c0*/  BSSY.RECONVERGENT B2, `(.L_x_319) ;  /* 0x000002d000027945 */ /* 0x000fe20003800200 */
[----:B------:R-:W-:-:S04]  /*24d0*/  LOP3.LUT R22, R7, 0x7, RZ, 0xc0, !PT ;  /* 0x0000000707167812 */ /* 0x000fc800078ec0ff */
[----:B------:R-:W-:-:S07]  /*24e0*/  ISETP.NE.AND P0, PT, R22, RZ, PT ;  /* 0x000000ff1600720c */ /* 0x000fce0003f05270 */
[----:B------:R-:W-:Y:S06]  /*24f0*/  @!P1 BRA `(.L_x_320) ;  /* 0x0000000000a49947 */ /* 0x000fec0003800000 */
[----:B------:R-:W-:-:S04]  /*2500*/  IMAD.IADD R13, R2, 0x1, R5 ;  /* 0x00000001020d7824 */ /* 0x000fc800078e0205 */
[----:B------:R-:W-:-:S04]  /*2510*/  IMAD.WIDE.U32 R8, R13, 0x4, R14 ;  /* 0x000000040d087825 */ /* 0x000fc800078e000e */
[C---:B------:R-:W-:Y:S01]  /*2520*/  VIADD R11, R13.reuse, 0x100 ;  /* 0x000001000d0b7836 */ /* 0x040fe20000000000 */
[----:B------:R0:W2:Y:S01]  /*2530*/  LDG.E R0, desc[UR6][R8.64] ;  /* 0x0000000608007981 */ /* 0x0000a2000c1e1900 */
[----:B------:R-:W-:Y:S02]  /*2540*/  VIADD R25, R13, 0x200 ;  /* 0x000002000d197836 */ /* 0x000fe40000000000 */
[----:B------:R-:W-:-:S05]  /*2550*/  IMAD.WIDE.U32 R10, R11, 0x4, R14 ;  /* 0x000000040b0a7825 */ /* 0x000fca00078e000e */
[----:B------:R1:W3:Y:S01]  /*2560*/  LDG.E R18, desc[UR6][R10.64] ;  /* 0x000000060a127981 */ /* 0x0002e2000c1e1900 */
[----:B------:R-:W-:-:S04]  /*2570*/  IMAD.WIDE.U32 R24, R25, 0x4, R14 ;  /* 0x0000000419187825 */ /* 0x000fc800078e000e */
[C---:B------:R-:W-:Y:S01]  /*2580*/  VIADD R21, R13.reuse, 0x300 ;  /* 0x000003000d157836 */ /* 0x040fe20000000000 */
[----:B------:R-:W4:Y:S01]  /*2590*/  LDG.E R19, desc[UR6][R24.64] ;  /* 0x0000000618137981 */ /* 0x000f22000c1e1900 */
[----:B------:R-:W-:Y:S02]  /*25a0*/  VIADD R17, R13, 0x400 ;  /* 0x000004000d117836 */ /* 0x000fe40000000000 */
[----:B------:R-:W-:-:S04]  /*25b0*/  IMAD.WIDE.U32 R20, R21, 0x4, R14 ;  /* 0x0000000415147825 */ /* 0x000fc800078e000e */
[--C-:B------:R-:W-:Y:S02]  /*25c0*/  IMAD.WIDE.U32 R16, R17, 0x4, R14.reuse ;  /* 0x0000000411107825 */ /* 0x100fe400078e000e */
[----:B------:R-:W5:Y:S02]  /*25d0*/  LDG.E R20, desc[UR6][R20.64] ;  /* 0x0000000614147981 */ /* 0x000f64000c1e1900 */
[C---:B0-----:R-:W-:Y:S02]  /*25e0*/  VIADD R9, R13.reuse, 0x500 ;  /* 0x000005000d097836 */ /* 0x041fe40000000000 */
[----:B------:R-:W5:Y:S01]  /*25f0*/  LDG.E R16, desc[UR6][R16.64] ;  /* 0x0000000610107981 */ /* 0x000f62000c1e1900 */
[----:B-1----:R-:W-:Y:S02]  /*2600*/  VIADD R11, R13, 0x600 ;  /* 0x000006000d0b7836 */ /* 0x002fe40000000000 */
[----:B------:R-:W-:-:S04]  /*2610*/  IMAD.WIDE.U32 R8, R9, 0x4, R14 ;  /* 0x0000000409087825 */ /* 0x000fc800078e000e */
[--C-:B------:R-:W-:Y:S02]  /*2620*/  IMAD.WIDE.U32 R10, R11, 0x4, R14.reuse ;  /* 0x000000040b0a7825 */ /* 0x100fe400078e000e */
[----:B------:R-:W5:Y:S02]  /*2630*/  LDG.E R8, desc[UR6][R8.64] ;  /* 0x0000000608087981 */ /* 0x000f64000c1e1900 */
[----:B------:R-:W-:Y:S02]  /*2640*/  VIADD R13, R13, 0x700 ;  /* 0x000007000d0d7836 */ /* 0x000fe40000000000 */
[----:B------:R-:W5:Y:S02]  /*2650*/  LDG.E R11, desc[UR6][R10.64] ;  /* 0x000000060a0b7981 */ /* 0x000f64000c1e1900 */
[----:B------:R-:W-:-:S06]  /*2660*/  IMAD.WIDE.U32 R12, R13, 0x4, R14 ;  /* 0x000000040d0c7825 */ /* 0x000fcc00078e000e */
        /* <DEDUP_REMOVED lines=18> */
.L_x_320:
[----:B------:R-:W-:Y:S05]  /*2790*/  BSYNC.RECONVERGENT B2 ;  /* 0x0000000000027941 */ /* 0x000fea0003800200 */
.L_x_319:
[----:B------:R-:W-:Y:S05]  /*27a0*/  @!P0 BRA `(.L_x_314) ;  /* 0x0000000000a08947 */ /* 0x000fea0003800000 */
[----:B------:R-:W-:Y:S01]  /*27b0*/  ISETP.GE.U32.AND P1, PT, R22, 0x4, PT ;  /* 0x000000041600780c */ /* 0x000fe20003f26070 */
[----:B------:R-:W-:Y:S01]  /*27c0*/  BSSY.RECONVERGENT B2, `(.L_x_321) ;  /* 0x0000018000027945 */ /* 0x000fe20003800200 */
[----:B------:R-:W-:-:S11]  /*27d0*/  LOP3.LUT P0, RZ, R7, 0x3, RZ, 0xc0, !PT ;  /* 0x0000000307ff7812 */ /* 0x000fd6000780c0ff */
[----:B------:R-:W-:Y:S05]  /*27e0*/  @!P1 BRA `(.L_x_322) ;  /* 0x0000000000549947 */ /* 0x000fea0003800000 */
[----:B------:R-:W-:-:S04]  /*27f0*/  IMAD.IADD R5, R2, 0x1, R5 ;  /* 0x0000000102057824 */ /* 0x000fc800078e0205 */
[----:B------:R-:W-:-:S04]  /*2800*/  IMAD.WIDE.U32 R8, R5, 0x4, R14 ;  /* 0x0000000405087825 */ /* 0x000fc800078e000e */
[C---:B------:R-:W-:Y:S02]  /*2810*/  VIADD R11, R5.reuse, 0x100 ;  /* 0x00000100050b7836 */ /* 0x040fe40000000000 */
[----:B------:R-:W2:Y:S01]  /*2820*/  LDG.E R8, desc[UR6][R8.64] ;  /* 0x0000000608087981 */ /* 0x000ea2000c1e1900 */
[----:B------:R-:W-:Y:S02]  /*2830*/  VIADD R13, R5, 0x200 ;  /* 0x00000200050d7836 */ /* 0x000fe40000000000 */
[----:B------:R-:W-:-:S04]  /*2840*/  IMAD.WIDE.U32 R10, R11, 0x4, R14 ;  /* 0x000000040b0a7825 */ /* 0x000fc800078e000e */
[--C-:B------:R-:W-:Y:S02]  /*2850*/  IMAD.WIDE.U32 R12, R13, 0x4, R14.reuse ;  /* 0x000000040d0c7825 */ /* 0x100fe400078e000e */
[----:B------:R-:W3:Y:S02]  /*2860*/  LDG.E R10, desc[UR6][R10.64] ;  /* 0x000000060a0a7981 */ /* 0x000ee4000c1e1900 */
[----:B------:R-:W-:Y:S02]  /*2870*/  VIADD R17, R5, 0x300 ;  /* 0x0000030005117836 */ /* 0x000fe40000000000 */
[----:B------:R-:W4:Y:S02]  /*2880*/  LDG.E R12, desc[UR6][R12.64] ;  /* 0x000000060c0c7981 */ /* 0x000f24000c1e1900 */
        /* <DEDUP_REMOVED lines=11> */
.L_x_322:
[----:B------:R-:W-:Y:S05]  /*2940*/  BSYNC.RECONVERGENT B2 ;  /* 0x0000000000027941 */ /* 0x000fea0003800200 */
.L_x_321:
[----:B------:R-:W-:Y:S05]  /*2950*/  @!P0 BRA `(.L_x_314) ;  /* 0x0000000000348947 */ /* 0x000fea0003800000 */
[----:B------:R-:W-:Y:S01]  /*2960*/  LOP3.LUT R0, R6, 0xffff, RZ, 0xc0, !PT ;  /* 0x0000ffff06007812 */ /* 0x000fe200078ec0ff */
[----:B------:R-:W-:-:S03]  /*2970*/  IMAD.IADD R7, R2, 0x1, R4 ;  /* 0x0000000102077824 */ /* 0x000fc600078e0204 */
[----:B------:R-:W-:-:S04]  /*2980*/  LEA.HI R0, R0, 0x1, RZ, 0x18 ;  /* 0x0000000100007811 */ /* 0x000fc800078fc0ff */
[----:B------:R-:W-:-:S05]  /*2990*/  LOP3.LUT R0, R0, 0x3, RZ, 0xc0, !PT ;  /* 0x0000000300007812 */ /* 0x000fca00078ec0ff */
[----:B------:R-:W-:-:S07]  /*29a0*/  IMAD.MOV R0, RZ, RZ, -R0 ;  /* 0x000000ffff007224 */ /* 0x000fce00078e0a00 */
.L_x_323:
[----:B------:R-:W-:-:S06]  /*29b0*/  IMAD.WIDE.U32 R4, R7, 0x4, R14 ;  /* 0x0000000407047825 */ /* 0x000fcc00078e000e */
[----:B------:R-:W2:Y:S01]  /*29c0*/  LDG.E R4, desc[UR6][R4.64] ;  /* 0x0000000604047981 */ /* 0x000ea2000c1e1900 */
[----:B------:R-:W-:Y:S02]  /*29d0*/  VIADD R0, R0, 0x1 ;  /* 0x0000000100007836 */ /* 0x000fe40000000000 */
[----:B------:R-:W-:-:S03]  /*29e0*/  VIADD R7, R7, 0x100 ;  /* 0x0000010007077836 */ /* 0x000fc60000000000 */
[----:B------:R-:W-:Y:S02]  /*29f0*/  ISETP.NE.AND P1, PT, R0, RZ, PT ;  /* 0x000000ff0000720c */ /* 0x000fe40003f25270 */
[----:B--2---:R-:W-:-:S04]  /*2a00*/  FSETP.GEU.AND P0, PT, R29, R4, PT ;  /* 0x000000041d00720b */ /* 0x004fc80003f0e000 */
[----:B------:R-:W-:-:S07]  /*2a10*/  FSEL R29, R4, R29, !P0 ;  /* 0x0000001d041d7208 */ /* 0x000fce0004000000 */
[----:B------:R-:W-:Y:S05]  /*2a20*/  @P1 BRA `(.L_x_323) ;  /* 0xfffffffc00e01947 */ /* 0x000fea000383ffff */
.L_x_314:
[----:B------:R-:W-:Y:S05]  /*2a30*/  BSYNC.RECONVERGENT B1 ;  /* 0x0000000000017941 */ /* 0x000fea0003800200 */
.L_x_311:
[----:B------:R-:W0:Y:S01]  /*2a40*/  S2R R7, SR_LANEID ;  /* 0x0000000000077919 */ /* 0x000e220000000000 */
[----:B------:R-:W1:Y:S01]  /*2a50*/  SHFL.DOWN PT, R0, R29, 0x1, 0x1f ;  /* 0x08201f001d007f89 */ /* 0x000e6200000e0000 */
[----:B------:R-:W2:Y:S01]  /*2a60*/  S2R R6, SR_TID.X ;  /* 0x0000000000067919 */ /* 0x000ea20000002100 */
[----:B-1----:R-:W-:Y:S02]  /*2a70*/  FSETP.GEU.AND P0, PT, R29, R0, PT ;  /* 0x000000001d00720b */ /* 0x002fe40003f0e000 */
[C---:B0-----:R-:W-:Y:S02]  /*2a80*/  ISETP.GT.AND P1, PT, R7.reuse, 0x1e, PT ;  /* 0x0000001e0700780c */ /* 0x041fe40003f24270 */
[----:B------:R-:W-:-:S11]  /*2a90*/  ISETP.NE.AND P2, PT, R7, RZ, PT ;  /* 0x000000ff0700720c */ /* 0x000fd60003f45270 */
[----:B------:R-:W-:Y:S02]  /*2aa0*/  @!P1 FSEL R29, R0, R29, !P0 ;  /* 0x0000001d001d9208 */ /* 0x000fe40004000000 */
[----:B------:R-:W-:Y:S01]  /*2ab0*/  ISETP.GT.AND P1, PT, R7, 0x1d, PT ;  /* 0x0000001d0700780c */ /* 0x000fe20003f24270 */
[----:B------:R-:W0:Y:S01]  /*2ac0*/  @!P2 S2R R5, SR_CgaCtaId ;  /* 0x000000000005a919 */ /* 0x000e220000008800 */
[----:B------:R-:W-:Y:S02]  /*2ad0*/  @!P2 MOV R4, 0x400 ;  /* 0x000004000004a802 */ /* 0x000fe40000000f00 */
[----:B--2---:R-:W-:Y:S01]  /*2ae0*/  @!P2 SHF.R.U32.HI R2, RZ, 0x3, R6 ;  /* 0x00000003ff02a819 */ /* 0x004fe20000011606 */
        /* <DEDUP_REMOVED lines=43> */
.L_x_310:
[----:B------:R-:W-:Y:S05]  /*2da0*/  BSYNC.RECONVERGENT B0 ;  /* 0x0000000000007941 */ /* 0x000fea0003800200 */
.L_x_294:
[----:B------:R-:W-:Y:S05]  /*2db0*/  @P0 EXIT ;  /* 0x000000000000094d */ /* 0x000fea0003800000 */
[----:B------:R-:W0:Y:S02]  /*2dc0*/  LDC.64 R4, c[0x0][0x388] ;  /* 0x0000e200ff047b82 */ /* 0x000e240000000a00 */
[----:B0-----:R-:W-:-:S05]  /*2dd0*/  IMAD.WIDE.U32 R2, R3, 0x4, R4 ;  /* 0x0000000403027825 */ /* 0x001fca00078e0004 */
[----:B------:R-:W-:Y:S01]  /*2de0*/  STG.E desc[UR6][R2.64], R8 ;  /* 0x0000000802007986 */ /* 0x000fe2000c101906 */
[----:B------:R-:W-:Y:S05]  /*2df0*/  EXIT ;  /* 0x000000000000794d */ /* 0x000fea0003800000 */
.L_x_324:
        /* <DEDUP_REMOVED lines=16> */
.L_x_1001:


//--------------------- .text._ZN3cub18CUB_300001_SM_10006detail6reduce28DeviceReduceSingleTileKernelINS2_10policy_hubIfjN4cuda3__47maximumIfEEE10Policy1000EN6thrust24THRUST_300001_SM_1000_NS10device_ptrIfEEPfjS8_ffNS5_3std3__410__identityEEEvT0_T1_T2_T3_T4_T6_ --------------------------
	.section	.text._ZN3cub18CUB_300001_SM_10006detail6reduce28DeviceReduceSingleTileKernelINS2_10policy_hubIfjN4cuda3__47maximumIfEEE10Policy1000EN6thrust24THRUST_300001_SM_1000_NS10device_ptrIfEEPfjS8_ffNS5_3std3__410__identityEEEvT0_T1_T2_T3_T4_T6_,"ax",@progbits
	.align	128
        .global         _ZN3cub18CUB_300001_SM_10006detail6reduce28DeviceReduceSingleTileKernelINS2_10policy_hubIfjN4cuda3__47maximumIfEEE10Policy1000EN6thrust24THRUST_300001_SM_1000_NS10device_ptrIfEEPfjS8_ffNS5_3std3__410__identityEEEvT0_T1_T2_T3_T4_T6_
        .type           _ZN3cub18CUB_300001_SM_10006detail6reduce28DeviceReduceSingleTileKernelINS2_10policy_hubIfjN4cuda3__47maximumIfEEE10Policy1000EN6thrust24THRUST_300001_SM_1000_NS10device_ptrIfEEPfjS8_ffNS5_3std3__410__identityEEEvT0_T1_T2_T3_T4_T6_,@function
        .size           _ZN3cub18CUB_300001_SM_10006detail6reduce28DeviceReduceSingleTileKernelINS2_10policy_hubIfjN4cuda3__47maximumIfEEE10Policy1000EN6thrust24THRUST_300001_SM_1000_NS10device_ptrIfEEPfjS8_ffNS5_3std3__410__identityEEEvT0_T1_T2_T3_T4_T6_,(.L_x_1002 - _ZN3cub18CUB_300001_SM_10006detail6reduce28DeviceReduceSingleTileKernelINS2_10policy_hubIfjN4cuda3__47maximumIfEEE10Policy1000EN6thrust24THRUST_300001_SM_1000_NS10device_ptrIfEEPfjS8_ffNS5_3std3__410__identityEEEvT0_T1_T2_T3_T4_T6_)
        .other          _ZN3cub18CUB_300001_SM_10006detail6reduce28DeviceReduceSingleTileKernelINS2_10policy_hubIfjN4cuda3__47maximumIfEEE10Policy1000EN6thrust24THRUST_300001_SM_1000_NS10device_ptrIfEEPfjS8_ffNS5_3std3__410__identityEEEvT0_T1_T2_T3_T4_T6_,@"STO_CUDA_ENTRY STV_DEFAULT"
_ZN3cub18CUB_300001_SM_10006detail6reduce28DeviceReduceSingleTileKernelINS2_10policy_hubIfjN4cuda3__47maximumIfEEE10Policy1000EN6thrust24THRUST_300001_SM_1000_NS10device_ptrIfEEPfjS8_ffNS5_3std3__410__identityEEEvT0_T1_T2_T3_T4_T6_:
.text._ZN3cub18CUB_300001_SM_10006detail6reduce28DeviceReduceSingleTileKernelINS2_10policy_hubIfjN4cuda3__47maximumIfEEE10Policy1000EN6thrust24THRUST_300001_SM_1000_NS10device_ptrIfEEPfjS8_ffNS5_3std3__410__identityEEEvT0_T1_T2_T3_T4_T6_:
        /* <DEDUP_REMOVED lines=13> */
.L_x_325:
[----:B------:R-:W-:Y:S01]  /*00d0*/  ISETP.GT.U32.AND P0, PT, R4, 0xfff, PT ;  /* 0x00000fff0400780c */ /* 0x000fe20003f04070 */
[----:B------:R-:W-:-:S12]  /*00e0*/  BSSY.RECONVERGENT B0, `(.L_x_326) ;  /* 0x0000286000007945 */ /* 0x000fd80003800200 */
        /* <DEDUP_REMOVED lines=11> */
.L_x_329:
[----:B------:R-:W-:Y:S05]  /*01a0*/  BSYNC.RECONVERGENT B1 ;  /* 0x0000000000017941 */ /* 0x000fea0003800200 */
.L_x_328:
        /* <DEDUP_REMOVED lines=17> */
.L_x_334:
        /* <DEDUP_REMOVED lines=54> */
.L_x_333:
[----:B------:R-:W-:Y:S05]  /*0620*/  BSYNC.RECONVERGENT B2 ;  /* 0x0000000000027941 */ /* 0x000fea0003800200 */
.L_x_332:
        /* <DEDUP_REMOVED lines=33> */
.L_x_336:
[----:B------:R-:W-:Y:S05]  /*0840*/  BSYNC.RECONVERGENT B2 ;  /* 0x0000000000027941 */ /* 0x000fea0003800200 */
.L_x_335:
        /* <DEDUP_REMOVED lines=21> */
.L_x_338:
[----:B------:R-:W-:Y:S05]  /*09a0*/  BSYNC.RECONVERGENT B2 ;  /* 0x0000000000027941 */ /* 0x000fea0003800200 */
.L_x_337:
[----:B------:R-:W-:Y:S05]  /*09b0*/  @!P0 BRA `(.L_x_331) ;  /* 0x0000000000348947 */ /* 0x000fea0003800000 */
[----:B------:R-:W0:Y:S01]  /*09c0*/  LDC.64 R2, c[0x0][0x380] ;  /* 0x0000e000ff027b82 */ /* 0x000e220000000a00 */
[----:B------:R-:W-:Y:S02]  /*09d0*/  IMAD.MOV R6, RZ, RZ, -R6 ;  /* 0x000000ffff067224 */ /* 0x000fe400078e0a06 */
[----:B0-----:R-:W-:-:S04]  /*09e0*/  IMAD.WIDE.U32 R2, R7, 0x4, R2 ;  /* 0x0000000407027825 */ /* 0x001fc800078e0002 */
[----:B------:R-:W-:-:S07]  /*09f0*/  IMAD.MOV.U32 R7, RZ, RZ, R3 ;  /* 0x000000ffff077224 */ /* 0x000fce00078e0003 */
.L_x_339:
[----:B------:R-:W-:-:S06]  /*0a00*/  IMAD.MOV.U32 R3, RZ, RZ, R7 ;  /* 0x000000ffff037224 */ /* 0x000fcc00078e0007 */
[----:B------:R0:W2:Y:S01]  /*0a10*/  LDG.E R3, desc[UR6][R2.64] ;  /* 0x0000000602037981 */ /* 0x0000a2000c1e1900 */
[----:B------:R-:W-:-:S05]  /*0a20*/  VIADD R6, R6, 0x1 ;  /* 0x0000000106067836 */ /* 0x000fca0000000000 */
[----:B------:R-:W-:Y:S02]  /*0a30*/  ISETP.NE.AND P1, PT, R6, RZ, PT ;  /* 0x000000ff0600720c */ /* 0x000fe40003f25270 */
[----:B0-----:R-:W-:-:S05]  /*0a40*/  IADD3 R2, P2, PT, R2, 0x400, RZ ;  /* 0x0000040002027810 */ /* 0x001fca0007f5e0ff */
[----:B------:R-:W-:Y:S01]  /*0a50*/  IMAD.X R7, RZ, RZ, R7, P2 ;  /* 0x000000ffff077224 */ /* 0x000fe200010e0607 */
[----:B--2--5:R-:W-:-:S04]  /*0a60*/  FSETP.GEU.AND P0, PT, R0, R3, PT ;  /* 0x000000030000720b */ /* 0x024fc80003f0e000 */
[----:B------:R-:W-:Y:S01]  /*0a70*/  FSEL R0, R3, R0, !P0 ;  /* 0x0000000003007208 */ /* 0x000fe20004000000 */
[----:B------:R-:W-:Y:S08]  /*0a80*/  @P1 BRA `(.L_x_339) ;  /* 0xfffffffc00dc1947 */ /* 0x000ff0000383ffff */
.L_x_331:
[----:B------:R-:W-:Y:S05]  /*0a90*/  BSYNC.RECONVERGENT B1 ;  /* 0x0000000000017941 */ /* 0x000fea0003800200 */
.L_x_330:
[----:B------:R-:W-:Y:S01]  /*0aa0*/  ISETP.GE.U32.AND P0, PT, R4, 0x100, PT ;  /* 0x000001000400780c */ /* 0x000fe20003f06070 */
        /* <DEDUP_REMOVED lines=57> */
.L_x_340:
[----:B------:R-:W-:Y:S01]  /*0e40*/  LOP3.LUT R0, R5, 0x3e0, RZ, 0xc0, !PT ;  /* 0x000003e005007812 */ /* 0x000fe200078ec0ff */
[----:B------:R-:W1:Y:S03]  /*0e50*/  S2R R6, SR_LANEID ;  /* 0x0000000000067919 */ /* 0x000e660000000000 */
[----:B------:R-:W-:Y:S01]  /*0e60*/  LOP3.LUT R7, RZ, R0, RZ, 0x33, !PT ;  /* 0x00000000ff077212 */ /* 0x000fe200078e33ff */
[----:B0-----:R-:W-:-:S04]  /*0e70*/  VIADD R3, R0, 0x20 ;  /* 0x0000002000037836 */ /* 0x001fc80000000000 */
[----:B------:R-:W-:Y:S01]  /*0e80*/  IMAD.IADD R7, R7, 0x1, R4 ;  /* 0x0000000107077824 */ /* 0x000fe200078e0204 */
[----:B------:R-:W-:-:S04]  /*0e90*/  ISETP.GT.U32.AND P0, PT, R3, R4, PT ;  /* 0x000000040300720c */ /* 0x000fc80003f04070 */
        /* <DEDUP_REMOVED lines=65> */
.L_x_327:
[----:B------:R-:W0:Y:S01]  /*12b0*/  S2R R0, SR_TID.X ;  /* 0x0000000000007919 */ /* 0x000e220000002100 */
[----:B------:R-:W1:Y:S02]  /*12c0*/  LDCU.64 UR4, c[0x0][0x380] ;  /* 0x00007000ff0477ac */ /* 0x000e640008000a00 */
[----:B-1----:R-:W-:Y:S02]  /*12d0*/  IMAD.U32 R14, RZ, RZ, UR4 ;  /* 0x00000004ff0e7e24 */ /* 0x002fe4000f8e00ff */
[----:B------:R-:W-:Y:S02]  /*12e0*/  IMAD.U32 R15, RZ, RZ, UR5 ;  /* 0x00000005ff0f7e24 */ /* 0x000fe4000f8e00ff */
        /* <DEDUP_REMOVED lines=31> */
[----:B------:R-:W-:Y:S01]  /*14e0*/  FSEL R18, R18, R17, !P1 ;  /* 0x0000001112127208 */ /* 0x000fe20004800000 */
[----:B------:R-:W-:Y:S01]  /*14f0*/  VIADD R17, R4, 0xfffff000 ;  /* 0xfffff00004117836 */ /* 0x000fe20000000000 */
        /* <DEDUP_REMOVED lines=14> */
[----:B------:R-:W-:Y:S02]  /*15e0*/  ISETP.GE.U32.AND P1, PT, R17, 0x1000, PT ;  /* 0x000010001100780c */ /* 0x000fe40003f26070 */
[----:B------:R-:W-:-:S04]  /*15f0*/  FSETP.GEU.AND P0, PT, R5, R22, PT ;  /* 0x000000160500720b */ /* 0x000fc80003f0e000 */
[----:B------:R-:W-:-:S07]  /*1600*/  FSEL R7, R22, R5, !P0 ;  /* 0x0000000516077208 */ /* 0x000fce0004000000 */
[----:B------:R-:W-:Y:S05]  /*1610*/  @!P1 BRA `(.L_x_342) ;  /* 0x0000000000ec9947 */ /* 0x000fea0003800000 */
[----:B------:R-:W0:Y:S01]  /*1620*/  LDC R4, c[0x0][0x390] ;  /* 0x0000e400ff047b82 */ /* 0x000e220000000800 */
[----:B------:R-:W-:-:S07]  /*1630*/  UMOV UR4, 0x1000 ;  /* 0x0000100000047882 */ /* 0x000fce0000000000 */
[----:B------:R-:W1:Y:S02]  /*1640*/  LDC.64 R14, c[0x0][0x380] ;  /* 0x0000e000ff0e7b82 */ /* 0x000e640000000a00 */
.L_x_344:
[----:B------:R-:W-:-:S04]  /*1650*/  VIADD R3, R0, UR4 ;  /* 0x0000000400037c36 */ /* 0x000fc80008000000 */
        /* <DEDUP_REMOVED lines=17> */
[----:B0-----:R-:W-:Y:S01]  /*1770*/  VIADD R2, R4, -UR4 ;  /* 0x8000000404027c36 */ /* 0x001fe20008000000 */
        /* <DEDUP_REMOVED lines=30> */
[----:B------:R-:W-:-:S04]  /*1960*/  FSEL R7, R8, R7, !P0 ;  /* 0x0000000708077208 */ /* 0x000fc80004000000 */
[----:B------:R-:W-:-:S04]  /*1970*/  FSETP.GEU.AND P0, PT, R7, R16, PT ;  /* 0x000000100700720b */ /* 0x000fc80003f0e000 */
[----:B------:R-:W-:Y:S01]  /*1980*/  FSEL R7, R16, R7, !P0 ;  /* 0x0000000710077208 */ /* 0x000fe20004000000 */
[----:B------:R-:W-:Y:S08]  /*1990*/  @!P1 BRA `(.L_x_343) ;  /* 0x0000000c00149947 */ /* 0x000ff00003800000 */
[----:B------:R-:W-:-:S06]  /*19a0*/  UIADD3 UR4, UPT, UPT, UR4, 0x1000, URZ ;  /* 0x0000100004047890 */ /* 0x000fcc000fffe0ff */
[----:B------:R-:W-:-:S13]  /*19b0*/  ISETP.LT.U32.AND P0, PT, R17, UR4, PT ;  /* 0x0000000411007c0c */ /* 0x000fda000bf01070 */
[----:B------:R-:W-:Y:S05]  /*19c0*/  @!P0 BRA `(.L_x_344) ;  /* 0xfffffffc00208947 */ /* 0x000fea000383ffff */
.L_x_342:
[----:B------:R-:W-:Y:S01]  /*19d0*/  VIADD R3, R4, -UR4 ;  /* 0x8000000404037c36 */ /* 0x000fe20008000000 */
[----:B------:R-:W-:Y:S04]  /*19e0*/  BSSY.RECONVERGENT B1, `(.L_x_343) ;  /* 0x00000c0000017945 */ /* 0x000fe80003800200 */
[----:B------:R-:W-:-:S04]  /*19f0*/  ISETP.GE.AND P0, PT, R0, R3, PT ;  /* 0x000000030000720c */ /* 0x000fc80003f06270 */
[----:B------:R-:W-:-:S13]  /*1a00*/  ISETP.LE.U32.OR P0, PT, R4, UR4, P0 ;  /* 0x0000000404007c0c */ /* 0x000fda0008703470 */
[----:B------:R-:W-:Y:S05]  /*1a10*/  @P0 BRA `(.L_x_345) ;  /* 0x0000000800f00947 */ /* 0x000fea0003800000 */
[----:B------:R-:W-:Y:S01]  /*1a20*/  LOP3.LUT R3, RZ, R0, RZ, 0x33, !PT ;  /* 0x00000000ff037212 */ /* 0x000fe200078e33ff */
[----:B------:R-:W-:Y:S01]  /*1a30*/  BSSY.RECONVERGENT B2, `(.L_x_346) ;  /* 0x0000062000027945 */ /* 0x000fe20003800200 */
[----:B------:R-:W-:Y:S02]  /*1a40*/  IMAD.MOV.U32 R5, RZ, RZ, R0 ;  /* 0x000000ffff057224 */ /* 0x000fe400078e0000 */
[----:B------:R-:W-:-:S04]  /*1a50*/  IADD3 R3, PT, PT, R4, -UR4, R3 ;  /* 0x8000000404037c10 */ /* 0x000fc8000fffe003 */
[C---:B------:R-:W-:Y:S02]  /*1a60*/  ISETP.GE.U32.AND P0, PT, R3.reuse, 0xf00, PT ;  /* 0x00000f000300780c */ /* 0x040fe40003f06070 */
[----:B------:R-:W-:-:S04]  /*1a70*/  LEA.HI R3, R3, 0x1, RZ, 0x18 ;  /* 0x0000000103037811 */ /* 0x000fc800078fc0ff */
[----:B------:R-:W-:-:S07]  /*1a80*/  LOP3.LUT R4, R3, 0xf, RZ, 0xc0, !PT ;  /* 0x0000000f03047812 */ /* 0x000fce00078ec0ff */
[----:B------:R-:W-:Y:S05]  /*1a90*/  @!P0 BRA `(.L_x_347) ;  /* 0x00000004006c8947 */ /* 0x000fea0003800000 */
[----:B------:R-:W-:Y:S01]  /*1aa0*/  LOP3.LUT R6, R3, 0x1fffff0, RZ, 0xc0, !PT ;  /* 0x01fffff003067812 */ /* 0x000fe200078ec0ff */
[----:B------:R-:W-:Y:S01]  /*1ab0*/  BSSY.RECONVERGENT B3, `(.L_x_348) ;  /* 0x0000058000037945 */ /* 0x000fe20003800200 */
[C---:B------:R-:W-:Y:S01]  /*1ac0*/  LOP3.LUT R5, R0.reuse, 0x800, RZ, 0xfc, !PT ;  /* 0x0000080000057812 */ /* 0x040fe200078efcff */
[----:B------:R-:W-:Y:S02]  /*1ad0*/  VIADD R2, R0, UR4 ;  /* 0x0000000400027c36 */ /* 0x000fe40008000000 */
[----:B------:R-:W-:-:S07]  /*1ae0*/  IMAD.MOV R6, RZ, RZ, -R6 ;  /* 0x000000ffff067224 */ /* 0x000fce00078e0a06 */
.L_x_349:
[----:B------:R-:W-:-:S04]  /*1af0*/  IMAD.WIDE.U32 R12, R2, 0x4, R14 ;  /* 0x00000004020c7825 */ /* 0x000fc800078e000e */
[C---:B------:R-:W-:Y:S01]  /*1b00*/  VIADD R17, R2.reuse, 0x100 ;  /* 0x0000010002117836 */ /* 0x040fe20000000000 */
[----:B------:R-:W2:Y:S01]  /*1b10*/  LDG.E R8, desc[UR6][R12.64] ;  /* 0x000000060c087981 */ /* 0x000ea2000c1e1900 */
[----:B------:R-:W-:Y:S02]  /*1b20*/  VIADD R11, R2, 0x200 ;  /* 0x00000200020b7836 */ /* 0x000fe40000000000 */
[----:B------:R-:W-:-:S05]  /*1b30*/  IMAD.WIDE.U32 R16, R17, 0x4, R14 ;  /* 0x0000000411107825 */ /* 0x000fca00078e000e */
[----:B------:R0:W3:Y:S01]  /*1b40*/  LDG.E R9, desc[UR6][R16.64] ;  /* 0x0000000610097981 */ /* 0x0000e2000c1e1900 */
[----:B------:R-:W-:-:S04]  /*1b50*/  IMAD.WIDE.U32 R10, R11, 0x4, R14 ;  /* 0x000000040b0a7825 */ /* 0x000fc800078e000e */
[C---:B------:R-:W-:Y:S02]  /*1b60*/  VIADD R29, R2.reuse, 0x300 ;  /* 0x00000300021d7836 */ /* 0x040fe40000000000 */
[----:B------:R1:W4:Y:S01]  /*1b70*/  LDG.E R10, desc[UR6][R10.64] ;  /* 0x000000060a0a7981 */ /* 0x000322000c1e1900 */
[----:B------:R-:W-:Y:S02]  /*1b80*/  VIADD R21, R2, 0x400 ;  /* 0x0000040002157836 */ /* 0x000fe40000000000 */
[----:B------:R-:W-:-:S06]  /*1b90*/  IMAD.WIDE.U32 R28, R29, 0x4, R14 ;  /* 0x000000041d1c7825 */ /* 0x000fcc00078e000e */
        /* <DEDUP_REMOVED lines=8> */
[C---:B-1----:R-:W-:Y:S01]  /*1c20*/  VIADD R11, R2.reuse, 0x700 ;  /* 0x00000700020b7836 */ /* 0x042fe20000000000 */
[----:B------:R0:W5:Y:S01]  /*1c30*/  LDG.E R25, desc[UR6][R16.64] ;  /* 0x0000000610197981 */ /* 0x000162000c1e1900 */
[----:B------:R-:W-:Y:S02]  /*1c40*/  VIADD R19, R2, 0x800 ;  /* 0x0000080002137836 */ /* 0x000fe40000000000 */
[----:B0-----:R-:W-:-:S05]  /*1c50*/  IMAD.WIDE.U32 R16, R11, 0x4, R14 ;  /* 0x000000040b107825 */ /* 0x001fca00078e000e */
[----:B------:R-:W5:Y:S01]  /*1c60*/  LDG.E R24, desc[UR6][R16.64] ;  /* 0x0000000610187981 */ /* 0x000f62000c1e1900 */
[----:B------:R-:W-:-:S04]  /*1c70*/  IMAD.WIDE.U32 R18, R19, 0x4, R14 ;  /* 0x0000000413127825 */ /* 0x000fc800078e000e */
[C---:B------:R-:W-:Y:S01]  /*1c80*/  VIADD R21, R2.reuse, 0x900 ;  /* 0x0000090002157836 */ /* 0x040fe20000000000 */
[----:B------:R0:W5:Y:S01]  /*1c90*/  LDG.E R13, desc[UR6][R18.64] ;  /* 0x00000006120d7981 */ /* 0x000162000c1e1900 */
        /* <DEDUP_REMOVED lines=8> */
[----:B------:R0:W5:Y:S02]  /*1d20*/  LDG.E R29, desc[UR6][R16.64] ;  /* 0x00000006101d7981 */ /* 0x000164000c1e1900 */
[----:B0-----:R-:W-:-:S04]  /*1d30*/  IMAD.WIDE.U32 R16, R19, 0x4, R14 ;  /* 0x0000000413107825 */ /* 0x001fc800078e000e */
[C---:B------:R-:W-:Y:S02]  /*1d40*/  VIADD R19, R2.reuse, 0xd00 ;  /* 0x00000d0002137836 */ /* 0x040fe40000000000 */
[----:B------:R-:W5:Y:S01]  /*1d50*/  LDG.E R16, desc[UR6][R16.64] ;  /* 0x0000000610107981 */ /* 0x000f62000c1e1900 */
[----:B------:R-:W-:Y:S02]  /*1d60*/  VIADD R21, R2, 0xe00 ;  /* 0x00000e0002157836 */ /* 0x000fe40000000000 */
[----:B------:R-:W-:-:S04]  /*1d70*/  IMAD.WIDE.U32 R18, R19, 0x4, R14 ;  /* 0x0000000413127825 */ /* 0x000fc800078e000e */
[--C-:B------:R-:W-:Y:S02]  /*1d80*/  IMAD.WIDE.U32 R20, R21, 0x4, R14.reuse ;  /* 0x0000000415147825 */ /* 0x100fe400078e000e */
[----:B------:R-:W5:Y:S02]  /*1d90*/  LDG.E R18, desc[UR6][R18.64] ;  /* 0x0000000612127981 */ /* 0x000f64000c1e1900 */
[----:B------:R-:W-:Y:S02]  /*1da0*/  VIADD R23, R2, 0xf00 ;  /* 0x00000f0002177836 */ /* 0x000fe40000000000 */
[----:B------:R-:W5:Y:S02]  /*1db0*/  LDG.E R20, desc[UR6][R20.64] ;  /* 0x0000000614147981 */ /* 0x000f64000c1e1900 */
[----:B------:R-:W-:-:S06]  /*1dc0*/  IMAD.WIDE.U32 R22, R23, 0x4, R14 ;  /* 0x0000000417167825 */ /* 0x000fcc00078e000e */
[----:B------:R-:W5:Y:S01]  /*1dd0*/  LDG.E R22, desc[UR6][R22.64] ;  /* 0x0000000616167981 */ /* 0x000f62000c1e1900 */
[----:B------:R-:W-:Y:S02]  /*1de0*/  VIADD R6, R6, 0x10 ;  /* 0x0000001006067836 */ /* 0x000fe40000000000 */
[----:B------:R-:W-:Y:S02]  /*1df0*/  VIADD R5, R5, 0x1000 ;  /* 0x0000100005057836 */ /* 0x000fe40000000000 */
[----:B------:R-:W-:Y:S01]  /*1e00*/  VIADD R2, R2, 0x1000 ;  /* 0x0000100002027836 */ /* 0x000fe20000000000 */
        /* <DEDUP_REMOVED lines=34> */
[----:B------:R-:W-:Y:S05]  /*2030*/  BSYNC.RECONVERGENT B3 ;  /* 0x0000000000037941 */ /* 0x000fea0003800200 */
.L_x_348:
[----:B------:R-:W-:-:S07]  /*2040*/  VIADD R5, R5, 0xfffff800 ;  /* 0xfffff80005057836 */ /* 0x000fce0000000000 */
.L_x_347:
[----:B------:R-:W-:Y:S05]  /*2050*/  BSYNC.RECONVERGENT B2 ;  /* 0x0000000000027941 */ /* 0x000fea0003800200 */
.L_x_346:
[----:B------:R-:W-:-:S13]  /*2060*/  ISETP.NE.AND P0, PT, R4, RZ, PT ;  /* 0x000000ff0400720c */ /* 0x000fda0003f05270 */
[----:B------:R-:W-:Y:S05]  /*2070*/  @!P0 BRA `(.L_x_345) ;  /* 0x0000000400588947 */ /* 0x000fea0003800000 */
[----:B------:R-:W-:Y:S01]  /*2080*/  ISETP.GE.U32.AND P1, PT, R4, 0x8, PT ;  /* 0x000000080400780c */ /* 0x000fe20003f26070 */
[----:B------:R-:W-:Y:S01]  /*2090*/  BSSY.RECONVERGENT B2, `(.L_x_350) ;  /* 0x000002d000027945 */ /* 0x000fe20003800200 */
[----:B------:R-:W-:-:S04]  /*20a0*/  LOP3.LUT R24, R3, 0x7, RZ, 0xc0, !PT ;  /* 0x0000000703187812 */ /* 0x000fc800078ec0ff */
[----:B------:R-:W-:-:S07]  /*20b0*/  ISETP.NE.AND P0, PT, R24, RZ, PT ;  /* 0x000000ff1800720c */ /* 0x000fce0003f05270 */
[----:B------:R-:W-:Y:S06]  /*20c0*/  @!P1 BRA `(.L_x_351) ;  /* 0x0000000000a49947 */ /* 0x000fec0003800000 */
[----:B------:R-:W-:-:S04]  /*20d0*/  VIADD R9, R5, UR4 ;  /* 0x0000000405097c36 */ /* 0x000fc80008000000 */
        /* <DEDUP_REMOVED lines=10> */
[----:B------:R-:W-:-:S05]  /*2180*/  IMAD.WIDE.U32 R18, R19, 0x4, R14 ;  /* 0x0000000413127825 */ /* 0x000fca00078e000e */
[----:B------:R-:W5:Y:S01]  /*2190*/  LDG.E R8, desc[UR6][R18.64] ;  /* 0x0000000612087981 */ /* 0x000f62000c1e1900 */
[----:B------:R-:W-:-:S04]  /*21a0*/  IMAD.WIDE.U32 R20, R21, 0x4, R14 ;  /* 0x0000000415147825 */ /* 0x000fc800078e000e */
[C---:B------:R-:W-:Y:S02]  /*21b0*/  VIADD R23, R9.reuse, 0x500 ;  /* 0x0000050009177836 */ /* 0x040fe40000000000 */
[----:B------:R-:W5:Y:S01]  /*21c0*/  LDG.E R20, desc[UR6][R20.64] ;  /* 0x0000000614147981 */ /* 0x000f62000c1e1900 */
[----:B0-----:R-:W-:Y:S02]  /*21d0*/  VIADD R11, R9, 0x600 ;  /* 0x00000600090b7836 */ /* 0x001fe40000000000 */
[----:B------:R-:W-:-:S04]  /*21e0*/  IMAD.WIDE.U32 R22, R23, 0x4, R14 ;  /* 0x0000000417167825 */ /* 0x000fc800078e000e */
[--C-:B------:R-:W-:Y:S02]  /*21f0*/  IMAD.WIDE.U32 R10, R11, 0x4, R14.reuse ;  /* 0x000000040b0a7825 */ /* 0x100fe400078e000e */
[----:B------:R-:W5:Y:S02]  /*2200*/  LDG.E R22, desc[UR6][R22.64] ;  /* 0x0000000616167981 */ /* 0x000f64000c1e1900 */
[----:B-1----:R-:W-:Y:S02]  /*2210*/  VIADD R13, R9, 0x700 ;  /* 0x00000700090d7836 */ /* 0x002fe40000000000 */
        /* <DEDUP_REMOVED lines=20> */
.L_x_351:
[----:B------:R-:W-:Y:S05]  /*2360*/  BSYNC.RECONVERGENT B2 ;  /* 0x0000000000027941 */ /* 0x000fea0003800200 */
.L_x_350:
        /* <DEDUP_REMOVED lines=27> */
.L_x_353:
[----:B------:R-:W-:Y:S05]  /*2520*/  BSYNC.RECONVERGENT B2 ;  /* 0x0000000000027941 */ /* 0x000fea0003800200 */
.L_x_352:
[----:B------:R-:W-:Y:S05]  /*2530*/  @!P0 BRA `(.L_x_345) ;  /* 0x0000000000288947 */ /* 0x000fea0003800000 */
[----:B------:R-:W-:Y:S02]  /*2540*/  VIADD R5, R5, UR4 ;  /* 0x0000000405057c36 */ /* 0x000fe40008000000 */
[----:B------:R-:W-:-:S07]  /*2550*/  IMAD.MOV R4, RZ, RZ, -R4 ;  /* 0x000000ffff047224 */ /* 0x000fce00078e0a04 */
.L_x_354:
        /* <DEDUP_REMOVED lines=8> */
.L_x_345:
[----:B------:R-:W-:Y:S05]  /*25e0*/  BSYNC.RECONVERGENT B1 ;  /* 0x0000000000017941 */ /* 0x000fea0003800200 */
.L_x_343:
        /* <DEDUP_REMOVED lines=53> */
.L_x_341:
[----:B------:R-:W-:Y:S05]  /*2940*/  BSYNC.RECONVERGENT B0 ;  /* 0x0000000000007941 */ /* 0x000fea0003800200 */
.L_x_326:
[----:B------:R-:W-:Y:S05]  /*2950*/  @P0 EXIT ;  /* 0x000000000000094d */ /* 0x000fea0003800000 */
[----:B------:R-:W0:Y:S01]  /*2960*/  LDCU UR4, c[0x0][0x398] ;  /* 0x00007300ff0477ac */ /* 0x000e220008000800 */
[----:B------:R-:W1:Y:S01]  /*2970*/  LDC.64 R2, c[0x0][0x388] ;  /* 0x0000e200ff027b82 */ /* 0x000e620000000a00 */
[----:B0-----:R-:W-:-:S04]  /*2980*/  FSETP.GT.AND P0, PT, R0, UR4, PT ;  /* 0x0000000400007c0b */ /* 0x001fc8000bf04000 */
[----:B------:R-:W-:-:S05]  /*2990*/  FSEL R5, R0, UR4, P0 ;  /* 0x0000000400057c08 */ /* 0x000fca0008000000 */
[----:B-1----:R-:W-:Y:S01]  /*29a0*/  STG.E desc[UR6][R2.64], R5 ;  /* 0x0000000502007986 */ /* 0x002fe2000c101906 */
[----:B------:R-:W-:Y:S05]  /*29b0*/  EXIT ;  /* 0x000000000000794d */ /* 0x000fea0003800000 */
.L_x_355:
        /* <DEDUP_REMOVED lines=12> */
.L_x_1002:


//--------------------- .text._ZN3cub18CUB_300001_SM_10006detail6reduce28DeviceReduceSingleTileKernelINS2_10policy_hubIfyN4cuda3std3__44plusIfEEE10Policy1000EPfSC_iS9_ffNS7_10__identityEEEvT0_T1_T2_T3_T4_T6_ --------------------------
	.section	.text._ZN3cub18CUB_300001_SM_10006detail6reduce28DeviceReduceSingleTileKernelINS2_10policy_hubIfyN4cuda3std3__44plusIfEEE10Policy1000EPfSC_iS9_ffNS7_10__identityEEEvT0_T1_T2_T3_T4_T6_,"ax",@progbits
	.align	128
        .global         _ZN3cub18CUB_300001_SM_10006detail6reduce28DeviceReduceSingleTileKernelINS2_10policy_hubIfyN4cuda3std3__44plusIfEEE10Policy1000EPfSC_iS9_ffNS7_10__identityEEEvT0_T1_T2_T3_T4_T6_
        .type           _ZN3cub18CUB_300001_SM_10006detail6reduce28DeviceReduceSingleTileKernelINS2_10policy_hubIfyN4cuda3std3__44plusIfEEE10Policy1000EPfSC_iS9_ffNS7_10__identityEEEvT0_T1_T2_T3_T4_T6_,@function
        .size           _ZN3cub18CUB_300001_SM_10006detail6reduce28DeviceReduceSingleTileKernelINS2_10policy_hubIfyN4cuda3std3__44plusIfEEE10Policy1000EPfSC_iS9_ffNS7_10__identityEEEvT0_T1_T2_T3_T4_T6_,(.L_x_1003 - _ZN3cub18CUB_300001_SM_10006detail6reduce28DeviceReduceSingleTileKernelINS2_10policy_hubIfyN4cuda3std3__44plusIfEEE10Policy1000EPfSC_iS9_ffNS7_10__identityEEEvT0_T1_T2_T3_T4_T6_)
        .other          _ZN3cub18CUB_300001_SM_10006detail6reduce28DeviceReduceSingleTileKernelINS2_10policy_hubIfyN4cuda3std3__44plusIfEEE10Policy1000EPfSC_iS9_ffNS7_10__identityEEEvT0_T1_T2_T3_T4_T6_,@"STO_CUDA_ENTRY STV_DEFAULT"
_ZN3cub18CUB_300001_SM_10006detail6reduce28DeviceReduceSingleTileKernelINS2_10policy_hubIfyN4cuda3std3__44plusIfEEE10Policy1000EPfSC_iS9_ffNS7_10__identityEEEvT0_T1_T2_T3_T4_T6_:
.text._ZN3cub18CUB_300001_SM_10006detail6reduce28DeviceReduceSingleTileKernelINS2_10policy_hubIfyN4cuda3std3__44plusIfEEE10Policy1000EPfSC_iS9_ffNS7_10__identityEEEvT0_T1_T2_T3_T4_T6_:
        /* <DEDUP_REMOVED lines=13> */
.L_x_356:
        /* <DEDUP_REMOVED lines=8> */
[----:B------:R-:W-:Y:S01]  /*0150*/  HFMA2 R0, -RZ, RZ, 0, 0 ;  /* 0x00000000ff007431 */ /* 0x000fe200000001ff */
[----:B0-----:R-:W-:Y:S02]  /*0160*/  ISETP.GE.AND P0, PT, R9, R20, PT ;  /* 0x000000140900720c */ /* 0x001fe40003f06270 */
[----:B------:R-:W-:-:S11]  /*0170*/  MOV R11, R9 ;  /* 0x00000009000b7202 */ /* 0x000fd60000000f00 */
[----:B------:R-:W-:Y:S05]  /*0180*/  @P0 BRA `(.L_x_361) ;  /* 0x0000000000100947 */ /* 0x000fea0003800000 */
[----:B------:R-:W0:Y:S02]  /*0190*/  LDC.64 R2, c[0x0][0x380] ;  /* 0x0000e000ff027b82 */ /* 0x000e240000000a00 */
[----:B0-----:R-:W-:-:S05]  /*01a0*/  IMAD.WIDE.U32 R2, R9, 0x4, R2 ;  /* 0x0000000409027825 */ /* 0x001fca00078e0002 */
[----:B------:R0:W5:Y:S01]  /*01b0*/  LDG.E.CONSTANT R0, desc[UR6][R2.64] ;  /* 0x0000000602007981 */ /* 0x000162000c1e9900 */
[----:B------:R-:W-:-:S07]  /*01c0*/  IADD3 R11, PT, PT, R9, 0x100, RZ ;  /* 0x00000100090b7810 */ /* 0x000fce0007ffe0ff */
.L_x_361:
[----:B------:R-:W-:Y:S05]  /*01d0*/  BSYNC.RECONVERGENT B1 ;  /* 0x0000000000017941 */ /* 0x000fea0003800200 */
.L_x_360:
[----:B------:R-:W-:Y:S01]  /*01e0*/  ISETP.GE.AND P0, PT, R11, R20, PT ;  /* 0x000000140b00720c */ /* 0x000fe20003f06270 */
[----:B------:R-:W-:-:S12]  /*01f0*/  BSSY.RECONVERGENT B1, `(.L_x_362) ;  /* 0x0000074000017945 */ /* 0x000fd80003800200 */
[----:B------:R-:W-:Y:S05]  /*0200*/  @P0 BRA `(.L_x_363) ;  /* 0x0000000400c80947 */ /* 0x000fea0003800000 */
[----:B0-----:R-:W-:Y:S01]  /*0210*/  LOP3.LUT R3, RZ, R11, RZ, 0x33, !PT ;  /* 0x0000000bff037212 */ /* 0x001fe200078e33ff */
[----:B------:R-:W-:Y:S03]  /*0220*/  BSSY.RECONVERGENT B2, `(.L_x_364) ;  /* 0x0000015000027945 */ /* 0x000fe60003800200 */
[----:B------:R-:W-:-:S04]  /*0230*/  IADD3 R4, PT, PT, R3, R20, RZ ;  /* 0x0000001403047210 */ /* 0x000fc80007ffe0ff */
[C---:B------:R-:W-:Y:S02]  /*0240*/  LOP3.LUT R2, R4.reuse, 0x300, RZ, 0xc0, !PT ;  /* 0x0000030004027812 */ /* 0x040fe400078ec0ff */
[----:B------:R-:W-:Y:S02]  /*0250*/  ISETP.GE.U32.AND P1, PT, R4, 0x300, PT ;  /* 0x000003000400780c */ /* 0x000fe40003f26070 */
[----:B------:R-:W-:-:S13]  /*0260*/  ISETP.NE.AND P0, PT, R2, 0x300, PT ;  /* 0x000003000200780c */ /* 0x000fda0003f05270 */
[----:B------:R-:W-:Y:S05]  /*0270*/  @!P0 BRA `(.L_x_365) ;  /* 0x00000000003c8947 */ /* 0x000fea0003800000 */
[----:B------:R-:W0:Y:S01]  /*0280*/  LDC.64 R2, c[0x0][0x380] ;  /* 0x0000e000ff027b82 */ /* 0x000e220000000a00 */
[----:B------:R-:W-:-:S04]  /*0290*/  LEA.HI R4, R4, 0x1, RZ, 0x18 ;  /* 0x0000000104047811 */ /* 0x000fc800078fc0ff */
[----:B------:R-:W-:-:S04]  /*02a0*/  LOP3.LUT R4, R4, 0x3, RZ, 0xc0, !PT ;  /* 0x0000000304047812 */ /* 0x000fc800078ec0ff */
[----:B------:R-:W-:Y:S01]  /*02b0*/  IADD3 R4, PT, PT, -R4, RZ, RZ ;  /* 0x000000ff04047210 */ /* 0x000fe20007ffe1ff */
[----:B0-----:R-:W-:-:S05]  /*02c0*/  IMAD.WIDE.U32 R2, R11, 0x4, R2 ;  /* 0x000000040b027825 */ /* 0x001fca00078e0002 */
[----:B------:R-:W-:-:S07]  /*02d0*/  MOV R5, R3 ;  /* 0x0000000300057202 */ /* 0x000fce0000000f00 */
.L_x_366:
[----:B------:R-:W-:-:S06]  /*02e0*/  MOV R3, R5 ;  /* 0x0000000500037202 */ /* 0x000fcc0000000f00 */
[----:B------:R0:W2:Y:S01]  /*02f0*/  LDG.E.CONSTANT R3, desc[UR6][R2.64] ;  /* 0x0000000602037981 */ /* 0x0000a2000c1e9900 */
[----:B------:R-:W-:Y:S01]  /*0300*/  IADD3 R4, PT, PT, R4, 0x1, RZ ;  /* 0x0000000104047810 */ /* 0x000fe20007ffe0ff */
[----:B------:R-:W-:-:S03]  /*0310*/  VIADD R11, R11, 0x100 ;  /* 0x000001000b0b7836 */ /* 0x000fc60000000000 */
[----:B------:R-:W-:Y:S02]  /*0320*/  ISETP.NE.AND P0, PT, R4, RZ, PT ;  /* 0x000000ff0400720c */ /* 0x000fe40003f05270 */
[----:B0-----:R-:W-:-:S04]  /*0330*/  IADD3 R2, P2, PT, R2, 0x400, RZ ;  /* 0x0000040002027810 */ /* 0x001fc80007f5e0ff */
[----:B------:R-:W-:Y:S01]  /*0340*/  IADD3.X R5, PT, PT, RZ, R5, RZ, P2, !PT ;  /* 0x00000005ff057210 */ /* 0x000fe200017fe4ff */
[----:B--2--5:R-:W-:-:S06]  /*0350*/  FADD R0, R3, R0 ;  /* 0x0000000003007221 */ /* 0x024fcc0000000000 */
[----:B------:R-:W-:Y:S05]  /*0360*/  @P0 BRA `(.L_x_366) ;  /* 0xfffffffc00dc0947 */ /* 0x000fea000383ffff */
.L_x_365:
[----:B------:R-:W-:Y:S05]  /*0370*/  BSYNC.RECONVERGENT B2 ;  /* 0x0000000000027941 */ /* 0x000fea0003800200 */
.L_x_364:
[----:B------:R-:W-:Y:S05]  /*0380*/  @!P1 BRA `(.L_x_363) ;  /* 0x0000000400689947 */ /* 0x000fea0003800000 */
[----:B------:R-:W-:Y:S01]  /*0390*/  IADD3 R2, PT, PT, -R11, R20, RZ ;  /* 0x000000140b027210 */ /* 0x000fe20007ffe1ff */
[----:B------:R-:W-:Y:S01]  /*03a0*/  BSSY.RECONVERGENT B2, `(.L_x_367) ;  /* 0x0000031000027945 */ /* 0x000fe20003800200 */
[----:B------:R-:W-:Y:S02]  /*03b0*/  PLOP3.LUT P0, PT, PT, PT, PT, 0x80, 0x8 ;  /* 0x000000000008781c */ /* 0x000fe40003f0f070 */
[----:B------:R-:W-:-:S13]  /*03c0*/  ISETP.GT.AND P1, PT, R2, 0xc00, PT ;  /* 0x00000c000200780c */ /* 0x000fda0003f24270 */
[----:B------:R-:W-:Y:S05]  /*03d0*/  @!P1 BRA `(.L_x_368) ;  /* 0x0000000000b49947 */ /* 0x000fea0003800000 */
[----:B------:R-:W-:Y:S02]  /*03e0*/  PLOP3.LUT P0, PT, PT, PT, PT, 0x8, 0x80 ;  /* 0x000000000080781c */ /* 0x000fe40003f0e170 */
[----:B------:R-:W-:-:S11]  /*03f0*/  IADD3 R8, PT, PT, R20, -0xc00, RZ ;  /* 0xfffff40014087810 */ /* 0x000fd60007ffe0ff */
.L_x_369:
[----:B------:R-:W0:Y:S01]  /*0400*/  LDC.64 R6, c[0x0][0x380] ;  /* 0x0000e000ff067b82 */ /* 0x000e220000000a00 */
[C---:B------:R-:W-:Y:S01]  /*0410*/  IADD3 R5, PT, PT, R11.reuse, 0x400, RZ ;  /* 0x000004000b057810 */ /* 0x040fe20007ffe0ff */
[----:B0-----:R-:W-:-:S05]  /*0420*/  IMAD.WIDE R24, R11, 0x4, R6 ;  /* 0x000000040b187825 */ /* 0x001fca00078e0206 */
[----:B------:R-:W2:Y:S04]  /*0430*/  LDG.E.CONSTANT R13, desc[UR6][R24.64] ;  /* 0x00000006180d7981 */ /* 0x000ea8000c1e9900 */
[----:B------:R-:W3:Y:S01]  /*0440*/  LDG.E.CONSTANT R10, desc[UR6][R24.64+0x400] ;  /* 0x00040006180a7981 */ /* 0x000ee2000c1e9900 */
[----:B------:R-:W-:-:S03]  /*0450*/  IMAD.WIDE R4, R5, 0x4, R6 ;  /* 0x0000000405047825 */ /* 0x000fc600078e0206 */
[----:B------:R-:W4:Y:S04]  /*0460*/  LDG.E.CONSTANT R12, desc[UR6][R24.64+0x800] ;  /* 0x00080006180c7981 */ /* 0x000f28000c1e9900 */
[----:B------:R-:W4:Y:S04]  /*0470*/  LDG.E.CONSTANT R17, desc[UR6][R24.64+0xc00] ;  /* 0x000c000618117981 */ /* 0x000f28000c1e9900 */
[----:B------:R-:W4:Y:S01]  /*0480*/  LDG.E.CONSTANT R16, desc[UR6][R4.64] ;  /* 0x0000000604107981 */ /* 0x000f22000c1e9900 */
[----:B------:R-:W-:-:S03]  /*0490*/  IADD3 R3, PT, PT, R11, 0x800, RZ ;  /* 0x000008000b037810 */ /* 0x000fc60007ffe0ff */
[----:B------:R-:W4:Y:S04]  /*04a0*/  LDG.E.CONSTANT R15, desc[UR6][R4.64+0x400] ;  /* 0x00040006040f7981 */ /* 0x000f28000c1e9900 */
[----:B------:R-:W4:Y:S01]  /*04b0*/  LDG.E.CONSTANT R14, desc[UR6][R4.64+0x800] ;  /* 0x00080006040e7981 */ /* 0x000f22000c1e9900 */
[----:B------:R-:W-:-:S03]  /*04c0*/  IMAD.WIDE R2, R3, 0x4, R6 ;  /* 0x0000000403027825 */ /* 0x000fc600078e0206 */
[----:B------:R-:W4:Y:S04]  /*04d0*/  LDG.E.CONSTANT R22, desc[UR6][R4.64+0xc00] ;  /* 0x000c000604167981 */ /* 0x000f28000c1e9900 */
[----:B------:R-:W4:Y:S01]  /*04e0*/  LDG.E.CONSTANT R21, desc[UR6][R2.64] ;  /* 0x0000000602157981 */ /* 0x000f22000c1e9900 */
[----:B------:R-:W-:-:S03]  /*04f0*/  IADD3 R23, PT, PT, R11, 0xc00, RZ ;  /* 0x00000c000b177810 */ /* 0x000fc60007ffe0ff */
[----:B------:R-:W4:Y:S04]  /*0500*/  LDG.E.CONSTANT R19, desc[UR6][R2.64+0x400] ;  /* 0x0004000602137981 */ /* 0x000f28000c1e9900 */
[----:B------:R-:W4:Y:S01]  /*0510*/  LDG.E.CONSTANT R18, desc[UR6][R2.64+0x800] ;  /* 0x0008000602127981 */ /* 0x000f22000c1e9900 */
[----:B------:R-:W-:-:S03]  /*0520*/  IMAD.WIDE R6, R23, 0x4, R6 ;  /* 0x0000000417067825 */ /* 0x000fc600078e0206 */
[----:B------:R-:W4:Y:S04]  /*0530*/  LDG.E.CONSTANT R26, desc[UR6][R2.64+0xc00] ;  /* 0x000c0006021a7981 */ /* 0x000f28000c1e9900 */
[----:B------:R-:W4:Y:S04]  /*0540*/  LDG.E.CONSTANT R25, desc[UR6][R6.64] ;  /* 0x0000000606197981 */ /* 0x000f28000c1e9900 */
[----:B------:R-:W4:Y:S04]  /*0550*/  LDG.E.CONSTANT R23, desc[UR6][R6.64+0x400] ;  /* 0x0004000606177981 */ /* 0x000f28000c1e9900 */
[----:B------:R-:W4:Y:S04]  /*0560*/  LDG.E.CONSTANT R24, desc[UR6][R6.64+0x800] ;  /* 0x0008000606187981 */ /* 0x000f28000c1e9900 */
[----:B------:R-:W4:Y:S01]  /*0570*/  LDG.E.CONSTANT R27, desc[UR6][R6.64+0xc00] ;  /* 0x000c0006061b7981 */ /* 0x000f22000c1e9900 */
[----:B------:R-:W-:-:S04]  /*0580*/  IADD3 R11, PT, PT, R11, 0x1000, RZ ;  /* 0x000010000b0b7810 */ /* 0x000fc80007ffe0ff */
[----:B------:R-:W-:Y:S01]  /*0590*/  ISETP.GE.AND P1, PT, R11, R8, PT ;  /* 0x000000080b00720c */ /* 0x000fe20003f26270 */
        /* <DEDUP_REMOVED lines=16> */
[----:B------:R-:W-:Y:S06]  /*06a0*/  @!P1 BRA `(.L_x_369) ;  /* 0xfffffffc00549947 */ /* 0x000fec000383ffff */
.L_x_368:
[----:B------:R-:W-:Y:S05]  /*06b0*/  BSYNC.RECONVERGENT B2 ;  /* 0x0000000000027941 */ /* 0x000fea0003800200 */
.L_x_367:
[----:B------:R-:W-:Y:S01]  /*06c0*/  IADD3 R2, PT, PT, -R11, R20, RZ ;  /* 0x000000140b027210 */ /* 0x000fe20007ffe1ff */
[----:B------:R-:W-:Y:S03]  /*06d0*/  BSSY.RECONVERGENT B2, `(.L_x_370) ;  /* 0x0000019000027945 */ /* 0x000fe60003800200 */
[----:B------:R-:W-:-:S13]  /*06e0*/  ISETP.GT.AND P1, PT, R2, 0x400, PT ;  /* 0x000004000200780c */ /* 0x000fda0003f24270 */
[----:B------:R-:W-:Y:S05]  /*06f0*/  @!P1 BRA `(.L_x_371) ;  /* 0x0000000000589947 */ /* 0x000fea0003800000 */
[----:B------:R-:W0:Y:S01]  /*0700*/  LDC.64 R4, c[0x0][0x380] ;  /* 0x0000e000ff047b82 */ /* 0x000e220000000a00 */
[C---:B------:R-:W-:Y:S02]  /*0710*/  VIADD R15, R11.reuse, 0x400 ;  /* 0x000004000b0f7836 */ /* 0x040fe40000000000 */
[----:B0-----:R-:W-:-:S05]  /*0720*/  IMAD.WIDE R2, R11, 0x4, R4 ;  /* 0x000000040b027825 */ /* 0x001fca00078e0204 */
[----:B------:R-:W2:Y:S04]  /*0730*/  LDG.E.CONSTANT R7, desc[UR6][R2.64] ;  /* 0x0000000602077981 */ /* 0x000ea8000c1e9900 */
[----:B------:R-:W3:Y:S01]  /*0740*/  LDG.E.CONSTANT R6, desc[UR6][R2.64+0x400] ;  /* 0x0004000602067981 */ /* 0x000ee2000c1e9900 */
[----:B------:R-:W-:-:S03]  /*0750*/  IMAD.WIDE R4, R15, 0x4, R4 ;  /* 0x000000040f047825 */ /* 0x000fc600078e0204 */
[----:B------:R-:W4:Y:S04]  /*0760*/  LDG.E.CONSTANT R13, desc[UR6][R2.64+0x800] ;  /* 0x00080006020d7981 */ /* 0x000f28000c1e9900 */
[----:B------:R-:W4:Y:S04]  /*0770*/  LDG.E.CONSTANT R15, desc[UR6][R2.64+0xc00] ;  /* 0x000c0006020f7981 */ /* 0x000f28000c1e9900 */
[----:B------:R-:W4:Y:S04]  /*0780*/  LDG.E.CONSTANT R17, desc[UR6][R4.64] ;  /* 0x0000000604117981 */ /* 0x000f28000c1e9900 */
[----:B------:R-:W4:Y:S04]  /*0790*/  LDG.E.CONSTANT R19, desc[UR6][R4.64+0x400] ;  /* 0x0004000604137981 */ /* 0x000f28000c1e9900 */
[----:B------:R-:W4:Y:S04]  /*07a0*/  LDG.E.CONSTANT R21, desc[UR6][R4.64+0x800] ;  /* 0x0008000604157981 */ /* 0x000f28000c1e9900 */
[----:B------:R-:W4:Y:S01]  /*07b0*/  LDG.E.CONSTANT R23, desc[UR6][R4.64+0xc00] ;  /* 0x000c000604177981 */ /* 0x000f22000c1e9900 */
[----:B------:R-:W-:-:S02]  /*07c0*/  PLOP3.LUT P0, PT, PT, PT, PT, 0x8, 0x80 ;  /* 0x000000000080781c */ /* 0x000fc40003f0e170 */
        /* <DEDUP_REMOVED lines=9> */
.L_x_371:
[----:B------:R-:W-:Y:S05]  /*0860*/  BSYNC.RECONVERGENT B2 ;  /* 0x0000000000027941 */ /* 0x000fea0003800200 */
.L_x_370:
        /* <DEDUP_REMOVED lines=8> */
[----:B--2--5:R-:W-:-:S04]  /*08f0*/  FADD R5, R0, R5 ;  /* 0x0000000500057221 */ /* 0x024fc80000000000 */
[----:B---3--:R-:W-:-:S04]  /*0900*/  FADD R4, R5, R4 ;  /* 0x0000000405047221 */ /* 0x008fc80000000000 */
[----:B----4-:R-:W-:-:S04]  /*0910*/  FADD R4, R4, R7 ;  /* 0x0000000704047221 */ /* 0x010fc80000000000 */
[----:B------:R-:W-:-:S07]  /*0920*/  FADD R0, R4, R11 ;  /* 0x0000000b04007221 */ /* 0x000fce0000000000 */
.L_x_363:
[----:B------:R-:W-:Y:S05]  /*0930*/  BSYNC.RECONVERGENT B1 ;  /* 0x0000000000017941 */ /* 0x000fea0003800200 */
.L_x_362:
[----:B------:R-:W-:Y:S02]  /*0940*/  ISETP.GE.AND P0, PT, R20, 0x100, PT ;  /* 0x000001001400780c */ /* 0x000fe40003f06270 */
        /* <DEDUP_REMOVED lines=45> */
.L_x_372:
[----:B------:R-:W1:Y:S01]  /*0c20*/  S2R R4, SR_LANEID ;  /* 0x0000000000047919 */ /* 0x000e620000000000 */
[----:B------:R-:W-:-:S04]  /*0c30*/  LOP3.LUT R0, R9, 0x3e0, RZ, 0xc0, !PT ;  /* 0x000003e009007812 */ /* 0x000fc800078ec0ff */
[----:B0-----:R-:W-:Y:S02]  /*0c40*/  IADD3 R3, PT, PT, R0, 0x20, RZ ;  /* 0x0000002000037810 */ /* 0x001fe40007ffe0ff */
[----:B------:R-:W-:Y:S02]  /*0c50*/  LOP3.LUT R5, RZ, R0, RZ, 0x33, !PT ;  /* 0x00000000ff057212 */ /* 0x000fe400078e33ff */
[-C--:B------:R-:W-:Y:S02]  /*0c60*/  ISETP.GT.AND P0, PT, R3, R20.reuse, PT ;  /* 0x000000140300720c */ /* 0x080fe40003f04270 */
        /* <DEDUP_REMOVED lines=18> */
[----:B------:R-:W-:Y:S01]  /*0d90*/  ISETP.GT.AND P0, PT, R2, R5, PT ;  /* 0x000000050200720c */ /* 0x000fe20003f04270 */
[----:B------:R-:W-:-:S03]  /*0da0*/  VIADD R2, R4, 0x10 ;  /* 0x0000001004027836 */ /* 0x000fc60000000000 */
        /* <DEDUP_REMOVED lines=20> */
[----:B----4-:R-:W0:Y:S04]  /*0ef0*/  LDS R3, [UR4+0xc] ;  /* 0x00000c04ff037984 */ /* 0x010e280008000800 */
[----:B------:R-:W1:Y:S04]  /*0f00*/  LDS.128 R4, [UR4+0x10] ;  /* 0x00001004ff047984 */ /* 0x000e680008000c00 */
[----:B------:R-:W2:Y:S01]  /*0f10*/  LDS.64 R8, [UR4+0x20] ;  /* 0x00002004ff087984 */ /* 0x000ea20008000a00 */
[----:B0-----:R-:W-:Y:S01]  /*0f20*/  @P2 FADD R0, R0, R3 ;  /* 0x0000000300002221 */ /* 0x001fe20000000000 */
[----:B------:R-:W-:-:S03]  /*0f30*/  ISETP.GT.AND P2, PT, R20, 0xa0, PT ;  /* 0x000000a01400780c */ /* 0x000fc60003f44270 */
[----:B-1----:R-:W-:Y:S01]  /*0f40*/  @P4 FADD R0, R0, R4 ;  /* 0x0000000400004221 */ /* 0x002fe20000000000 */
        /* <DEDUP_REMOVED lines=8> */
.L_x_359:
[----:B------:R-:W0:Y:S01]  /*0fd0*/  S2R R0, SR_TID.X ;  /* 0x0000000000007919 */ /* 0x000e220000002100 */
[----:B------:R-:W1:Y:S01]  /*0fe0*/  LDC.64 R2, c[0x0][0x380] ;  /* 0x0000e000ff027b82 */ /* 0x000e620000000a00 */
[----:B0-----:R-:W-:-:S05]  /*0ff0*/  SHF.L.U32 R5, R0, 0x2, RZ ;  /* 0x0000000200057819 */ /* 0x001fca00000006ff */
[----:B-1----:R-:W-:-:S05]  /*1000*/  IMAD.WIDE.U32 R2, R5, 0x4, R2 ;  /* 0x0000000405027825 */ /* 0x002fca00078e0002 */
[----:B------:R-:W2:Y:S04]  /*1010*/  LDG.E.128.CONSTANT R4, desc[UR6][R2.64] ;  /* 0x0000000602047981 */ /* 0x000ea8000c1e9d00 */
[----:B------:R-:W3:Y:S04]  /*1020*/  LDG.E.128.CONSTANT R8, desc[UR6][R2.64+0x1000] ;  /* 0x0010000602087981 */ /* 0x000ee8000c1e9d00 */
[----:B------:R-:W4:Y:S04]  /*1030*/  LDG.E.128.CONSTANT R12, desc[UR6][R2.64+0x2000] ;  /* 0x00200006020c7981 */ /* 0x000f28000c1e9d00 */
[----:B------:R-:W5:Y:S01]  /*1040*/  LDG.E.128.CONSTANT R16, desc[UR6][R2.64+0x3000] ;  /* 0x0030000602107981 */ /* 0x000f62000c1e9d00 */
[----:B------:R-:W-:Y:S01]  /*1050*/  ISETP.GE.U32.AND P0, PT, R20, 0x2000, PT ;  /* 0x000020001400780c */ /* 0x000fe20003f06070 */
[----:B------:R-:W-:-:S02]  /*1060*/  HFMA2 R23, -RZ, RZ, 0, 0.00048828125 ;  /* 0x00001000ff177431 */ /* 0x000fc400000001ff */
[----:B--2---:R-:W-:Y:S01]  /*1070*/  FADD R4, R4, R5 ;  /* 0x0000000504047221 */ /* 0x004fe20000000000 */
[----:B------:R-:W-:Y:S01]  /*1080*/  FADD R7, R6, R7 ;  /* 0x0000000706077221 */ /* 0x000fe20000000000 */
[----:B---3--:R-:W-:Y:S01]  /*1090*/  FADD R8, R8, R9 ;  /* 0x0000000908087221 */ /* 0x008fe20000000000 */
[----:B------:R-:W-:Y:S02]  /*10a0*/  FADD R11, R10, R11 ;  /* 0x0000000b0a0b7221 */ /* 0x000fe40000000000 */
[----:B------:R-:W-:Y:S01]  /*10b0*/  FADD R4, R4, R7 ;  /* 0x0000000704047221 */ /* 0x000fe20000000000 */
[----:B----4-:R-:W-:Y:S01]  /*10c0*/  FADD R12, R12, R13 ;  /* 0x0000000d0c0c7221 */ /* 0x010fe20000000000 */
[----:B------:R-:W-:Y:S01]  /*10d0*/  FADD R15, R14, R15 ;  /* 0x0000000f0e0f7221 */ /* 0x000fe20000000000 */
[----:B------:R-:W-:Y:S01]  /*10e0*/  FADD R11, R8, R11 ;  /* 0x0000000b080b7221 */ /* 0x000fe20000000000 */
[----:B-----5:R-:W-:Y:S01]  /*10f0*/  FADD R16, R16, R17 ;  /* 0x0000001110107221 */ /* 0x020fe20000000000 */
[----:B------:R-:W-:Y:S01]  /*1100*/  FADD R19, R18, R19 ;  /* 0x0000001312137221 */ /* 0x000fe20000000000 */
[----:B------:R-:W-:Y:S01]  /*1110*/  FADD R12, R12, R15 ;  /* 0x0000000f0c0c7221 */ /* 0x000fe20000000000 */
[----:B------:R-:W-:-:S02]  /*1120*/  FADD R4, R4, R11 ;  /* 0x0000000b04047221 */ /* 0x000fc40000000000 */
[----:B------:R-:W-:-:S04]  /*1130*/  FADD R19, R16, R19 ;  /* 0x0000001310137221 */ /* 0x000fc80000000000 */
[----:B------:R-:W-:-:S04]  /*1140*/  FADD R19, R12, R19 ;  /* 0x000000130c137221 */ /* 0x000fc80000000000 */
[----:B------:R-:W-:Y:S01]  /*1150*/  FADD R21, R4, R19 ;  /* 0x0000001304157221 */ /* 0x000fe20000000000 */
[----:B------:R-:W-:Y:S06]  /*1160*/  @!P0 BRA `(.L_x_374) ;  /* 0x00000000007c8947 */ /* 0x000fec0003800000 */
[----:B------:R-:W0:Y:S01]  /*1170*/  LDC R24, c[0x0][0x390] ;  /* 0x0000e400ff187b82 */ /* 0x000e220000000800 */
[----:B------:R-:W-:Y:S02]  /*1180*/  IADD3 R22, PT, PT, R20, -0x1000, RZ ;  /* 0xfffff00014167810 */ /* 0x000fe40007ffe0ff */
[----:B------:R-:W-:-:S07]  /*1190*/  MOV R23, 0x1000 ;  /* 0x0000100000177802 */ /* 0x000fce0000000f00 */
.L_x_376:
[----:B------:R-:W-:-:S05]  /*11a0*/  IMAD.WIDE R26, R23, 0x4, R2 ;  /* 0x00000004171a7825 */ /* 0x000fca00078e0202 */
[----:B------:R-:W2:Y:S04]  /*11b0*/  LDG.E.128.CONSTANT R16, desc[UR6][R26.64+0x2000] ;  /* 0x002000061a107981 */ /* 0x000ea8000c1e9d00 */
[----:B------:R-:W3:Y:S04]  /*11c0*/  LDG.E.128.CONSTANT R4, desc[UR6][R26.64+0x3000] ;  /* 0x003000061a047981 */ /* 0x000ee8000c1e9d00 */
[----:B------:R-:W4:Y:S04]  /*11d0*/  LDG.E.128.CONSTANT R8, desc[UR6][R26.64] ;  /* 0x000000061a087981 */ /* 0x000f28000c1e9d00 */
[----:B------:R-:W5:Y:S01]  /*11e0*/  LDG.E.128.CONSTANT R12, desc[UR6][R26.64+0x1000] ;  /* 0x001000061a0c7981 */ /* 0x000f62000c1e9d00 */
[----:B0-----:R-:W-:Y:S01]  /*11f0*/  MOV R20, R24 ;  /* 0x0000001800147202 */ /* 0x001fe20000000f00 */
[----:B--2---:R-:W-:Y:S01]  /*1200*/  FADD R17, R17, R18 ;  /* 0x0000001211117221 */ /* 0x004fe20000000000 */
[----:B---3--:R-:W-:-:S02]  /*1210*/  FADD R18, R19, R4 ;  /* 0x0000000413127221 */ /* 0x008fc40000000000 */
[----:B------:R-:W-:Y:S01]  /*1220*/  IADD3 R4, PT, PT, -R23, R20, RZ ;  /* 0x0000001417047210 */ /* 0x000fe20007ffe1ff */
[----:B------:R-:W-:Y:S01]  /*1230*/  FADD R5, R5, R6 ;  /* 0x0000000605057221 */ /* 0x000fe20000000000 */
[----:B----4-:R-:W-:Y:S01]  /*1240*/  FADD R9, R9, R10 ;  /* 0x0000000a09097221 */ /* 0x010fe20000000000 */
[----:B------:R-:W-:Y:S01]  /*1250*/  FADD R8, R8, R21 ;  /* 0x0000001508087221 */ /* 0x000fe20000000000 */
[----:B------:R-:W-:Y:S01]  /*1260*/  ISETP.GE.AND P0, PT, R4, 0x1000, PT ;  /* 0x000010000400780c */ /* 0x000fe20003f06270 */
[----:B-----5:R-:W-:Y:S01]  /*1270*/  FADD R13, R13, R14 ;  /* 0x0000000e0d0d7221 */ /* 0x020fe20000000000 */
[----:B------:R-:W-:Y:S01]  /*1280*/  FADD R10, R11, R12 ;  /* 0x0000000c0b0a7221 */ /* 0x000fe20000000000 */
[----:B------:R-:W-:Y:S01]  /*1290*/  FADD R14, R15, R16 ;  /* 0x000000100f0e7221 */ /* 0x000fe20000000000 */
[----:B------:R-:W-:Y:S01]  /*12a0*/  FADD R8, R8, R9 ;  /* 0x0000000908087221 */ /* 0x000fe20000000000 */
[----:B------:R-:W-:Y:S01]  /*12b0*/  FADD R5, R18, R5 ;  /* 0x0000000512057221 */ /* 0x000fe20000000000 */
[----:B------:R-:W-:Y:S01]  /*12c0*/  FADD R13, R10, R13 ;  /* 0x0000000d0a0d7221 */ /* 0x000fe20000000000 */
[----:B------:R-:W-:-:S03]  /*12d0*/  FADD R14, R14, R17 ;  /* 0x000000110e0e7221 */ /* 0x000fc60000000000 */
[----:B------:R-:W-:Y:S01]  /*12e0*/  FADD R8, R8, R13 ;  /* 0x0000000d08087221 */ /* 0x000fe20000000000 */
[----:B------:R-:W-:-:S04]  /*12f0*/  FADD R5, R14, R5 ;  /* 0x000000050e057221 */ /* 0x000fc80000000000 */
[----:B------:R-:W-:-:S04]  /*1300*/  FADD R5, R8, R5 ;  /* 0x0000000508057221 */ /* 0x000fc80000000000 */
[----:B------:R-:W-:Y:S01]  /*1310*/  FADD R21, R7, R5 ;  /* 0x0000000507157221 */ /* 0x000fe20000000000 */
[----:B------:R-:W-:Y:S06]  /*1320*/  @!P0 BRA `(.L_x_375) ;  /* 0x0000000800308947 */ /* 0x000fec0003800000 */
[----:B------:R-:W-:-:S04]  /*1330*/  IADD3 R23, PT, PT, R23, 0x1000, RZ ;  /* 0x0000100017177810 */ /* 0x000fc80007ffe0ff */
[----:B------:R-:W-:-:S13]  /*1340*/  ISETP.GT.AND P0, PT, R23, R22, PT ;  /* 0x000000161700720c */ /* 0x000fda0003f04270 */
[----:B------:R-:W-:Y:S05]  /*1350*/  @!P0 BRA `(.L_x_376) ;  /* 0xfffffffc00908947 */ /* 0x000fea000383ffff */
.L_x_374:
[----:B------:R-:W-:-:S13]  /*1360*/  ISETP.GE.AND P0, PT, R23, R20, PT ;  /* 0x000000141700720c */ /* 0x000fda0003f06270 */
[----:B------:R-:W-:Y:S05]  /*1370*/  @P0 BRA `(.L_x_375) ;  /* 0x00000008001c0947 */ /* 0x000fea0003800000 */
[----:B------:R-:W-:Y:S01]  /*1380*/  IMAD.IADD R9, R20, 0x1, -R23 ;  /* 0x0000000114097824 */ /* 0x000fe200078e0a17 */
[----:B------:R-:W-:Y:S04]  /*1390*/  BSSY.RECONVERGENT B1, `(.L_x_375) ;  /* 0x0000085000017945 */ /* 0x000fe80003800200 */
[----:B------:R-:W-:-:S13]  /*13a0*/  ISETP.GE.AND P0, PT, R0, R9, PT ;  /* 0x000000090000720c */ /* 0x000fda0003f06270 */
[----:B------:R-:W-:Y:S05]  /*13b0*/  @P0 BRA `(.L_x_377) ;  /* 0x0000000800080947 */ /* 0x000fea0003800000 */
[-C--:B------:R-:W-:Y:S01]  /*13c0*/  LOP3.LUT R2, RZ, R0.reuse, RZ, 0x33, !PT ;  /* 0x00000000ff027212 */ /* 0x080fe200078e33ff */
[----:B------:R-:W-:Y:S01]  /*13d0*/  BSSY.RECONVERGENT B2, `(.L_x_378) ;  /* 0x0000015000027945 */ /* 0x000fe20003800200 */
[----:B------:R-:W-:Y:S02]  /*13e0*/  MOV R8, R0 ;  /* 0x0000000000087202 */ /* 0x000fe40000000f00 */
[----:B------:R-:W-:-:S04]  /*13f0*/  IADD3 R2, PT, PT, -R23, R20, R2 ;  /* 0x0000001417027210 */ /* 0x000fc80007ffe102 */
[C---:B------:R-:W-:Y:S02]  /*1400*/  LOP3.LUT R3, R2.reuse, 0x300, RZ, 0xc0, !PT ;  /* 0x0000030002037812 */ /* 0x040fe400078ec0ff */
[----:B------:R-:W-:Y:S02]  /*1410*/  ISETP.GE.U32.AND P1, PT, R2, 0x300, PT ;  /* 0x000003000200780c */ /* 0x000fe40003f26070 */
[----:B------:R-:W-:-:S13]  /*1420*/  ISETP.NE.AND P0, PT, R3, 0x300, PT ;  /* 0x000003000300780c */ /* 0x000fda0003f05270 */
[----:B------:R-:W-:Y:S05]  /*1430*/  @!P0 BRA `(.L_x_379) ;  /* 0x0000000000388947 */ /* 0x000fea0003800000 */
[----:B------:R-:W0:Y:S01]  /*1440*/  LDC.64 R4, c[0x0][0x380] ;  /* 0x0000e000ff047b82 */ /* 0x000e220000000a00 */
[----:B------:R-:W-:Y:S02]  /*1450*/  LEA.HI R2, R2, 0x1, RZ, 0x18 ;  /* 0x0000000102027811 */ /* 0x000fe400078fc0ff */
[----:B------:R-:W-:Y:S02]  /*1460*/  IADD3 R7, PT, PT, R0, R23, RZ ;  /* 0x0000001700077210 */ /* 0x000fe40007ffe0ff */
[----:B------:R-:W-:Y:S02]  /*1470*/  LOP3.LUT R2, R2, 0x3, RZ, 0xc0, !PT ;  /* 0x0000000302027812 */ /* 0x000fe400078ec0ff */
[----:B------:R-:W-:Y:S02]  /*1480*/  MOV R8, R0 ;  /* 0x0000000000087202 */ /* 0x000fe40000000f00 */
[----:B------:R-:W-:-:S07]  /*1490*/  IADD3 R6, PT, PT, -R2, RZ, RZ ;  /* 0x000000ff02067210 */ /* 0x000fce0007ffe1ff */
.L_x_380:
[----:B0-----:R-:W-:-:S06]  /*14a0*/  IMAD.WIDE.U32 R2, R7, 0x4, R4 ;  /* 0x0000000407027825 */ /* 0x001fcc00078e0004 */
[----:B------:R-:W2:Y:S01]  /*14b0*/  LDG.E.CONSTANT R2, desc[UR6][R2.64] ;  /* 0x0000000602027981 */ /* 0x000ea2000c1e9900 */
[----:B------:R-:W-:Y:S02]  /*14c0*/  IADD3 R6, PT, PT, R6, 0x1, RZ ;  /* 0x0000000106067810 */ /* 0x000fe40007ffe0ff */
[----:B------:R-:W-:Y:S02]  /*14d0*/  IADD3 R8, PT, PT, R8, 0x100, RZ ;  /* 0x0000010008087810 */ /* 0x000fe40007ffe0ff */
[----:B------:R-:W-:Y:S02]  /*14e0*/  ISETP.NE.AND P0, PT, R6, RZ, PT ;  /* 0x000000ff0600720c */ /* 0x000fe40003f05270 */
[----:B------:R-:W-:Y:S01]  /*14f0*/  IADD3 R7, PT, PT, R7, 0x100, RZ ;  /* 0x0000010007077810 */ /* 0x000fe20007ffe0ff */
[----:B--2---:R-:W-:-:S10]  /*1500*/  FADD R21, R2, R21 ;  /* 0x0000001502157221 */ /* 0x004fd40000000000 */
[----:B------:R-:W-:Y:S05]  /*1510*/  @P0 BRA `(.L_x_380) ;  /* 0xfffffffc00e00947 */ /* 0x000fea000383ffff */
.L_x_379:
[----:B------:R-:W-:Y:S05]  /*1520*/  BSYNC.RECONVERGENT B2 ;  /* 0x0000000000027941 */ /* 0x000fea0003800200 */
.L_x_378:
[----:B------:R-:W-:Y:S05]  /*1530*/  @!P1 BRA `(.L_x_377) ;  /* 0x0000000400a89947 */ /* 0x000fea0003800000 */
[----:B------:R-:W0:Y:S01]  /*1540*/  LDCU.64 UR4, c[0x0][0x380] ;  /* 0x00007000ff0477ac */ /* 0x000e220008000a00 */
[----:B------:R-:W-:Y:S01]  /*1550*/  IADD3 R5, PT, PT, R9, -R8, RZ ;  /* 0x8000000809057210 */ /* 0x000fe20007ffe0ff */
[----:B------:R-:W-:Y:S01]  /*1560*/  BSSY.RECONVERGENT B2, `(.L_x_381) ;  /* 0x000003b000027945 */ /* 0x000fe20003800200 */
[CC--:B------:R-:W-:Y:S02]  /*1570*/  IADD3 R3, P0, PT, R8.reuse, R23.reuse, RZ ;  /* 0x0000001708037210 */ /* 0x0c0fe40007f1e0ff */
[----:B------:R-:W-:Y:S02]  /*1580*/  ISETP.GT.AND P1, PT, R5, 0xc00, PT ;  /* 0x00000c000500780c */ /* 0x000fe40003f24270 */
[----:B------:R-:W-:Y:S02]  /*1590*/  IADD3.X R4, PT, PT, RZ, RZ, RZ, P0, !PT ;  /* 0x000000ffff047210 */ /* 0x000fe400007fe4ff */
[----:B------:R-:W-:Y:S02]  /*15a0*/  IADD3 R11, PT, PT, R8, R23, RZ ;  /* 0x00000017080b7210 */ /* 0x000fe40007ffe0ff */
[----:B0-----:R-:W-:-:S04]  /*15b0*/  LEA R2, P0, R3, UR4, 0x2 ;  /* 0x0000000403027c11 */ /* 0x001fc8000f8010ff */
[----:B------:R-:W-:Y:S02]  /*15c0*/  LEA.HI.X R3, R3, UR5, R4, 0x2, P0 ;  /* 0x0000000503037c11 */ /* 0x000fe400080f1404 */
[----:B------:R-:W-:-:S05]  /*15d0*/  IADD3 R2, P0, PT, R2, 0x800, RZ ;  /* 0x0000080002027810 */ /* 0x000fca0007f1e0ff */
[----:B------:R-:W-:Y:S01]  /*15e0*/  IMAD.X R3, RZ, RZ, R3, P0 ;  /* 0x000000ffff037224 */ /* 0x000fe200000e0603 */
[----:B------:R-:W-:Y:S01]  /*15f0*/  PLOP3.LUT P0, PT, PT, PT, PT, 0x80, 0x8 ;  /* 0x000000000008781c */ /* 0x000fe20003f0f070 */
[----:B------:R-:W-:-:S12]  /*1600*/  @!P1 BRA `(.L_x_382) ;  /* 0x0000000000c09947 */ /* 0x000fd80003800000 */
[----:B------:R-:W-:Y:S02]  /*1610*/  PLOP3.LUT P0, PT, PT, PT, PT, 0x8, 0x80 ;  /* 0x000000000080781c */ /* 0x000fe40003f0e170 */
[----:B------:R-:W-:-:S11]  /*1620*/  IADD3 R13, PT, PT, R9, -0xc00, RZ ;  /* 0xfffff400090d7810 */ /* 0x000fd60007ffe0ff */
.L_x_383:
[----:B------:R-:W0:Y:S01]  /*1630*/  LDC.64 R4, c[0x0][0x380] ;  /* 0x0000e000ff047b82 */ /* 0x000e220000000a00 */
[----:B------:R-:W2:Y:S01]  /*1640*/  LDG.E.CONSTANT R10, desc[UR6][R2.64+-0x400] ;  /* 0xfffc0006020a7981 */ /* 0x000ea2000c1e9900 */
[----:B------:R-:W-:-:S03]  /*1650*/  IADD3 R25, PT, PT, R11, 0x400, RZ ;  /* 0x000004000b197810 */ /* 0x000fc60007ffe0ff */
[----:B------:R-:W3:Y:S04]  /*1660*/  LDG.E.CONSTANT R19, desc[UR6][R2.64] ;  /* 0x0000000602137981 */ /* 0x000ee8000c1e9900 */
[----:B------:R-:W4:Y:S01]  /*1670*/  LDG.E.CONSTANT R18, desc[UR6][R2.64+0x400] ;  /* 0x0004000602127981 */ /* 0x000f22000c1e9900 */
[----:B------:R-:W-:-:S03]  /*1680*/  IADD3 R7, PT, PT, R11, 0x800, RZ ;  /* 0x000008000b077810 */ /* 0x000fc60007ffe0ff */
[----:B------:R-:W5:Y:S04]  /*1690*/  LDG.E.CONSTANT R16, desc[UR6][R2.64+0xc00] ;  /* 0x000c000602107981 */ /* 0x000f68000c1e9900 */
[----:B------:R-:W5:Y:S04]  /*16a0*/  LDG.E.CONSTANT R15, desc[UR6][R2.64+0x1000] ;  /* 0x00100006020f7981 */ /* 0x000f68000c1e9900 */
[----:B------:R-:W5:Y:S01]  /*16b0*/  LDG.E.CONSTANT R14, desc[UR6][R2.64+0x1400] ;  /* 0x00140006020e7981 */ /* 0x000f62000c1e9900 */
[----:B0-----:R-:W-:-:S03]  /*16c0*/  IMAD.WIDE.U32 R22, R11, 0x4, R4 ;  /* 0x000000040b167825 */ /* 0x001fc600078e0004 */
[----:B------:R-:W5:Y:S04]  /*16d0*/  LDG.E.CONSTANT R20, desc[UR6][R2.64+0x2000] ;  /* 0x0020000602147981 */ /* 0x000f68000c1e9900 */
[----:B------:R0:W2:Y:S01]  /*16e0*/  LDG.E.CONSTANT R12, desc[UR6][R22.64] ;  /* 0x00000006160c7981 */ /* 0x0000a2000c1e9900 */
[----:B------:R-:W-:-:S03]  /*16f0*/  IMAD.WIDE.U32 R24, R25, 0x4, R4 ;  /* 0x0000000419187825 */ /* 0x000fc600078e0004 */
[----:B------:R-:W5:Y:S04]  /*1700*/  LDG.E.CONSTANT R26, desc[UR6][R2.64+0x3000] ;  /* 0x00300006021a7981 */ /* 0x000f68000c1e9900 */
[----:B------:R-:W5:Y:S01]  /*1710*/  LDG.E.CONSTANT R17, desc[UR6][R24.64] ;  /* 0x0000000618117981 */ /* 0x000f62000c1e9900 */
[--C-:B------:R-:W-:Y:S01]  /*1720*/  IMAD.WIDE.U32 R6, R7, 0x4, R4.reuse ;  /* 0x0000000407067825 */ /* 0x100fe200078e0004 */
[----:B0-----:R-:W-:Y:S02]  /*1730*/  IADD3 R23, PT, PT, R11, 0xc00, RZ ;  /* 0x00000c000b177810 */ /* 0x001fe40007ffe0ff */
[----:B------:R-:W5:Y:S04]  /*1740*/  LDG.E.CONSTANT R22, desc[UR6][R2.64+0x1c00] ;  /* 0x001c000602167981 */ /* 0x000f68000c1e9900 */
[----:B------:R-:W5:Y:S01]  /*1750*/  LDG.E.CONSTANT R6, desc[UR6][R6.64] ;  /* 0x0000000606067981 */ /* 0x000f62000c1e9900 */
[----:B------:R-:W-:-:S03]  /*1760*/  IMAD.WIDE.U32 R4, R23, 0x4, R4 ;  /* 0x0000000417047825 */ /* 0x000fc600078e0004 */
[----:B------:R-:W5:Y:S04]  /*1770*/  LDG.E.CONSTANT R23, desc[UR6][R2.64+0x2400] ;  /* 0x0024000602177981 */ /* 0x000f68000c1e9900 */
[----:B------:R-:W5:Y:S04]  /*1780*/  LDG.E.CONSTANT R4, desc[UR6][R4.64] ;  /* 0x0000000604047981 */ /* 0x000f68000c1e9900 */
[----:B------:R-:W5:Y:S04]  /*1790*/  LDG.E.CONSTANT R24, desc[UR6][R2.64+0x2c00] ;  /* 0x002c000602187981 */ /* 0x000f68000c1e9900 */
[----:B------:R0:W5:Y:S01]  /*17a0*/  LDG.E.CONSTANT R25, desc[UR6][R2.64+0x3400] ;  /* 0x0034000602197981 */ /* 0x000162000c1e9900 */
[----:B------:R-:W-:-:S04]  /*17b0*/  IADD3 R8, PT, PT, R8, 0x1000, RZ ;  /* 0x0000100008087810 */ /* 0x000fc80007ffe0ff */
[----:B------:R-:W-:Y:S02]  /*17c0*/  ISETP.GE.AND P1, PT, R8, R13, PT ;  /* 0x0000000d0800720c */ /* 0x000fe40003f26270 */
[----:B0-----:R-:W-:Y:S02]  /*17d0*/  IADD3 R2, P2, PT, R2, 0x4000, RZ ;  /* 0x0000400002027810 */ /* 0x001fe40007f5e0ff */
[----:B------:R-:W-:Y:S02]  /*17e0*/  IADD3 R11, PT, PT, R11, 0x1000, RZ ;  /* 0x000010000b0b7810 */ /* 0x000fe40007ffe0ff */
[----:B------:R-:W-:Y:S01]  /*17f0*/  IADD3.X R3, PT, PT, RZ, R3, RZ, P2, !PT ;  /* 0x00000003ff037210 */ /* 0x000fe200017fe4ff */
[----:B--2---:R-:W-:-:S04]  /*1800*/  FADD R21, R12, R21 ;  /* 0x000000150c157221 */ /* 0x004fc80000000000 */
[----:B------:R-:W-:-:S04]  /*1810*/  FADD R10, R21, R10 ;  /* 0x0000000a150a7221 */ /* 0x000fc80000000000 */
        /* <DEDUP_REMOVED lines=15> */
.L_x_382:
[----:B------:R-:W-:Y:S05]  /*1910*/  BSYNC.RECONVERGENT B2 ;  /* 0x0000000000027941 */ /* 0x000fea0003800200 */
.L_x_381:
[----:B------:R-:W-:Y:S01]  /*1920*/  IADD3 R4, PT, PT, R9, -R8, RZ ;  /* 0x8000000809047210 */ /* 0x000fe20007ffe0ff */
[----:B------:R-:W-:Y:S03]  /*1930*/  BSSY.RECONVERGENT B2, `(.L_x_384) ;  /* 0x000001e000027945 */ /* 0x000fe60003800200 */
[----:B------:R-:W-:-:S13]  /*1940*/  ISETP.GT.AND P1, PT, R4, 0x400, PT ;  /* 0x000004000400780c */ /* 0x000fda0003f24270 */
[----:B------:R-:W-:Y:S05]  /*1950*/  @!P1 BRA `(.L_x_385) ;  /* 0x00000000006c9947 */ /* 0x000fea0003800000 */
[----:B------:R-:W0:Y:S01]  /*1960*/  LDC.64 R6, c[0x0][0x380] ;  /* 0x0000e000ff067b82 */ /* 0x000e220000000a00 */
[----:B------:R-:W2:Y:S01]  /*1970*/  LDG.E.CONSTANT R10, desc[UR6][R2.64+-0x400] ;  /* 0xfffc0006020a7981 */ /* 0x000ea2000c1e9900 */
[----:B------:R-:W-:-:S03]  /*1980*/  VIADD R15, R11, 0x400 ;  /* 0x000004000b0f7836 */ /* 0x000fc60000000000 */
[----:B------:R-:W3:Y:S04]  /*1990*/  LDG.E.CONSTANT R13, desc[UR6][R2.64] ;  /* 0x00000006020d7981 */ /* 0x000ee8000c1e9900 */
[----:B------:R-:W4:Y:S04]  /*19a0*/  LDG.E.CONSTANT R17, desc[UR6][R2.64+0xc00] ;  /* 0x000c000602117981 */ /* 0x000f28000c1e9900 */
[----:B------:R-:W5:Y:S04]  /*19b0*/  LDG.E.CONSTANT R19, desc[UR6][R2.64+0x1000] ;  /* 0x0010000602137981 */ /* 0x000f68000c1e9900 */
[----:B------:R1:W5:Y:S01]  /*19c0*/  LDG.E.CONSTANT R23, desc[UR6][R2.64+0x1400] ;  /* 0x0014000602177981 */ /* 0x000362000c1e9900 */
[----:B0-----:R-:W-:-:S06]  /*19d0*/  IMAD.WIDE.U32 R4, R11, 0x4, R6 ;  /* 0x000000040b047825 */ /* 0x001fcc00078e0006 */
[----:B------:R-:W2:Y:S01]  /*19e0*/  LDG.E.CONSTANT R4, desc[UR6][R4.64] ;  /* 0x0000000604047981 */ /* 0x000ea2000c1e9900 */
[----:B------:R-:W-:-:S03]  /*19f0*/  IMAD.WIDE.U32 R6, R15, 0x4, R6 ;  /* 0x000000040f067825 */ /* 0x000fc600078e0006 */
[----:B------:R-:W4:Y:S04]  /*1a00*/  LDG.E.CONSTANT R15, desc[UR6][R2.64+0x400] ;  /* 0x00040006020f7981 */ /* 0x000f28000c1e9900 */
[----:B------:R-:W5:Y:S01]  /*1a10*/  LDG.E.CONSTANT R7, desc[UR6][R6.64] ;  /* 0x0000000606077981 */ /* 0x000f62000c1e9900 */
[----:B------:R-:W-:Y:S02]  /*1a20*/  PLOP3.LUT P0, PT, PT, PT, PT, 0x8, 0x80 ;  /* 0x000000000080781c */ /* 0x000fe40003f0e170 */
[----:B------:R-:W-:Y:S02]  /*1a30*/  IADD3 R8, PT, PT, R8, 0x800, RZ ;  /* 0x0000080008087810 */ /* 0x000fe40007ffe0ff */
[----:B------:R-:W-:Y:S01]  /*1a40*/  IADD3 R11, PT, PT, R11, 0x800, RZ ;  /* 0x000008000b0b7810 */ /* 0x000fe20007ffe0ff */
[----:B--2---:R-:W-:-:S04]  /*1a50*/  FADD R21, R21, R4 ;  /* 0x0000000415157221 */ /* 0x004fc80000000000 */
[----:B------:R-:W-:-:S04]  /*1a60*/  FADD R10, R21, R10 ;  /* 0x0000000a150a7221 */ /* 0x000fc80000000000 */
[----:B---3--:R-:W-:-:S04]  /*1a70*/  FADD R10, R10, R13 ;  /* 0x0000000d0a0a7221 */ /* 0x008fc80000000000 */
[----:B----4-:R-:W-:-:S04]  /*1a80*/  FADD R10, R10, R15 ;  /* 0x0000000f0a0a7221 */ /* 0x010fc80000000000 */
[----:B-----5:R-:W-:Y:S01]  /*1a90*/  FADD R10, R10, R7 ;  /* 0x000000070a0a7221 */ /* 0x020fe20000000000 */
[----:B------:R-:W-:-:S03]  /*1aa0*/  IADD3 R4, P1, PT, R2, 0x2000, RZ ;  /* 0x0000200002047810 */ /* 0x000fc60007f3e0ff */
[----:B------:R-:W-:Y:S01]  /*1ab0*/  FADD R10, R10, R17 ;  /* 0x000000110a0a7221 */ /* 0x000fe20000000000 */
[----:B------:R-:W-:-:S03]  /*1ac0*/  IADD3.X R5, PT, PT, RZ, R3, RZ, P1, !PT ;  /* 0x00000003ff057210 */ /* 0x000fc60000ffe4ff */
[----:B------:R-:W-:Y:S01]  /*1ad0*/  FADD R10, R10, R19 ;  /* 0x000000130a0a7221 */ /* 0x000fe20000000000 */
[----:B-1----:R-:W-:Y:S02]  /*1ae0*/  MOV R2, R4 ;  /* 0x0000000400027202 */ /* 0x002fe40000000f00 */
[----:B------:R-:W-:Y:S01]  /*1af0*/  MOV R3, R5 ;  /* 0x0000000500037202 */ /* 0x000fe20000000f00 */
[----:B------:R-:W-:-:S07]  /*1b00*/  FADD R21, R10, R23 ;  /* 0x000000170a157221 */ /* 0x000fce0000000000 */
.L_x_385:
[----:B------:R-:W-:Y:S05]  /*1b10*/  BSYNC.RECONVERGENT B2 ;  /* 0x0000000000027941 */ /* 0x000fea0003800200 */
.L_x_384:
        /* <DEDUP_REMOVED lines=8> */
[----:B-----5:R-:W-:-:S04]  /*1ba0*/  FADD R21, R21, R4 ;  /* 0x0000000415157221 */ /* 0x020fc80000000000 */
[----:B--2---:R-:W-:-:S04]  /*1bb0*/  FADD R6, R21, R6 ;  /* 0x0000000615067221 */ /* 0x004fc80000000000 */
[----:B---3--:R-:W-:-:S04]  /*1bc0*/  FADD R6, R6, R7 ;  /* 0x0000000706067221 */ /* 0x008fc80000000000 */
[----:B----4-:R-:W-:-:S07]  /*1bd0*/  FADD R21, R6, R9 ;  /* 0x0000000906157221 */ /* 0x010fce0000000000 */
.L_x_377:
[----:B------:R-:W-:Y:S05]  /*1be0*/  BSYNC.RECONVERGENT B1 ;  /* 0x0000000000017941 */ /* 0x000fea0003800200 */
.L_x_375:
        /* <DEDUP_REMOVED lines=31> */
[----:B---3--:R-:W0:Y:S04]  /*1de0*/  LDS R3, [UR4+0xc] ;  /* 0x00000c04ff037984 */ /* 0x008e280008000800 */
        /* <DEDUP_REMOVED lines=10> */
.L_x_358:
        /* <DEDUP_REMOVED lines=12> */
.L_x_388:
[----:B------:R-:W-:Y:S05]  /*1f50*/  BSYNC.RECONVERGENT B1 ;  /* 0x0000000000017941 */ /* 0x000fea0003800200 */
.L_x_387:
        /* <DEDUP_REMOVED lines=16> */
.L_x_393:
[----:B------:R-:W-:-:S06]  /*2060*/  MOV R3, R5 ;  /* 0x0000000500037202 */ /* 0x000fcc0000000f00 */
[----:B------:R0:W2:Y:S01]  /*2070*/  LDG.E.CONSTANT R3, desc[UR6][R2.64] ;  /* 0x0000000602037981 */ /* 0x0000a2000c1e9900 */
[----:B------:R-:W-:Y:S02]  /*2080*/  IADD3 R4, PT, PT, R4, 0x1, RZ ;  /* 0x0000000104047810 */ /* 0x000fe40007ffe0ff */
[----:B------:R-:W-:Y:S02]  /*2090*/  IADD3 R11, PT, PT, R11, 0x100, RZ ;  /* 0x000001000b0b7810 */ /* 0x000fe40007ffe0ff */
[----:B------:R-:W-:Y:S02]  /*20a0*/  ISETP.NE.AND P0, PT, R4, RZ, PT ;  /* 0x000000ff0400720c */ /* 0x000fe40003f05270 */
[----:B0-----:R-:W-:-:S04]  /*20b0*/  IADD3 R2, P2, PT, R2, 0x400, RZ ;  /* 0x0000040002027810 */ /* 0x001fc80007f5e0ff */
[----:B------:R-:W-:Y:S01]  /*20c0*/  IADD3.X R5, PT, PT, RZ, R5, RZ, P2, !PT ;  /* 0x00000005ff057210 */ /* 0x000fe200017fe4ff */
[----:B--2--5:R-:W-:-:S06]  /*20d0*/  FADD R0, R3, R0 ;  /* 0x0000000003007221 */ /* 0x024fcc0000000000 */
[----:B------:R-:W-:Y:S05]  /*20e0*/  @P0 BRA `(.L_x_393) ;  /* 0xfffffffc00dc0947 */ /* 0x000fea000383ffff */
.L_x_392:
[----:B------:R-:W-:Y:S05]  /*20f0*/  BSYNC.RECONVERGENT B2 ;  /* 0x0000000000027941 */ /* 0x000fea0003800200 */
.L_x_391:
        /* <DEDUP_REMOVED lines=8> */
.L_x_396:
        /* <DEDUP_REMOVED lines=9> */
[----:B------:R-:W-:-:S03]  /*2210*/  VIADD R3, R11, 0x800 ;  /* 0x000008000b037836 */ /* 0x000fc60000000000 */
[----:B------:R-:W4:Y:S01]  /*2220*/  LDG.E.CONSTANT R15, desc[UR6][R4.64+0x400] ;  /* 0x00040006040f7981 */ /* 0x000f22000c1e9900 */
        /* <DEDUP_REMOVED lines=32> */
.L_x_395:
[----:B------:R-:W-:Y:S05]  /*2430*/  BSYNC.RECONVERGENT B2 ;  /* 0x0000000000027941 */ /* 0x000fea0003800200 */
.L_x_394:
[----:B------:R-:W-:Y:S01]  /*2440*/  IADD3 R2, PT, PT, -R11, R20, RZ ;  /* 0x000000140b027210 */ /* 0x000fe20007ffe1ff */
[----:B------:R-:W-:Y:S03]  /*2450*/  BSSY.RECONVERGENT B2, `(.L_x_397) ;  /* 0x0000019000027945 */ /* 0x000fe60003800200 */
[----:B------:R-:W-:-:S13]  /*2460*/  ISETP.GT.AND P1, PT, R2, 0x400, PT ;  /* 0x000004000200780c */ /* 0x000fda0003f24270 */
[----:B------:R-:W-:Y:S05]  /*2470*/  @!P1 BRA `(.L_x_398) ;  /* 0x0000000000589947 */ /* 0x000fea0003800000 */
        /* <DEDUP_REMOVED lines=22> */
.L_x_398:
[----:B------:R-:W-:Y:S05]  /*25e0*/  BSYNC.RECONVERGENT B2 ;  /* 0x0000000000027941 */ /* 0x000fea0003800200 */
.L_x_397:
        /* <DEDUP_REMOVED lines=12> */
.L_x_390:
[----:B------:R-:W-:Y:S05]  /*26b0*/  BSYNC.RECONVERGENT B1 ;  /* 0x0000000000017941 */ /* 0x000fea0003800200 */
.L_x_389:
        /* <DEDUP_REMOVED lines=35> */
[----:B--2---:R-:W0:Y:S04]  /*28f0*/  LDS R3, [UR4+0xc] ;  /* 0x00000c04ff037984 */ /* 0x004e280008000800 */
        /* <DEDUP_REMOVED lines=10> */
.L_x_399:
[----:B0-----:R-:W0:Y:S01]  /*29a0*/  S2R R2, SR_LANEID ;  /* 0x0000000000027919 */ /* 0x001e220000000000 */
[----:B------:R-:W-:-:S04]  /*29b0*/  LOP3.LUT R0, R9, 0x3e0, RZ, 0xc0, !PT ;  /* 0x000003e009007812 */ /* 0x000fc800078ec0ff */
[----:B------:R-:W-:Y:S02]  /*29c0*/  IADD3 R3, PT, PT, R0, 0x20, RZ ;  /* 0x0000002000037810 */ /* 0x000fe40007ffe0ff */
[----:B------:R-:W-:Y:S02]  /*29d0*/  LOP3.LUT R7, RZ, R0, RZ, 0x33, !PT ;  /* 0x00000000ff077212 */ /* 0x000fe400078e33ff */
[-C--:B------:R-:W-:Y:S02]  /*29e0*/  ISETP.GT.AND P0, PT, R3, R20.reuse, PT ;  /* 0x000000140300720c */ /* 0x080fe40003f04270 */
[----:B------:R-:W-:-:S04]  /*29f0*/  IADD3 R7, PT, PT, R7, R20, RZ ;  /* 0x0000001407077210 */ /* 0x000fc80007ffe0ff */
[----:B------:R-:W-:-:S05]  /*2a00*/  SEL R4, R7, 0x1f, P0 ;  /* 0x0000001f07047807 */ /* 0x000fca0000000000 */
[----:B------:R-:W1:Y:S01]  /*2a10*/  SHFL.DOWN PT, R0, R5, 0x1, R4 ;  /* 0x0820000005007989 */ /* 0x000e6200000e0004 */
[C---:B0-----:R-:W-:Y:S01]  /*2a20*/  ISETP.GE.AND P0, PT, R2.reuse, R4, PT ;  /* 0x000000040200720c */ /* 0x041fe20003f06270 */
[C---:B------:R-:W-:Y:S01]  /*2a30*/  VIADD R3, R2.reuse, 0x2 ;  /* 0x0000000202037836 */ /* 0x040fe20000000000 */
[----:B------:R-:W-:-:S11]  /*2a40*/  ISETP.NE.AND P1, PT, R2, RZ, PT ;  /* 0x000000ff0200720c */ /* 0x000fd60003f25270 */
[----:B-1----:R-:W-:Y:S01]  /*2a50*/  @!P0 FADD R5, R0, R5 ;  /* 0x0000000500058221 */ /* 0x002fe20000000000 */
[-C--:B------:R-:W-:Y:S01]  /*2a60*/  ISETP.GT.AND P0, PT, R3, R4.reuse, PT ;  /* 0x000000040300720c */ /* 0x080fe20003f04270 */
[----:B------:R-:W0:Y:S01]  /*2a70*/  @!P1 S2R R6, SR_CgaCtaId ;  /* 0x0000000000069919 */ /* 0x000e220000008800 */
        /* <DEDUP_REMOVED lines=8> */
[----:B------:R-:W-:Y:S02]  /*2b00*/  IADD3 R3, PT, PT, R2, 0x10, RZ ;  /* 0x0000001002037810 */ /* 0x000fe40007ffe0ff */
[----:B------:R-:W1:Y:S01]  /*2b10*/  SHFL.DOWN PT, R0, R5, 0x8, R4 ;  /* 0x0900000005007989 */ /* 0x000e6200000e0004 */
[----:B------:R-:W-:-:S04]  /*2b20*/  @!P1 SHF.R.U32.HI R2, RZ, 0x3, R9 ;  /* 0x00000003ff029819 */ /* 0x000fc80000011609 */
[----:B------:R-:W-:-:S04]  /*2b30*/  @!P1 LOP3.LUT R2, R2, 0x7c, RZ, 0xc0, !PT ;  /* 0x0000007c02029812 */ /* 0x000fc800078ec0ff */
[----:B-1----:R-:W-:Y:S01]  /*2b40*/  @!P0 FADD R5, R5, R0 ;  /* 0x0000000005058221 */ /* 0x002fe20000000000 */
[----:B------:R-:W-:Y:S02]  /*2b50*/  ISETP.GT.AND P0, PT, R3, R4, PT ;  /* 0x000000040300720c */ /* 0x000fe40003f04270 */
        /* <DEDUP_REMOVED lines=17> */
[----:B-1----:R-:W0:Y:S04]  /*2c70*/  LDS R3, [UR4+0xc] ;  /* 0x00000c04ff037984 */ /* 0x002e280008000800 */
        /* <DEDUP_REMOVED lines=13> */
.L_x_386:
        /* <DEDUP_REMOVED lines=33> */
[----:B------:R-:W-:Y:S01]  /*2f60*/  FADD R5, R11, R18 ;  /* 0x000000120b057221 */ /* 0x000fe20000000000 */
[----:B------:R-:W-:-:S03]  /*2f70*/  HFMA2 R11, -RZ, RZ, 0, 0.00048828125 ;  /* 0x00001000ff0b7431 */ /* 0x000fc600000001ff */
[----:B------:R-:W-:Y:S01]  /*2f80*/  FADD R0, R0, R5 ;  /* 0x0000000500007221 */ /* 0x000fe20000000000 */
[----:B------:R-:W-:Y:S06]  /*2f90*/  @!P0 BRA `(.L_x_400) ;  /* 0x0000000000ac8947 */ /* 0x000fec0003800000 */
[----:B------:R-:W0:Y:S01]  /*2fa0*/  LDC R7, c[0x0][0x390] ;  /* 0x0000e400ff077b82 */ /* 0x000e220000000800 */
[----:B------:R-:W-:Y:S02]  /*2fb0*/  IADD3 R6, PT, PT, R20, -0x1000, RZ ;  /* 0xfffff00014067810 */ /* 0x000fe40007ffe0ff */
[----:B------:R-:W-:-:S07]  /*2fc0*/  MOV R11, 0x1000 ;  /* 0x00001000000b7802 */ /* 0x000fce0000000f00 */
.L_x_402:
[----:B------:R-:W-:-:S05]  /*2fd0*/  IMAD.WIDE R4, R11, 0x4, R2 ;  /* 0x000000040b047825 */ /* 0x000fca00078e0202 */
[----:B------:R-:W2:Y:S04]  /*2fe0*/  LDG.E.CONSTANT R20, desc[UR6][R4.64+0x400] ;  /* 0x0004000604147981 */ /* 0x000ea8000c1e9900 */
[----:B------:R-:W2:Y:S04]  /*2ff0*/  LDG.E.CONSTANT R21, desc[UR6][R4.64+0x800] ;  /* 0x0008000604157981 */ /* 0x000ea8000c1e9900 */
        /* <DEDUP_REMOVED lines=14> */
[----:B--2---:R-:W-:Y:S01]  /*30e0*/  FADD R21, R20, R21 ;  /* 0x0000001514157221 */ /* 0x004fe20000000000 */
[----:B0-----:R-:W-:-:S05]  /*30f0*/  MOV R20, R7 ;  /* 0x0000000700147202 */ /* 0x001fca0000000f00 */
[----:B-1----:R-:W-:Y:S02]  /*3100*/  IMAD.IADD R4, R20, 0x1, -R11 ;  /* 0x0000000114047824 */ /* 0x002fe400078e0a0b */
[----:B---3--:R-:W-:-:S03]  /*3110*/  FADD R0, R19, R0 ;  /* 0x0000000013007221 */ /* 0x008fc60000000000 */
[----:B------:R-:W-:Y:S01]  /*3120*/  ISETP.GE.AND P0, PT, R4, 0x1000, PT ;  /* 0x000010000400780c */ /* 0x000fe20003f06270 */
[----:B----4-:R-:W-:Y:S01]  /*3130*/  FADD R22, R22, R23 ;  /* 0x0000001716167221 */ /* 0x010fe20000000000 */
[----:B------:R-:W-:Y:S01]  /*3140*/  FADD R0, R0, R21 ;  /* 0x0000001500007221 */ /* 0x000fe20000000000 */
[----:B-----5:R-:W-:-:S04]  /*3150*/  FADD R25, R24, R25 ;  /* 0x0000001918197221 */ /* 0x020fc80000000000 */
[----:B------:R-:W-:Y:S01]  /*3160*/  FADD R25, R22, R25 ;  /* 0x0000001916197221 */ /* 0x000fe20000000000 */
        /* <DEDUP_REMOVED lines=11> */
[----:B------:R-:W-:-:S04]  /*3220*/  IADD3 R11, PT, PT, R11, 0x1000, RZ ;  /* 0x000010000b0b7810 */ /* 0x000fc80007ffe0ff */
[----:B------:R-:W-:-:S13]  /*3230*/  ISETP.GT.AND P0, PT, R11, R6, PT ;  /* 0x000000060b00720c */ /* 0x000fda0003f04270 */
[----:B------:R-:W-:Y:S05]  /*3240*/  @!P0 BRA `(.L_x_402) ;  /* 0xfffffffc00608947 */ /* 0x000fea000383ffff */
.L_x_400:
[----:B------:R-:W-:-:S13]  /*3250*/  ISETP.GE.AND P0, PT, R11, R20, PT ;  /* 0x000000140b00720c */ /* 0x000fda0003f06270 */
[----:B------:R-:W-:Y:S05]  /*3260*/  @P0 BRA `(.L_x_401) ;  /* 0x00000008001c0947 */ /* 0x000fea0003800000 */
[----:B------:R-:W-:Y:S01]  /*3270*/  IADD3 R9, PT, PT, -R11, R20, RZ ;  /* 0x000000140b097210 */ /* 0x000fe20007ffe1ff */
[----:B------:R-:W-:Y:S03]  /*3280*/  BSSY.RECONVERGENT B1, `(.L_x_401) ;  /* 0x0000085000017945 */ /* 0x000fe60003800200 */
        /* <DEDUP_REMOVED lines=16> */
.L_x_406:
        /* <DEDUP_REMOVED lines=8> */
.L_x_405:
[----:B------:R-:W-:Y:S05]  /*3410*/  BSYNC.RECONVERGENT B2 ;  /* 0x0000000000027941 */ /* 0x000fea0003800200 */
.L_x_404:
[----:B------:R-:W-:Y:S05]  /*3420*/  @!P1 BRA `(.L_x_403) ;  /* 0x0000000400a89947 */ /* 0x000fea0003800000 */
[----:B------:R-:W0:Y:S01]  /*3430*/  LDCU.64 UR4, c[0x0][0x380] ;  /* 0x00007000ff0477ac */ /* 0x000e220008000a00 */
[----:B------:R-:W-:Y:S01]  /*3440*/  IADD3 R5, PT, PT, R9, -R10, RZ ;  /* 0x8000000a09057210 */ /* 0x000fe20007ffe0ff */
[----:B------:R-:W-:Y:S01]  /*3450*/  BSSY.RECONVERGENT B2, `(.L_x_407) ;  /* 0x000003b000027945 */ /* 0x000fe20003800200 */
[CC--:B------:R-:W-:Y:S02]  /*3460*/  IADD3 R3, P0, PT, R10.reuse, R11.reuse, RZ ;  /* 0x0000000b0a037210 */ /* 0x0c0fe40007f1e0ff */
[----:B------:R-:W-:Y:S02]  /*3470*/  ISETP.GT.AND P1, PT, R5, 0xc00, PT ;  /* 0x00000c000500780c */ /* 0x000fe40003f24270 */
[----:B------:R-:W-:Y:S01]  /*3480*/  IADD3 R11, PT, PT, R10, R11, RZ ;  /* 0x0000000b0a0b7210 */ /* 0x000fe20007ffe0ff */
[----:B------:R-:W-:Y:S01]  /*3490*/  IMAD.X R4, RZ, RZ, RZ, P0 ;  /* 0x000000ffff047224 */ /* 0x000fe200000e06ff */
[----:B0-----:R-:W-:-:S04]  /*34a0*/  LEA R2, P0, R3, UR4, 0x2 ;  /* 0x0000000403027c11 */ /* 0x001fc8000f8010ff */
[----:B------:R-:W-:Y:S02]  /*34b0*/  LEA.HI.X R3, R3, UR5, R4, 0x2, P0 ;  /* 0x0000000503037c11 */ /* 0x000fe400080f1404 */
[----:B------:R-:W-:-:S04]  /*34c0*/  IADD3 R2, P0, PT, R2, 0x800, RZ ;  /* 0x0000080002027810 */ /* 0x000fc80007f1e0ff */
[----:B------:R-:W-:Y:S02]  /*34d0*/  IADD3.X R3, PT, PT, RZ, R3, RZ, P0, !PT ;  /* 0x00000003ff037210 */ /* 0x000fe400007fe4ff */
[----:B------:R-:W-:Y:S01]  /*34e0*/  PLOP3.LUT P0, PT, PT, PT, PT, 0x80, 0x8 ;  /* 0x000000000008781c */ /* 0x000fe20003f0f070 */
[----:B------:R-:W-:-:S12]  /*34f0*/  @!P1 BRA `(.L_x_408) ;  /* 0x0000000000c09947 */ /* 0x000fd80003800000 */
[----:B------:R-:W-:Y:S02]  /*3500*/  PLOP3.LUT P0, PT, PT, PT, PT, 0x8, 0x80 ;  /* 0x000000000080781c */ /* 0x000fe40003f0e170 */
[----:B------:R-:W-:-:S11]  /*3510*/  IADD3 R13, PT, PT, R9, -0xc00, RZ ;  /* 0xfffff400090d7810 */ /* 0x000fd60007ffe0ff */
.L_x_409:
[----:B------:R-:W0:Y:S01]  /*3520*/  LDC.64 R4, c[0x0][0x380] ;  /* 0x0000e000ff047b82 */ /* 0x000e220000000a00 */
[----:B------:R-:W2:Y:S01]  /*3530*/  LDG.E.CONSTANT R12, desc[UR6][R2.64+-0x400] ;  /* 0xfffc0006020c7981 */ /* 0x000ea2000c1e9900 */
[----:B------:R-:W-:-:S03]  /*3540*/  IADD3 R25, PT, PT, R11, 0x400, RZ ;  /* 0x000004000b197810 */ /* 0x000fc60007ffe0ff */
[----:B------:R-:W3:Y:S04]  /*3550*/  LDG.E.CONSTANT R20, desc[UR6][R2.64] ;  /* 0x0000000602147981 */ /* 0x000ee8000c1e9900 */
[----:B------:R-:W4:Y:S01]  /*3560*/  LDG.E.CONSTANT R19, desc[UR6][R2.64+0x400] ;  /* 0x0004000602137981 */ /* 0x000f22000c1e9900 */
[----:B------:R-:W-:-:S03]  /*3570*/  IADD3 R7, PT, PT, R11, 0x800, RZ ;  /* 0x000008000b077810 */ /* 0x000fc60007ffe0ff */
[----:B------:R-:W5:Y:S04]  /*3580*/  LDG.E.CONSTANT R17, desc[UR6][R2.64+0xc00] ;  /* 0x000c000602117981 */ /* 0x000f68000c1e9900 */
[----:B------:R-:W5:Y:S01]  /*3590*/  LDG.E.CONSTANT R16, desc[UR6][R2.64+0x1000] ;  /* 0x0010000602107981 */ /* 0x000f62000c1e9900 */
[----:B------:R-:W-:-:S03]  /*35a0*/  IADD3 R23, PT, PT, R11, 0xc00, RZ ;  /* 0x00000c000b177810 */ /* 0x000fc60007ffe0ff */
[----:B------:R-:W5:Y:S01]  /*35b0*/  LDG.E.CONSTANT R22, desc[UR6][R2.64+0x1c00] ;  /* 0x001c000602167981 */ /* 0x000f62000c1e9900 */
[----:B0-----:R-:W-:-:S03]  /*35c0*/  IMAD.WIDE.U32 R14, R11, 0x4, R4 ;  /* 0x000000040b0e7825 */ /* 0x001fc600078e0004 */
[----:B------:R-:W5:Y:S04]  /*35d0*/  LDG.E.CONSTANT R21, desc[UR6][R2.64+0x2000] ;  /* 0x0020000602157981 */ /* 0x000f68000c1e9900 */
[----:B------:R-:W5:Y:S04]  /*35e0*/  LDG.E.CONSTANT R26, desc[UR6][R2.64+0x3000] ;  /* 0x00300006021a7981 */ /* 0x000f68000c1e9900 */
[----:B------:R-:W2:Y:S01]  /*35f0*/  LDG.E.CONSTANT R15, desc[UR6][R14.64] ;  /* 0x000000060e0f7981 */ /* 0x000ea2000c1e9900 */
[----:B------:R-:W-:-:S05]  /*3600*/  IMAD.WIDE.U32 R24, R25, 0x4, R4 ;  /* 0x0000000419187825 */ /* 0x000fca00078e0004 */
[----:B------:R-:W5:Y:S01]  /*3610*/  LDG.E.CONSTANT R18, desc[UR6][R24.64] ;  /* 0x0000000618127981 */ /* 0x000f62000c1e9900 */
[----:B------:R-:W-:-:S03]  /*3620*/  IMAD.WIDE.U32 R6, R7, 0x4, R4 ;  /* 0x0000000407067825 */ /* 0x000fc600078e0004 */
        /* <DEDUP_REMOVED lines=8> */
[----:B------:R-:W-:Y:S01]  /*36b0*/  ISETP.GE.AND P1, PT, R10, R13, PT ;  /* 0x0000000d0a00720c */ /* 0x000fe20003f26270 */
[----:B------:R-:W-:Y:S01]  /*36c0*/  VIADD R11, R11, 0x1000 ;  /* 0x000010000b0b7836 */ /* 0x000fe20000000000 */
[----:B0-----:R-:W-:-:S04]  /*36d0*/  IADD3 R2, P2, PT, R2, 0x4000, RZ ;  /* 0x0000400002027810 */ /* 0x001fc80007f5e0ff */
        /* <DEDUP_REMOVED lines=18> */
.L_x_408:
[----:B------:R-:W-:Y:S05]  /*3800*/  BSYNC.RECONVERGENT B2 ;  /* 0x0000000000027941 */ /* 0x000fea0003800200 */
.L_x_407:
[----:B------:R-:W-:Y:S01]  /*3810*/  IADD3 R4, PT, PT, R9, -R10, RZ ;  /* 0x8000000a09047210 */ /* 0x000fe20007ffe0ff */
[----:B------:R-:W-:Y:S03]  /*3820*/  BSSY.RECONVERGENT B2, `(.L_x_410) ;  /* 0x000001e000027945 */ /* 0x000fe60003800200 */
[----:B------:R-:W-:-:S13]  /*3830*/  ISETP.GT.AND P1, PT, R4, 0x400, PT ;  /* 0x000004000400780c */ /* 0x000fda0003f24270 */
[----:B------:R-:W-:Y:S05]  /*3840*/  @!P1 BRA `(.L_x_411) ;  /* 0x00000000006c9947 */ /* 0x000fea0003800000 */
[----:B------:R-:W0:Y:S01]  /*3850*/  LDC.64 R6, c[0x0][0x380] ;  /* 0x0000e000ff067b82 */ /* 0x000e220000000a00 */
[----:B------:R-:W2:Y:S01]  /*3860*/  LDG.E.CONSTANT R13, desc[UR6][R2.64+-0x400] ;  /* 0xfffc0006020d7981 */ /* 0x000ea2000c1e9900 */
[----:B------:R-:W-:-:S03]  /*3870*/  IADD3 R17, PT, PT, R11, 0x400, RZ ;  /* 0x000004000b117810 */ /* 0x000fc60007ffe0ff */
[----:B------:R-:W3:Y:S04]  /*3880*/  LDG.E.CONSTANT R15, desc[UR6][R2.64] ;  /* 0x00000006020f7981 */ /* 0x000ee8000c1e9900 */
[----:B------:R-:W4:Y:S04]  /*3890*/  LDG.E.CONSTANT R19, desc[UR6][R2.64+0xc00] ;  /* 0x000c000602137981 */ /* 0x000f28000c1e9900 */
[----:B------:R-:W5:Y:S04]  /*38a0*/  LDG.E.CONSTANT R21, desc[UR6][R2.64+0x1000] ;  /* 0x0010000602157981 */ /* 0x000f68000c1e9900 */
[----:B------:R-:W5:Y:S01]  /*38b0*/  LDG.E.CONSTANT R23, desc[UR6][R2.64+0x1400] ;  /* 0x0014000602177981 */ /* 0x000f62000c1e9900 */
[----:B0-----:R-:W-:-:S06]  /*38c0*/  IMAD.WIDE.U32 R4, R11, 0x4, R6 ;  /* 0x000000040b047825 */ /* 0x001fcc00078e0006 */
[----:B------:R0:W2:Y:S01]  /*38d0*/  LDG.E.CONSTANT R5, desc[UR6][R4.64] ;  /* 0x0000000604057981 */ /* 0x0000a2000c1e9900 */
[----:B------:R-:W-:-:S03]  /*38e0*/  IMAD.WIDE.U32 R6, R17, 0x4, R6 ;  /* 0x0000000411067825 */ /* 0x000fc600078e0006 */
[----:B------:R1:W4:Y:S04]  /*38f0*/  LDG.E.CONSTANT R17, desc[UR6][R2.64+0x400] ;  /* 0x0004000602117981 */ /* 0x000328000c1e9900 */
[----:B------:R-:W5:Y:S01]  /*3900*/  LDG.E.CONSTANT R7, desc[UR6][R6.64] ;  /* 0x0000000606077981 */ /* 0x000f62000c1e9900 */
[----:B0-----:R-:W-:Y:S02]  /*3910*/  IADD3 R4, P1, PT, R2, 0x2000, RZ ;  /* 0x0000200002047810 */ /* 0x001fe40007f3e0ff */
[----:B------:R-:W-:Y:S02]  /*3920*/  PLOP3.LUT P0, PT, PT, PT, PT, 0x8, 0x80 ;  /* 0x000000000080781c */ /* 0x000fe40003f0e170 */
[----:B------:R-:W-:Y:S02]  /*3930*/  IADD3 R10, PT, PT, R10, 0x800, RZ ;  /* 0x000008000a0a7810 */ /* 0x000fe40007ffe0ff */
[----:B------:R-:W-:-:S02]  /*3940*/  IADD3 R11, PT, PT, R11, 0x800, RZ ;  /* 0x000008000b0b7810 */ /* 0x000fc40007ffe0ff */
[----:B-1----:R-:W-:Y:S01]  /*3950*/  MOV R2, R4 ;  /* 0x0000000400027202 */ /* 0x002fe20000000f00 */
[----:B--2---:R-:W-:-:S04]  /*3960*/  FADD R0, R0, R5 ;  /* 0x0000000500007221 */ /* 0x004fc80000000000 */
[----:B------:R-:W-:-:S04]  /*3970*/  FADD R0, R0, R13 ;  /* 0x0000000d00007221 */ /* 0x000fc80000000000 */
[----:B---3--:R-:W-:-:S04]  /*3980*/  FADD R0, R0, R15 ;  /* 0x0000000f00007221 */ /* 0x008fc80000000000 */
[----:B----4-:R-:W-:-:S04]  /*3990*/  FADD R0, R0, R17 ;  /* 0x0000001100007221 */ /* 0x010fc80000000000 */
[----:B-----5:R-:W-:-:S04]  /*39a0*/  FADD R0, R0, R7 ;  /* 0x0000000700007221 */ /* 0x020fc80000000000 */
[----:B------:R-:W-:Y:S01]  /*39b0*/  FADD R0, R0, R19 ;  /* 0x0000001300007221 */ /* 0x000fe20000000000 */
[----:B------:R-:W-:-:S03]  /*39c0*/  IADD3.X R5, PT, PT, RZ, R3, RZ, P1, !PT ;  /* 0x00000003ff057210 */ /* 0x000fc60000ffe4ff */
[----:B------:R-:W-:Y:S01]  /*39d0*/  FADD R0, R0, R21 ;  /* 0x0000001500007221 */ /* 0x000fe20000000000 */
[----:B------:R-:W-:-:S03]  /*39e0*/  MOV R3, R5 ;  /* 0x0000000500037202 */ /* 0x000fc60000000f00 */
[----:B------:R-:W-:-:S07]  /*39f0*/  FADD R0, R0, R23 ;  /* 0x0000001700007221 */ /* 0x000fce0000000000 */
.L_x_411:
[----:B------:R-:W-:Y:S05]  /*3a00*/  BSYNC.RECONVERGENT B2 ;  /* 0x0000000000027941 */ /* 0x000fea0003800200 */
.L_x_410:
        /* <DEDUP_REMOVED lines=8> */
[----:B-----5:R-:W-:-:S04]  /*3a90*/  FADD R0, R0, R5 ;  /* 0x0000000500007221 */ /* 0x020fc80000000000 */
[----:B--2---:R-:W-:-:S04]  /*3aa0*/  FADD R0, R0, R7 ;  /* 0x0000000700007221 */ /* 0x004fc80000000000 */
[----:B---3--:R-:W-:-:S04]  /*3ab0*/  FADD R0, R0, R9 ;  /* 0x0000000900007221 */ /* 0x008fc80000000000 */
[----:B----4-:R-:W-:-:S07]  /*3ac0*/  FADD R0, R0, R11 ;  /* 0x0000000b00007221 */ /* 0x010fce0000000000 */
.L_x_403:
[----:B------:R-:W-:Y:S05]  /*3ad0*/  BSYNC.RECONVERGENT B1 ;  /* 0x0000000000017941 */ /* 0x000fea0003800200 */
.L_x_401:
[----:B------:R-:W0:Y:S01]  /*3ae0*/  S2R R6, SR_LANEID ;  /* 0x0000000000067919 */ /* 0x000e220000000000 */
[----:B------:R-:W-:-:S05]  /*3af0*/  MOV R3, R0 ;  /* 0x0000000000037202 */ /* 0x000fca0000000f00 */
        /* <DEDUP_REMOVED lines=30> */
[----:B------:R-:W1:Y:S04]  /*3ce0*/  LDS R3, [UR4+0xc] ;  /* 0x00000c04ff037984 */ /* 0x000e680008000800 */
[----:B0-----:R-:W0:Y:S04]  /*3cf0*/  LDS.128 R4, [UR4+0x10] ;  /* 0x00001004ff047984 */ /* 0x001e280008000c00 */
[----:B------:R-:W2:Y:S01]  /*3d00*/  LDS.64 R8, [UR4+0x20] ;  /* 0x00002004ff087984 */ /* 0x000ea20008000a00 */
[----:B-1----:R-:W-:-:S04]  /*3d10*/  FADD R3, R0, R3 ;  /* 0x0000000300037221 */ /* 0x002fc80000000000 */
[----:B0-----:R-:W-:-:S04]  /*3d20*/  FADD R4, R3, R4 ;  /* 0x0000000403047221 */ /* 0x001fc80000000000 */
[----:B------:R-:W-:-:S04]  /*3d30*/  FADD R5, R4, R5 ;  /* 0x0000000504057221 */ /* 0x000fc80000000000 */
[----:B------:R-:W-:-:S04]  /*3d40*/  FADD R6, R5, R6 ;  /* 0x0000000605067221 */ /* 0x000fc80000000000 */
[----:B------:R-:W-:-:S04]  /*3d50*/  FADD R7, R6, R7 ;  /* 0x0000000706077221 */ /* 0x000fc80000000000 */
[----:B--2---:R-:W-:-:S04]  /*3d60*/  FADD R8, R7, R8 ;  /* 0x0000000807087221 */ /* 0x004fc80000000000 */
[----:B------:R-:W-:-:S07]  /*3d70*/  FADD R0, R8, R9 ;  /* 0x0000000908007221 */ /* 0x000fce0000000000 */
.L_x_373:
[----:B------:R-:W-:Y:S05]  /*3d80*/  BSYNC.RECONVERGENT B0 ;  /* 0x0000000000007941 */ /* 0x000fea0003800200 */
.L_x_357:
[----:B------:R-:W-:Y:S05]  /*3d90*/  @P0 EXIT ;  /* 0x000000000000094d */ /* 0x000fea0003800000 */
[----:B01234-:R-:W0:Y:S01]  /*3da0*/  LDC.64 R2, c[0x0][0x388] ;  /* 0x0000e200ff027b82 */ /* 0x01fe220000000a00 */
[----:B------:R-:W1:Y:S02]  /*3db0*/  LDCU UR4, c[0x0][0x398] ;  /* 0x00007300ff0477ac */ /* 0x000e640008000800 */
[----:B-1----:R-:W-:-:S05]  /*3dc0*/  FADD R5, R0, UR4 ;  /* 0x0000000400057e21 */ /* 0x002fca0008000000 */
[----:B0-----:R-:W-:Y:S01]  /*3dd0*/  STG.E desc[UR6][R2.64], R5 ;  /* 0x0000000502007986 */ /* 0x001fe2000c101906 */
[----:B------:R-:W-:Y:S05]  /*3de0*/  EXIT ;  /* 0x000000000000794d */ /* 0x000fea0003800000 */
.L_x_412:
        /* <DEDUP_REMOVED lines=9> */
.L_x_1003:


//--------------------- .text._ZN3cub18CUB_300001_SM_10006detail6reduce18DeviceReduceKernelINS2_10policy_hubIfyN4cuda3std3__44plusIfEEE10Policy1000EN6thrust24THRUST_300001_SM_1000_NS10device_ptrIfEEyS9_fNS7_10__identityEEEvT0_PT3_T1_NS0_13GridEvenShareISK_EET2_T4_ --------------------------
	.section	.text._ZN3cub18CUB_300001_SM_10006detail6reduce18DeviceReduceKernelINS2_10policy_hubIfyN4cuda3std3__44plusIfEEE10Policy1000EN6thrust24THRUST_300001_SM_1000_NS10device_ptrIfEEyS9_fNS7_10__identityEEEvT0_PT3_T1_NS0_13GridEvenShareISK_EET2_T4_,"ax",@progbits
	.align	128
        .global         _ZN3cub18CUB_300001_SM_10006detail6reduce18DeviceReduceKernelINS2_10policy_hubIfyN4cuda3std3__44plusIfEEE10Policy1000EN6thrust24THRUST_300001_SM_1000_NS10device_ptrIfEEyS9_fNS7_10__identityEEEvT0_PT3_T1_NS0_13GridEvenShareISK_EET2_T4_
        .type           _ZN3cub18CUB_300001_SM_10006detail6reduce18DeviceReduceKernelINS2_10policy_hubIfyN4cuda3std3__44plusIfEEE10Policy1000EN6thrust24THRUST_300001_SM_1000_NS10device_ptrIfEEyS9_fNS7_10__identityEEEvT0_PT3_T1_NS0_13GridEvenShareISK_EET2_T4_,@function
        .size           _ZN3cub18CUB_300001_SM_10006detail6reduce18DeviceReduceKernelINS2_10policy_hubIfyN4cuda3std3__44plusIfEEE10Policy1000EN6thrust24THRUST_300001_SM_1000_NS10device_ptrIfEEyS9_fNS7_10__identityEEEvT0_PT3_T1_NS0_13GridEvenShareISK_EET2_T4_,(.L_x_1004 - _ZN3cub18CUB_300001_SM_10006detail6reduce18DeviceReduceKernelINS2_10policy_hubIfyN4cuda3std3__44plusIfEEE10Policy1000EN6thrust24THRUST_300001_SM_1000_NS10device_ptrIfEEyS9_fNS7_10__identityEEEvT0_PT3_T1_NS0_13GridEvenShareISK_EET2_T4_)
        .other          _ZN3cub18CUB_300001_SM_10006detail6reduce18DeviceReduceKernelINS2_10policy_hubIfyN4cuda3std3__44plusIfEEE10Policy1000EN6thrust24THRUST_300001_SM_1000_NS10device_ptrIfEEyS9_fNS7_10__identityEEEvT0_PT3_T1_NS0_13GridEvenShareISK_EET2_T4_,@"STO_CUDA_ENTRY STV_DEFAULT"
_ZN3cub18CUB_300001_SM_10006detail6reduce18DeviceReduceKernelINS2_10policy_hubIfyN4cuda3std3__44plusIfEEE10Policy1000EN6thrust24THRUST_300001_SM_1000_NS10device_ptrIfEEyS9_fNS7_10__identityEEEvT0_PT3_T1_NS0_13GridEvenShareISK_EET2_T4_:
.text._ZN3cub18CUB_300001_SM_10006detail6reduce18DeviceReduceKernelINS2_10policy_hubIfyN4cuda3std3__44plusIfEEE10Policy1000EN6thrust24THRUST_300001_SM_1000_NS10device_ptrIfEEyS9_fNS7_10__identityEEEvT0_PT3_T1_NS0_13GridEvenShareISK_EET2_T4_:
        /* <DEDUP_REMOVED lines=28> */
.L_x_416:
[----:B------:R-:W-:Y:S05]  /*01c0*/  BSYNC.RECONVERGENT B1 ;  /* 0x0000000000017941 */ /* 0x000fea0003800200 */
.L_x_415:
        /* <DEDUP_REMOVED lines=21> */
.L_x_421:
        /* <DEDUP_REMOVED lines=38> */
.L_x_420:
[----:B------:R-:W-:Y:S05]  /*0580*/  BSYNC.RECONVERGENT B2 ;  /* 0x0000000000027941 */ /* 0x000fea0003800200 */
.L_x_419:
        /* <DEDUP_REMOVED lines=28> */
.L_x_423:
[----:B------:R-:W-:Y:S05]  /*0750*/  BSYNC.RECONVERGENT B2 ;  /* 0x0000000000027941 */ /* 0x000fea0003800200 */
.L_x_422:
        /* <DEDUP_REMOVED lines=20> */
.L_x_425:
[----:B------:R-:W-:Y:S05]  /*08a0*/  BSYNC.RECONVERGENT B2 ;  /* 0x0000000000027941 */ /* 0x000fea0003800200 */
.L_x_424:
[----:B------:R-:W-:Y:S05]  /*08b0*/  @!P1 BRA `(.L_x_418) ;  /* 0x00000000002c9947 */ /* 0x000fea0003800000 */
[----:B------:R-:W1:Y:S01]  /*08c0*/  LDC.64 R2, c[0x0][0x380] ;  /* 0x0000e000ff027b82 */ /* 0x000e620000000a00 */
[----:B0-----:R-:W-:Y:S01]  /*08d0*/  IMAD.U32 R9, RZ, RZ, UR16 ;  /* 0x00000010ff097e24 */ /* 0x001fe2000f8e00ff */
[----:B------:R-:W-:-:S03]  /*08e0*/  IADD3 R7, PT, PT, -R7, RZ, RZ ;  /* 0x000000ff07077210 */ /* 0x000fc60007ffe1ff */
[----:B-1----:R-:W-:-:S07]  /*08f0*/  IMAD.WIDE.U32 R2, R9, 0x4000, R2 ;  /* 0x0000400009027825 */ /* 0x002fce00078e0002 */
.L_x_426:
[----:B------:R-:W-:-:S06]  /*0900*/  IMAD.WIDE R8, R6, 0x4, R2 ;  /* 0x0000000406087825 */ /* 0x000fcc00078e0202 */
[----:B------:R-:W2:Y:S01]  /*0910*/  LDG.E R9, desc[UR14][R8.64] ;  /* 0x0000000e08097981 */ /* 0x000ea2000c1e1900 */
[----:B------:R-:W-:Y:S01]  /*0920*/  VIADD R7, R7, 0x1 ;  /* 0x0000000107077836 */ /* 0x000fe20000000000 */
[----:B------:R-:W-:-:S04]  /*0930*/  IADD3 R6, PT, PT, R6, 0x100, RZ ;  /* 0x0000010006067810 */ /* 0x000fc80007ffe0ff */
[----:B------:R-:W-:Y:S01]  /*0940*/  ISETP.NE.AND P0, PT, R7, RZ, PT ;  /* 0x000000ff0700720c */ /* 0x000fe20003f05270 */
[----:B--2--5:R-:W-:-:S12]  /*0950*/  FADD R4, R9, R4 ;  /* 0x0000000409047221 */ /* 0x024fd80000000000 */
[----:B------:R-:W-:Y:S05]  /*0960*/  @P0 BRA `(.L_x_426) ;  /* 0xfffffffc00e40947 */ /* 0x000fea000383ffff */
.L_x_418:
[----:B------:R-:W-:Y:S05]  /*0970*/  BSYNC.RECONVERGENT B1 ;  /* 0x0000000000017941 */ /* 0x000fea0003800200 */
.L_x_417:
        /* <DEDUP_REMOVED lines=46> */
.L_x_427:
        /* <DEDUP_REMOVED lines=59> */
.L_x_414:
        /* <DEDUP_REMOVED lines=63> */
.L_x_431:
        /* <DEDUP_REMOVED lines=61> */
.L_x_430:
        /* <DEDUP_REMOVED lines=26> */
.L_x_435:
        /* <DEDUP_REMOVED lines=40> */
.L_x_434:
[----:B------:R-:W-:Y:S05]  /*1bf0*/  BSYNC.RECONVERGENT B2 ;  /* 0x0000000000027941 */ /* 0x000fea0003800200 */
.L_x_433:
        /* <DEDUP_REMOVED lines=27> */
.L_x_437:
[----:B------:R-:W-:Y:S05]  /*1db0*/  BSYNC.RECONVERGENT B2 ;  /* 0x0000000000027941 */ /* 0x000fea0003800200 */
.L_x_436:
        /* <DEDUP_REMOVED lines=18> */
.L_x_439:
[----:B------:R-:W-:Y:S05]  /*1ee0*/  BSYNC.RECONVERGENT B2 ;  /* 0x0000000000027941 */ /* 0x000fea0003800200 */
.L_x_438:
        /* <DEDUP_REMOVED lines=9> */
.L_x_440:
        /* <DEDUP_REMOVED lines=9> */
.L_x_432:
[----:B------:R-:W-:Y:S05]  /*2010*/  BSYNC.RECONVERGENT B1 ;  /* 0x0000000000017941 */ /* 0x000fea0003800200 */
.L_x_429:
        /* <DEDUP_REMOVED lines=42> */
.L_x_428:
[----:B------:R-:W-:Y:S05]  /*22c0*/  BSYNC.RECONVERGENT B0 ;  /* 0x0000000000007941 */ /* 0x000fea0003800200 */
.L_x_413:
[----:B------:R-:W-:Y:S05]  /*22d0*/  @P0 EXIT ;  /* 0x000000000000094d */ /* 0x000fea0003800000 */
[----:B------:R-:W3:Y:S02]  /*22e0*/  LDCU.64 UR4, c[0x0][0x388] ;  /* 0x00007100ff0477ac */ /* 0x000ee40008000a00 */
[----:B---3--:R-:W-:-:S06]  /*22f0*/  UIMAD.WIDE.U32 UR4, UR16, 0x4, UR4 ;  /* 0x00000004100478a5 */ /* 0x008fcc000f8e0004 */
[----:B------:R-:W-:Y:S01]  /*2300*/  IMAD.U32 R2, RZ, RZ, UR4 ;  /* 0x00000004ff027e24 */ /* 0x000fe2000f8e00ff */
[----:B0-2---:R-:W-:-:S05]  /*2310*/  MOV R3, UR5 ;  /* 0x0000000500037c02 */ /* 0x005fca0008000f00 */
[----:B------:R-:W-:Y:S01]  /*2320*/  STG.E desc[UR14][R2.64], R9 ;  /* 0x0000000902007986 */ /* 0x000fe2000c10190e */
[----:B------:R-:W-:Y:S05]  /*2330*/  EXIT ;  /* 0x000000000000794d */ /* 0x000fea0003800000 */
.L_x_441:
        /* <DEDUP_REMOVED lines=12> */
.L_x_1004:


//--------------------- .text._ZN3cub18CUB_300001_SM_10006detail6reduce28DeviceReduceSingleTileKernelINS2_10policy_hubIfyN4cuda3std3__44plusIfEEE10Policy1000EN6thrust24THRUST_300001_SM_1000_NS10device_ptrIfEEPfyS9_ffNS7_10__identityEEEvT0_T1_T2_T3_T4_T6_ --------------------------
	.section	.text._ZN3cub18CUB_300001_SM_10006detail6reduce28DeviceReduceSingleTileKernelINS2_10policy_hubIfyN4cuda3std3__44plusIfEEE10Policy1000EN6thrust24THRUST_300001_SM_1000_NS10device_ptrIfEEPfyS9_ffNS7_10__identityEEEvT0_T1_T2_T3_T4_T6_,"ax",@progbits
	.align	128
        .global         _ZN3cub18CUB_300001_SM_10006detail6reduce28DeviceReduceSingleTileKernelINS2_10policy_hubIfyN4cuda3std3__44plusIfEEE10Policy1000EN6thrust24THRUST_300001_SM_1000_NS10device_ptrIfEEPfyS9_ffNS7_10__identityEEEvT0_T1_T2_T3_T4_T6_
        .type           _ZN3cub18CUB_300001_SM_10006detail6reduce28DeviceReduceSingleTileKernelINS2_10policy_hubIfyN4cuda3std3__44plusIfEEE10Policy1000EN6thrust24THRUST_300001_SM_1000_NS10device_ptrIfEEPfyS9_ffNS7_10__identityEEEvT0_T1_T2_T3_T4_T6_,@function
        .size           _ZN3cub18CUB_300001_SM_10006detail6reduce28DeviceReduceSingleTileKernelINS2_10policy_hubIfyN4cuda3std3__44plusIfEEE10Policy1000EN6thrust24THRUST_300001_SM_1000_NS10device_ptrIfEEPfyS9_ffNS7_10__identityEEEvT0_T1_T2_T3_T4_T6_,(.L_x_1005 - _ZN3cub18CUB_300001_SM_10006detail6reduce28DeviceReduceSingleTileKernelINS2_10policy_hubIfyN4cuda3std3__44plusIfEEE10Policy1000EN6thrust24THRUST_300001_SM_1000_NS10device_ptrIfEEPfyS9_ffNS7_10__identityEEEvT0_T1_T2_T3_T4_T6_)
        .other          _ZN3cub18CUB_300001_SM_10006detail6reduce28DeviceReduceSingleTileKernelINS2_10policy_hubIfyN4cuda3std3__44plusIfEEE10Policy1000EN6thrust24THRUST_300001_SM_1000_NS10device_ptrIfEEPfyS9_ffNS7_10__identityEEEvT0_T1_T2_T3_T4_T6_,@"STO_CUDA_ENTRY STV_DEFAULT"
_ZN3cub18CUB_300001_SM_10006detail6reduce28DeviceReduceSingleTileKernelINS2_10policy_hubIfyN4cuda3std3__44plusIfEEE10Policy1000EN6thrust24THRUST_300001_SM_1000_NS10device_ptrIfEEPfyS9_ffNS7_10__identityEEEvT0_T1_T2_T3_T4_T6_:
.text._ZN3cub18CUB_300001_SM_10006detail6reduce28DeviceReduceSingleTileKernelINS2_10policy_hubIfyN4cuda3std3__44plusIfEEE10Policy1000EN6thrust24THRUST_300001_SM_1000_NS10device_ptrIfEEPfyS9_ffNS7_10__identityEEEvT0_T1_T2_T3_T4_T6_:
        /* <DEDUP_REMOVED lines=15> */
.L_x_442:
        /* <DEDUP_REMOVED lines=14> */
.L_x_446:
[----:B------:R-:W-:Y:S05]  /*01d0*/  BSYNC.RECONVERGENT B1 ;  /* 0x0000000000017941 */ /* 0x000fea0003800200 */
.L_x_445:
        /* <DEDUP_REMOVED lines=17> */
.L_x_451:
        /* <DEDUP_REMOVED lines=38> */
.L_x_450:
[----:B------:R-:W-:Y:S05]  /*0550*/  BSYNC.RECONVERGENT B2 ;  /* 0x0000000000027941 */ /* 0x000fea0003800200 */
.L_x_449:
        /* <DEDUP_REMOVED lines=25> */
.L_x_453:
[----:B------:R-:W-:Y:S05]  /*06f0*/  BSYNC.RECONVERGENT B2 ;  /* 0x0000000000027941 */ /* 0x000fea0003800200 */
.L_x_452:
        /* <DEDUP_REMOVED lines=17> */
.L_x_455:
[----:B------:R-:W-:Y:S05]  /*0810*/  BSYNC.RECONVERGENT B2 ;  /* 0x0000000000027941 */ /* 0x000fea0003800200 */
.L_x_454:
[----:B------:R-:W-:Y:S05]  /*0820*/  @!P1 BRA `(.L_x_448) ;  /* 0x0000000000249947 */ /* 0x000fea0003800000 */
[----:B------:R-:W0:Y:S01]  /*0830*/  LDC.64 R8, c[0x0][0x380] ;  /* 0x0000e000ff087b82 */ /* 0x000e220000000a00 */
[----:B------:R-:W-:-:S07]  /*0840*/  IMAD.MOV R10, RZ, RZ, -R10 ;  /* 0x000000ffff0a7224 */ /* 0x000fce00078e0a0a */
.L_x_456:
[----:B0-----:R-:W-:-:S06]  /*0850*/  IMAD.WIDE R2, R7, 0x4, R8 ;  /* 0x0000000407027825 */ /* 0x001fcc00078e0208 */
[----:B------:R-:W2:Y:S01]  /*0860*/  LDG.E R3, desc[UR6][R2.64] ;  /* 0x0000000602037981 */ /* 0x000ea2000c1e1900 */
[----:B------:R-:W-:Y:S01]  /*0870*/  IADD3 R10, PT, PT, R10, 0x1, RZ ;  /* 0x000000010a0a7810 */ /* 0x000fe20007ffe0ff */
[----:B------:R-:W-:-:S03]  /*0880*/  VIADD R7, R7, 0x100 ;  /* 0x0000010007077836 */ /* 0x000fc60000000000 */
[----:B------:R-:W-:Y:S01]  /*0890*/  ISETP.NE.AND P0, PT, R10, RZ, PT ;  /* 0x000000ff0a00720c */ /* 0x000fe20003f05270 */
[----:B--2--5:R-:W-:-:S12]  /*08a0*/  FADD R6, R3, R6 ;  /* 0x0000000603067221 */ /* 0x024fd80000000000 */
[----:B------:R-:W-:Y:S05]  /*08b0*/  @P0 BRA `(.L_x_456) ;  /* 0xfffffffc00e40947 */ /* 0x000fea000383ffff */
.L_x_448:
[----:B------:R-:W-:Y:S05]  /*08c0*/  BSYNC.RECONVERGENT B1 ;  /* 0x0000000000017941 */ /* 0x000fea0003800200 */
.L_x_447:
        /* <DEDUP_REMOVED lines=47> */
.L_x_457:
        /* <DEDUP_REMOVED lines=66> */
.L_x_444:
        /* <DEDUP_REMOVED lines=44> */
.L_x_461:
        /* <DEDUP_REMOVED lines=45> */
.L_x_459:
        /* <DEDUP_REMOVED lines=25> */
.L_x_465:
        /* <DEDUP_REMOVED lines=38> */
.L_x_464:
[----:B------:R-:W-:Y:S05]  /*1960*/  BSYNC.RECONVERGENT B2 ;  /* 0x0000000000027941 */ /* 0x000fea0003800200 */
.L_x_463:
        /* <DEDUP_REMOVED lines=28> */
.L_x_467:
[----:B------:R-:W-:Y:S05]  /*1b30*/  BSYNC.RECONVERGENT B2 ;  /* 0x0000000000027941 */ /* 0x000fea0003800200 */
.L_x_466:
        /* <DEDUP_REMOVED lines=20> */
.L_x_469:
[----:B------:R-:W-:Y:S05]  /*1c80*/  BSYNC.RECONVERGENT B2 ;  /* 0x0000000000027941 */ /* 0x000fea0003800200 */
.L_x_468:
[----:B------:R-:W-:Y:S05]  /*1c90*/  @!P1 BRA `(.L_x_462) ;  /* 0x0000000000389947 */ /* 0x000fea0003800000 */
[----:B------:R-:W0:Y:S01]  /*1ca0*/  LDCU.64 UR4, c[0x0][0x380] ;  /* 0x00007000ff0477ac */ /* 0x000e220008000a00 */
[----:B------:R-:W-:Y:S01]  /*1cb0*/  IADD3 R5, P0, PT, R0, R11, RZ ;  /* 0x0000000b00057210 */ /* 0x000fe20007f1e0ff */
[----:B------:R-:W-:-:S03]  /*1cc0*/  IMAD.MOV R0, RZ, RZ, -R6 ;  /* 0x000000ffff007224 */ /* 0x000fc600078e0a06 */
[----:B------:R-:W-:Y:S02]  /*1cd0*/  IADD3.X R4, PT, PT, RZ, R13, RZ, P0, !PT ;  /* 0x0000000dff047210 */ /* 0x000fe400007fe4ff */
[----:B0-----:R-:W-:-:S04]  /*1ce0*/  LEA R2, P1, R5, UR4, 0x2 ;  /* 0x0000000405027c11 */ /* 0x001fc8000f8210ff */
[----:B------:R-:W-:-:S09]  /*1cf0*/  LEA.HI.X R5, R5, UR5, R4, 0x2, P1 ;  /* 0x0000000505057c11 */ /* 0x000fd200088f1404 */
.L_x_470:
        /* <DEDUP_REMOVED lines=8> */
.L_x_462:
[----:B------:R-:W-:Y:S05]  /*1d80*/  BSYNC.RECONVERGENT B1 ;  /* 0x0000000000017941 */ /* 0x000fea0003800200 */
.L_x_460:
        /* <DEDUP_REMOVED lines=42> */
.L_x_458:
[----:B------:R-:W-:Y:S05]  /*2030*/  BSYNC.RECONVERGENT B0 ;  /* 0x0000000000007941 */ /* 0x000fea0003800200 */
.L_x_443:
[----:B------:R-:W-:Y:S05]  /*2040*/  @P5 EXIT ;  /* 0x000000000000594d */ /* 0x000fea0003800000 */
[----:B01----:R-:W0:Y:S01]  /*2050*/  LDC.64 R2, c[0x0][0x388] ;  /* 0x0000e200ff027b82 */ /* 0x003e220000000a00 */
[----:B------:R-:W2:Y:S02]  /*2060*/  LDCU UR4, c[0x0][0x39c] ;  /* 0x00007380ff0477ac */ /* 0x000ea40008000800 */
[----:B--2---:R-:W-:-:S05]  /*2070*/  FADD R5, R8, UR4 ;  /* 0x0000000408057e21 */ /* 0x004fca0008000000 */
[----:B0-----:R-:W-:Y:S01]  /*2080*/  STG.E desc[UR6][R2.64], R5 ;  /* 0x0000000502007986 */ /* 0x001fe2000c101906 */
[----:B------:R-:W-:Y:S05]  /*2090*/  EXIT ;  /* 0x000000000000794d */ /* 0x000fea0003800000 */
.L_x_471:
        /* <DEDUP_REMOVED lines=14> */
.L_x_1005:


//--------------------- .text._ZN3cub18CUB_300001_SM_10006detail6reduce28DeviceReduceSingleTileKernelINS2_10policy_hubIfjN4cuda3std3__44plusIfEEE10Policy1000EPfSC_iS9_ffNS7_10__identityEEEvT0_T1_T2_T3_T4_T6_ --------------------------
	.section	.text._ZN3cub18CUB_300001_SM_10006detail6reduce28DeviceReduceSingleTileKernelINS2_10policy_hubIfjN4cuda3std3__44plusIfEEE10Policy1000EPfSC_iS9_ffNS7_10__identityEEEvT0_T1_T2_T3_T4_T6_,"ax",@progbits
	.align	128
        .global         _ZN3cub18CUB_300001_SM_10006detail6reduce28DeviceReduceSingleTileKernelINS2_10policy_hubIfjN4cuda3std3__44plusIfEEE10Policy1000EPfSC_iS9_ffNS7_10__identityEEEvT0_T1_T2_T3_T4_T6_
        .type           _ZN3cub18CUB_300001_SM_10006detail6reduce28DeviceReduceSingleTileKernelINS2_10policy_hubIfjN4cuda3std3__44plusIfEEE10Policy1000EPfSC_iS9_ffNS7_10__identityEEEvT0_T1_T2_T3_T4_T6_,@function
        .size           _ZN3cub18CUB_300001_SM_10006detail6reduce28DeviceReduceSingleTileKernelINS2_10policy_hubIfjN4cuda3std3__44plusIfEEE10Policy1000EPfSC_iS9_ffNS7_10__identityEEEvT0_T1_T2_T3_T4_T6_,(.L_x_1006 - _ZN3cub18CUB_300001_SM_10006detail6reduce28DeviceReduceSingleTileKernelINS2_10policy_hubIfjN4cuda3std3__44plusIfEEE10Policy1000EPfSC_iS9_ffNS7_10__identityEEEvT0_T1_T2_T3_T4_T6_)
        .other          _ZN3cub18CUB_300001_SM_10006detail6reduce28DeviceReduceSingleTileKernelINS2_10policy_hubIfjN4cuda3std3__44plusIfEEE10Policy1000EPfSC_iS9_ffNS7_10__identityEEEvT0_T1_T2_T3_T4_T6_,@"STO_CUDA_ENTRY STV_DEFAULT"
_ZN3cub18CUB_300001_SM_10006detail6reduce28DeviceReduceSingleTileKernelINS2_10policy_hubIfjN4cuda3std3__44plusIfEEE10Policy1000EPfSC_iS9_ffNS7_10__identityEEEvT0_T1_T2_T3_T4_T6_:
.text._ZN3cub18CUB_300001_SM_10006detail6reduce28DeviceReduceSingleTileKernelINS2_10policy_hubIfjN4cuda3std3__44plusIfEEE10Policy1000EPfSC_iS9_ffNS7_10__identityEEEvT0_T1_T2_T3_T4_T6_:
        /* <DEDUP_REMOVED lines=13> */
.L_x_472:
        /* <DEDUP_REMOVED lines=16> */
.L_x_477:
[----:B------:R-:W-:Y:S05]  /*01d0*/  BSYNC.RECONVERGENT B1 ;  /* 0x0000000000017941 */ /* 0x000fea0003800200 */
.L_x_476:
        /* <DEDUP_REMOVED lines=16> */
.L_x_482:
        /* <DEDUP_REMOVED lines=9> */
.L_x_481:
[----:B------:R-:W-:Y:S05]  /*0370*/  BSYNC.RECONVERGENT B2 ;  /* 0x0000000000027941 */ /* 0x000fea0003800200 */
.L_x_480:
        /* <DEDUP_REMOVED lines=8> */
.L_x_485:
        /* <DEDUP_REMOVED lines=43> */
.L_x_484:
[----:B------:R-:W-:Y:S05]  /*06b0*/  BSYNC.RECONVERGENT B2 ;  /* 0x0000000000027941 */ /* 0x000fea0003800200 */
.L_x_483:
        /* <DEDUP_REMOVED lines=26> */
.L_x_487:
[----:B------:R-:W-:Y:S05]  /*0860*/  BSYNC.RECONVERGENT B2 ;  /* 0x0000000000027941 */ /* 0x000fea0003800200 */
.L_x_486:
        /* <DEDUP_REMOVED lines=12> */
.L_x_479:
[----:B------:R-:W-:Y:S05]  /*0930*/  BSYNC.RECONVERGENT B1 ;  /* 0x0000000000017941 */ /* 0x000fea0003800200 */
.L_x_478:
        /* <DEDUP_REMOVED lines=10> */
[----:B------:R-:W1:Y:S06]  /*09e0*/  SHFL.DOWN PT, R3, R0, 0x2, 0x1f ;  /* 0x08401f0000037f89 */ /* 0x000e6c00000e0000 */
[----:B------:R-:W2:Y:S01]  /*09f0*/  @!P1 S2R R6, SR_CgaCtaId ;  /* 0x0000000000069919 */ /* 0x000ea20000008800 */
[----:B0-----:R-:W-:Y:S02]  /*0a00*/  @!P1 MOV R5, 0x400 ;  /* 0x0000040000059802 */ /* 0x001fe40000000f00 */
[----:B------:R-:W-:-:S04]  /*0a10*/  @!P1 SHF.R.U32.HI R4, RZ, 0x3, R2 ;  /* 0x00000003ff049819 */ /* 0x000fc80000011602 */
[----:B------:R-:W-:Y:S01]  /*0a20*/  @!P1 LOP3.LUT R4, R4, 0x7c, RZ, 0xc0, !PT ;  /* 0x0000007c04049812 */ /* 0x000fe200078ec0ff */
[----:B-1----:R-:W-:Y:S01]  /*0a30*/  @!P0 FADD R0, R0, R3 ;  /* 0x0000000300008221 */ /* 0x002fe20000000000 */
[----:B------:R-:W-:-:S04]  /*0a40*/  ISETP.GT.AND P0, PT, R8, 0x1b, PT ;  /* 0x0000001b0800780c */ /* 0x000fc80003f04270 */
[----:B------:R-:W0:Y:S01]  /*0a50*/  SHFL.DOWN PT, R3, R0, 0x4, 0x1f ;  /* 0x08801f0000037f89 */ /* 0x000e2200000e0000 */
[----:B--2---:R-:W-:-:S04]  /*0a60*/  @!P1 LEA R5, R6, R5, 0x18 ;  /* 0x0000000506059211 */ /* 0x004fc800078ec0ff */
        /* <DEDUP_REMOVED lines=16> */
[----:B0-----:R-:W0:Y:S04]  /*0b70*/  LDS.128 R4, [UR4+0x10] ;  /* 0x00001004ff047984 */ /* 0x001e280008000c00 */
[----:B------:R-:W1:Y:S04]  /*0b80*/  LDS.128 R12, [UR4+0x20] ;  /* 0x00002004ff0c7984 */ /* 0x000e680008000c00 */
[----:B------:R-:W2:Y:S04]  /*0b90*/  LDS.128 R8, [UR4+0x30] ;  /* 0x00003004ff087984 */ /* 0x000ea80008000c00 */
        /* <DEDUP_REMOVED lines=17> */
.L_x_488:
        /* <DEDUP_REMOVED lines=45> */
[----:B------:R-:W0:Y:S04]  /*0f80*/  LDS.128 R16, [UR4+0x10] ;  /* 0x00001004ff107984 */ /* 0x000e280008000c00 */
[----:B----4-:R-:W1:Y:S04]  /*0f90*/  LDS.128 R4, [UR4+0x20] ;  /* 0x00002004ff047984 */ /* 0x010e680008000c00 */
[----:B------:R-:W2:Y:S04]  /*0fa0*/  LDS.128 R8, [UR4+0x30] ;  /* 0x00003004ff087984 */ /* 0x000ea80008000c00 */
[----:B------:R-:W3:Y:S01]  /*0fb0*/  LDS.128 R12, [UR4+0x40] ;  /* 0x00004004ff0c7984 */ /* 0x000ee20008000c00 */
[----:B0-----:R-:W-:Y:S01]  /*0fc0*/  @P2 FADD R0, R0, R17 ;  /* 0x0000001100002221 */ /* 0x001fe20000000000 */
[----:B------:R-:W-:-:S03]  /*0fd0*/  ISETP.GT.AND P2, PT, R3, 0x80, PT ;  /* 0x000000800300780c */ /* 0x000fc60003f44270 */
[----:B------:R-:W-:Y:S01]  /*0fe0*/  @P3 FADD R0, R0, R18 ;  /* 0x0000001200003221 */ /* 0x000fe20000000000 */
[----:B------:R-:W-:-:S03]  /*0ff0*/  ISETP.GT.AND P3, PT, R3, 0xa0, PT ;  /* 0x000000a00300780c */ /* 0x000fc60003f64270 */
[----:B------:R-:W-:Y:S01]  /*1000*/  @P1 FADD R0, R0, R19 ;  /* 0x0000001300001221 */ /* 0x000fe20000000000 */
[----:B------:R-:W-:-:S05]  /*1010*/  ISETP.GT.AND P1, PT, R3, 0xe0, PT ;  /* 0x000000e00300780c */ /* 0x000fca0003f24270 */
[----:B-1----:R-:W-:Y:S01]  /*1020*/  @P2 FADD R0, R0, R4 ;  /* 0x0000000400002221 */ /* 0x002fe20000000000 */
[----:B------:R-:W-:-:S03]  /*1030*/  ISETP.GT.AND P2, PT, R3, 0x100, PT ;  /* 0x000001000300780c */ /* 0x000fc60003f44270 */
[----:B------:R-:W-:Y:S01]  /*1040*/  @P3 FADD R0, R0, R5 ;  /* 0x0000000500003221 */ /* 0x000fe20000000000 */
[----:B------:R-:W-:-:S03]  /*1050*/  ISETP.GT.AND P3, PT, R3, 0x120, PT ;  /* 0x000001200300780c */ /* 0x000fc60003f64270 */
[----:B------:R-:W-:Y:S01]  /*1060*/  @P4 FADD R0, R0, R6 ;  /* 0x0000000600004221 */ /* 0x000fe20000000000 */
[----:B------:R-:W-:-:S03]  /*1070*/  ISETP.GT.AND P4, PT, R3, 0x140, PT ;  /* 0x000001400300780c */ /* 0x000fc60003f84270 */
[----:B------:R-:W-:Y:S01]  /*1080*/  @P1 FADD R0, R0, R7 ;  /* 0x0000000700001221 */ /* 0x000fe20000000000 */
[----:B------:R-:W-:-:S03]  /*1090*/  ISETP.GT.AND P1, PT, R3, 0x160, PT ;  /* 0x000001600300780c */ /* 0x000fc60003f24270 */
[----:B--2---:R-:W-:Y:S01]  /*10a0*/  @P2 FADD R0, R0, R8 ;  /* 0x0000000800002221 */ /* 0x004fe20000000000 */
[----:B------:R-:W-:-:S03]  /*10b0*/  ISETP.GT.AND P2, PT, R3, 0x180, PT ;  /* 0x000001800300780c */ /* 0x000fc60003f44270 */
[----:B------:R-:W-:Y:S01]  /*10c0*/  @P3 FADD R0, R0, R9 ;  /* 0x0000000900003221 */ /* 0x000fe20000000000 */
[----:B------:R-:W-:-:S03]  /*10d0*/  ISETP.GT.AND P3, PT, R3, 0x1a0, PT ;  /* 0x000001a00300780c */ /* 0x000fc60003f64270 */
[----:B------:R-:W-:Y:S01]  /*10e0*/  @P4 FADD R0, R0, R10 ;  /* 0x0000000a00004221 */ /* 0x000fe20000000000 */
[----:B------:R-:W-:-:S03]  /*10f0*/  ISETP.GT.AND P4, PT, R3, 0x1c0, PT ;  /* 0x000001c00300780c */ /* 0x000fc60003f84270 */
[----:B------:R-:W-:Y:S01]  /*1100*/  @P1 FADD R0, R0, R11 ;  /* 0x0000000b00001221 */ /* 0x000fe20000000000 */
[----:B------:R-:W-:-:S03]  /*1110*/  ISETP.GT.AND P1, PT, R3, 0x1e0, PT ;  /* 0x000001e00300780c */ /* 0x000fc60003f24270 */
[----:B---3--:R-:W-:-:S04]  /*1120*/  @P2 FADD R0, R0, R12 ;  /* 0x0000000c00002221 */ /* 0x008fc80000000000 */
[----:B------:R-:W-:-:S04]  /*1130*/  @P3 FADD R0, R0, R13 ;  /* 0x0000000d00003221 */ /* 0x000fc80000000000 */
[----:B------:R-:W-:-:S04]  /*1140*/  @P4 FADD R0, R0, R14 ;  /* 0x0000000e00004221 */ /* 0x000fc80000000000 */
[----:B------:R-:W-:Y:S01]  /*1150*/  @P1 FADD R0, R0, R15 ;  /* 0x0000000f00001221 */ /* 0x000fe20000000000 */
[----:B------:R-:W-:Y:S06]  /*1160*/  BRA `(.L_x_489) ;  /* 0x0000003000407947 */ /* 0x000fec0003800000 */
.L_x_475:
[----:B------:R-:W0:Y:S01]  /*1170*/  S2R R2, SR_TID.X ;  /* 0x0000000000027919 */ /* 0x000e220000002100 */
[----:B------:R-:W1:Y:S01]  /*1180*/  LDC.64 R4, c[0x0][0x380] ;  /* 0x0000e000ff047b82 */ /* 0x000e620000000a00 */
[----:B0-----:R-:W-:-:S05]  /*1190*/  SHF.L.U32 R7, R2, 0x1, RZ ;  /* 0x0000000102077819 */ /* 0x001fca00000006ff */
[----:B-1----:R-:W-:-:S05]  /*11a0*/  IMAD.WIDE.U32 R4, R7, 0x4, R4 ;  /* 0x0000000407047825 */ /* 0x002fca00078e0004 */
[----:B------:R-:W2:Y:S04]  /*11b0*/  LDG.E.64.CONSTANT R14, desc[UR6][R4.64] ;  /* 0x00000006040e7981 */ /* 0x000ea8000c1e9b00 */
[----:B------:R-:W3:Y:S04]  /*11c0*/  LDG.E.64.CONSTANT R16, desc[UR6][R4.64+0x1000] ;  /* 0x0010000604107981 */ /* 0x000ee8000c1e9b00 */
[----:B------:R-:W4:Y:S04]  /*11d0*/  LDG.E.64.CONSTANT R18, desc[UR6][R4.64+0x2000] ;  /* 0x0020000604127981 */ /* 0x000f28000c1e9b00 */
[----:B------:R-:W5:Y:S04]  /*11e0*/  LDG.E.64.CONSTANT R20, desc[UR6][R4.64+0x3000] ;  /* 0x0030000604147981 */ /* 0x000f68000c1e9b00 */
[----:B------:R-:W5:Y:S04]  /*11f0*/  LDG.E.64.CONSTANT R12, desc[UR6][R4.64+0x4000] ;  /* 0x00400006040c7981 */ /* 0x000f68000c1e9b00 */
[----:B------:R-:W5:Y:S04]  /*1200*/  LDG.E.64.CONSTANT R10, desc[UR6][R4.64+0x5000] ;  /* 0x00500006040a7981 */ /* 0x000f68000c1e9b00 */
[----:B------:R-:W5:Y:S04]  /*1210*/  LDG.E.64.CONSTANT R6, desc[UR6][R4.64+0x6000] ;  /* 0x0060000604067981 */ /* 0x000f68000c1e9b00 */
[----:B------:R-:W5:Y:S01]  /*1220*/  LDG.E.64.CONSTANT R8, desc[UR6][R4.64+0x7000] ;  /* 0x0070000604087981 */ /* 0x000f62000c1e9b00 */
[----:B------:R-:W-:Y:S01]  /*1230*/  ISETP.GE.U32.AND P0, PT, R3, 0x4000, PT ;  /* 0x000040000300780c */ /* 0x000fe20003f06070 */
[----:B--2---:R-:W-:Y:S01]  /*1240*/  FADD R14, R14, R15 ;  /* 0x0000000f0e0e7221 */ /* 0x004fe20000000000 */
[----:B---3--:R-:W-:Y:S01]  /*1250*/  FADD R17, R16, R17 ;  /* 0x0000001110117221 */ /* 0x008fe20000000000 */
[----:B----4-:R-:W-:-:S03]  /*1260*/  FADD R18, R18, R19 ;  /* 0x0000001312127221 */ /* 0x010fc60000000000 */
[----:B------:R-:W-:Y:S01]  /*1270*/  FADD R14, R14, R17 ;  /* 0x000000110e0e7221 */ /* 0x000fe20000000000 */
[----:B-----5:R-:W-:Y:S01]  /*1280*/  FADD R21, R20, R21 ;  /* 0x0000001514157221 */ /* 0x020fe20000000000 */
[----:B------:R-:W-:Y:S02]  /*1290*/  HFMA2 R20, -RZ, RZ, 0, 0.0078125 ;  /* 0x00002000ff147431 */ /* 0x000fe400000001ff */
[----:B------:R-:W-:Y:S01]  /*12a0*/  FADD R12, R12, R13 ;  /* 0x0000000d0c0c7221 */ /* 0x000fe20000000000 */
[----:B------:R-:W-:Y:S01]  /*12b0*/  FADD R21, R18, R21 ;  /* 0x0000001512157221 */ /* 0x000fe20000000000 */
[----:B------:R-:W-:-:S03]  /*12c0*/  FADD R11, R10, R11 ;  /* 0x0000000b0a0b7221 */ /* 0x000fc60000000000 */
[----:B------:R-:W-:Y:S01]  /*12d0*/  FADD R14, R14, R21 ;  /* 0x000000150e0e7221 */ /* 0x000fe20000000000 */
[----:B------:R-:W-:Y:S01]  /*12e0*/  FADD R6, R6, R7 ;  /* 0x0000000706067221 */ /* 0x000fe20000000000 */
[----:B------:R-:W-:Y:S01]  /*12f0*/  FADD R11, R12, R11 ;  /* 0x0000000b0c0b7221 */ /* 0x000fe20000000000 */
[----:B------:R-:W-:-:S04]  /*1300*/  FADD R9, R8, R9 ;  /* 0x0000000908097221 */ /* 0x000fc80000000000 */
[----:B------:R-:W-:-:S04]  /*1310*/  FADD R6, R6, R9 ;  /* 0x0000000906067221 */ /* 0x000fc80000000000 */
[----:B------:R-:W-:-:S04]  /*1320*/  FADD R11, R11, R6 ;  /* 0x000000060b0b7221 */ /* 0x000fc80000000000 */
[----:B------:R-:W-:Y:S01]  /*1330*/  FADD R0, R14, R11 ;  /* 0x0000000b0e007221 */ /* 0x000fe20000000000 */
[----:B------:R-:W-:Y:S06]  /*1340*/  @!P0 BRA `(.L_x_490) ;  /* 0x00000000008c8947 */ /* 0x000fec0003800000 */
[----:B------:R-:W0:Y:S01]  /*1350*/  LDC R24, c[0x0][0x390] ;  /* 0x0000e400ff187b82 */ /* 0x000e220000000800 */
[----:B------:R-:W-:Y:S02]  /*1360*/  IADD3 R21, PT, PT, R3, -0x2000, RZ ;  /* 0xffffe00003157810 */ /* 0x000fe40007ffe0ff */
[----:B------:R-:W-:-:S07]  /*1370*/  MOV R20, 0x2000 ;  /* 0x0000200000147802 */ /* 0x000fce0000000f00 */
.L_x_492:
[----:B------:R-:W-:-:S05]  /*1380*/  IMAD.WIDE R26, R20, 0x4, R4 ;  /* 0x00000004141a7825 */ /* 0x000fca00078e0204 */
[----:B------:R-:W2:Y:S04]  /*1390*/  LDG.E.64.CONSTANT R14, desc[UR6][R26.64+0x6000] ;  /* 0x006000061a0e7981 */ /* 0x000ea8000c1e9b00 */
[----:B------:R-:W2:Y:S04]  /*13a0*/  LDG.E.64.CONSTANT R6, desc[UR6][R26.64+0x7000] ;  /* 0x007000061a067981 */ /* 0x000ea8000c1e9b00 */
[----:B------:R-:W3:Y:S04]  /*13b0*/  LDG.E.64.CONSTANT R22, desc[UR6][R26.64] ;  /* 0x000000061a167981 */ /* 0x000ee8000c1e9b00 */
[----:B------:R-:W4:Y:S04]  /*13c0*/  LDG.E.64.CONSTANT R18, desc[UR6][R26.64+0x1000] ;  /* 0x001000061a127981 */ /* 0x000f28000c1e9b00 */
[----:B------:R-:W5:Y:S04]  /*13d0*/  LDG.E.64.CONSTANT R16, desc[UR6][R26.64+0x2000] ;  /* 0x002000061a107981 */ /* 0x000f68000c1e9b00 */
[----:B------:R-:W5:Y:S04]  /*13e0*/  LDG.E.64.CONSTANT R12, desc[UR6][R26.64+0x3000] ;  /* 0x003000061a0c7981 */ /* 0x000f68000c1e9b00 */
[----:B------:R-:W5:Y:S04]  /*13f0*/  LDG.E.64.CONSTANT R10, desc[UR6][R26.64+0x4000] ;  /* 0x004000061a0a7981 */ /* 0x000f68000c1e9b00 */
[----:B------:R-:W5:Y:S01]  /*1400*/  LDG.E.64.CONSTANT R8, desc[UR6][R26.64+0x5000] ;  /* 0x005000061a087981 */ /* 0x000f62000c1e9b00 */
[----:B0-----:R-:W-:Y:S01]  /*1410*/  MOV R3, R24 ;  /* 0x0000001800037202 */ /* 0x001fe20000000f00 */
[----:B--2---:R-:W-:-:S03]  /*1420*/  FADD R15, R15, R6 ;  /* 0x000000060f0f7221 */ /* 0x004fc60000000000 */
[----:B------:R-:W-:Y:S01]  /*1430*/  IADD3 R6, PT, PT, -R20, R3, RZ ;  /* 0x0000000314067210 */ /* 0x000fe20007ffe1ff */
[----:B---3--:R-:W-:-:S03]  /*1440*/  FADD R0, R22, R0 ;  /* 0x0000000016007221 */ /* 0x008fc60000000000 */
[----:B------:R-:W-:Y:S01]  /*1450*/  ISETP.GE.AND P0, PT, R6, 0x2000, PT ;  /* 0x000020000600780c */ /* 0x000fe20003f06270 */
[----:B----4-:R-:W-:Y:S01]  /*1460*/  FADD R23, R23, R18 ;  /* 0x0000001217177221 */ /* 0x010fe20000000000 */
[----:B-----5:R-:W-:Y:S01]  /*1470*/  FADD R18, R19, R16 ;  /* 0x0000001013127221 */ /* 0x020fe20000000000 */
[----:B------:R-:W-:Y:S01]  /*1480*/  FADD R17, R17, R12 ;  /* 0x0000000c11117221 */ /* 0x000fe20000000000 */
[----:B------:R-:W-:Y:S01]  /*1490*/  FADD R12, R13, R10 ;  /* 0x0000000a0d0c7221 */ /* 0x000fe20000000000 */
[----:B------:R-:W-:Y:S01]  /*14a0*/  FADD R11, R11, R8 ;  /* 0x000000080b0b7221 */ /* 0x000fe20000000000 */
[----:B------:R-:W-:Y:S01]  /*14b0*/  FADD R8, R9, R14 ;  /* 0x0000000e09087221 */ /* 0x000fe20000000000 */
[----:B------:R-:W-:Y:S01]  /*14c0*/  FADD R0, R0, R23 ;  /* 0x0000001700007221 */ /* 0x000fe20000000000 */
[----:B------:R-:W-:Y:S01]  /*14d0*/  FADD R17, R18, R17 ;  /* 0x0000001112117221 */ /* 0x000fe20000000000 */
[----:B------:R-:W-:Y:S01]  /*14e0*/  FADD R11, R12, R11 ;  /* 0x0000000b0c0b7221 */ /* 0x000fe20000000000 */
[----:B------:R-:W-:-:S02]  /*14f0*/  FADD R8, R8, R15 ;  /* 0x0000000f08087221 */ /* 0x000fc40000000000 */
[----:B------:R-:W-:Y:S02]  /*1500*/  FADD R0, R0, R17 ;  /* 0x0000001100007221 */ /* 0x000fe40000000000 */
[----:B------:R-:W-:-:S04]  /*1510*/  FADD R11, R11, R8 ;  /* 0x000000080b0b7221 */ /* 0x000fc80000000000 */
[----:B------:R-:W-:-:S04]  /*1520*/  FADD R11, R0, R11 ;  /* 0x0000000b000b7221 */ /* 0x000fc80000000000 */
[----:B------:R-:W-:Y:S01]  /*1530*/  FADD R0, R7, R11 ;  /* 0x0000000b07007221 */ /* 0x000fe20000000000 */
[----:B------:R-:W-:Y:S06]  /*1540*/  @!P0 BRA `(.L_x_491) ;  /* 0x0000000800308947 */ /* 0x000fec0003800000 */
[----:B------:R-:W-:-:S04]  /*1550*/  IADD3 R20, PT, PT, R20, 0x2000, RZ ;  /* 0x0000200014147810 */ /* 0x000fc80007ffe0ff */
[----:B------:R-:W-:-:S13]  /*1560*/  ISETP.GT.AND P0, PT, R20, R21, PT ;  /* 0x000000151400720c */ /* 0x000fda0003f04270 */
[----:B------:R-:W-:Y:S05]  /*1570*/  @!P0 BRA `(.L_x_492) ;  /* 0xfffffffc00808947 */ /* 0x000fea000383ffff */
.L_x_490:
        /* <DEDUP_REMOVED lines=20> */
.L_x_496:
        /* <DEDUP_REMOVED lines=8> */
.L_x_495:
[----:B------:R-:W-:Y:S05]  /*1740*/  BSYNC.RECONVERGENT B2 ;  /* 0x0000000000027941 */ /* 0x000fea0003800200 */
.L_x_494:
[----:B------:R-:W-:Y:S05]  /*1750*/  @!P1 BRA `(.L_x_493) ;  /* 0x0000000400a89947 */ /* 0x000fea0003800000 */
[----:B------:R-:W0:Y:S01]  /*1760*/  LDCU.64 UR4, c[0x0][0x380] ;  /* 0x00007000ff0477ac */ /* 0x000e220008000a00 */
[----:B------:R-:W-:Y:S01]  /*1770*/  IADD3 R5, PT, PT, R11, -R10, RZ ;  /* 0x8000000a0b057210 */ /* 0x000fe20007ffe0ff */
[----:B------:R-:W-:Y:S01]  /*1780*/  BSSY.RECONVERGENT B2, `(.L_x_497) ;  /* 0x000003b000027945 */ /* 0x000fe20003800200 */
[----:B------:R-:W-:Y:S02]  /*1790*/  IADD3 R3, P0, PT, R10, R20, RZ ;  /* 0x000000140a037210 */ /* 0x000fe40007f1e0ff */
[----:B------:R-:W-:Y:S02]  /*17a0*/  ISETP.GT.AND P1, PT, R5, 0x1800, PT ;  /* 0x000018000500780c */ /* 0x000fe40003f24270 */
[----:B------:R-:W-:Y:S02]  /*17b0*/  IADD3.X R6, PT, PT, RZ, RZ, RZ, P0, !PT ;  /* 0x000000ffff067210 */ /* 0x000fe400007fe4ff */
[----:B0-----:R-:W-:-:S04]  /*17c0*/  LEA R4, P0, R3, UR4, 0x2 ;  /* 0x0000000403047c11 */ /* 0x001fc8000f8010ff */
[----:B------:R-:W-:Y:S02]  /*17d0*/  LEA.HI.X R3, R3, UR5, R6, 0x2, P0 ;  /* 0x0000000503037c11 */ /* 0x000fe400080f1406 */
[----:B------:R-:W-:-:S04]  /*17e0*/  IADD3 R4, P0, PT, R4, 0x1000, RZ ;  /* 0x0000100004047810 */ /* 0x000fc80007f1e0ff */
[----:B------:R-:W-:Y:S02]  /*17f0*/  IADD3.X R5, PT, PT, RZ, R3, RZ, P0, !PT ;  /* 0x00000003ff057210 */ /* 0x000fe400007fe4ff */
[----:B------:R-:W-:Y:S02]  /*1800*/  PLOP3.LUT P0, PT, PT, PT, PT, 0x80, 0x8 ;  /* 0x000000000008781c */ /* 0x000fe40003f0f070 */
[----:B------:R-:W-:Y:S01]  /*1810*/  IADD3 R3, PT, PT, R10, R20, RZ ;  /* 0x000000140a037210 */ /* 0x000fe20007ffe0ff */
[----:B------:R-:W-:Y:S10]  /*1820*/  @!P1 BRA `(.L_x_498) ;  /* 0x0000000000c09947 */ /* 0x000ff40003800000 */
[----:B------:R-:W-:Y:S02]  /*1830*/  PLOP3.LUT P0, PT, PT, PT, PT, 0x8, 0x80 ;  /* 0x000000000080781c */ /* 0x000fe40003f0e170 */
[----:B------:R-:W-:-:S11]  /*1840*/  IADD3 R13, PT, PT, R11, -0x1800, RZ ;  /* 0xffffe8000b0d7810 */ /* 0x000fd60007ffe0ff */
.L_x_499:
        /* <DEDUP_REMOVED lines=46> */
.L_x_498:
[----:B------:R-:W-:Y:S05]  /*1b30*/  BSYNC.RECONVERGENT B2 ;  /* 0x0000000000027941 */ /* 0x000fea0003800200 */
.L_x_497:
        /* <DEDUP_REMOVED lines=31> */
.L_x_501:
[----:B------:R-:W-:Y:S05]  /*1d30*/  BSYNC.RECONVERGENT B2 ;  /* 0x0000000000027941 */ /* 0x000fea0003800200 */
.L_x_500:
        /* <DEDUP_REMOVED lines=9> */
[----:B----4-:R-:W-:-:S04]  /*1dd0*/  FADD R0, R0, R3 ;  /* 0x0000000300007221 */ /* 0x010fc80000000000 */
[----:B--2---:R-:W-:-:S04]  /*1de0*/  FADD R0, R0, R9 ;  /* 0x0000000900007221 */ /* 0x004fc80000000000 */
[----:B---3--:R-:W-:-:S07]  /*1df0*/  FADD R0, R0, R11 ;  /* 0x0000000b00007221 */ /* 0x008fce0000000000 */
.L_x_493:
[----:B------:R-:W-:Y:S05]  /*1e00*/  BSYNC.RECONVERGENT B1 ;  /* 0x0000000000017941 */ /* 0x000fea0003800200 */
.L_x_491:
        /* <DEDUP_REMOVED lines=32> */
[----:B---3--:R-:W0:Y:S04]  /*2010*/  LDS.128 R4, [UR4+0x10] ;  /* 0x00001004ff047984 */ /* 0x008e280008000c00 */
        /* <DEDUP_REMOVED lines=19> */
.L_x_474:
        /* <DEDUP_REMOVED lines=12> */
.L_x_504:
[----:B------:R-:W-:Y:S05]  /*2210*/  BSYNC.RECONVERGENT B1 ;  /* 0x0000000000017941 */ /* 0x000fea0003800200 */
.L_x_503:
        /* <DEDUP_REMOVED lines=16> */
.L_x_509:
        /* <DEDUP_REMOVED lines=9> */
.L_x_508:
[----:B------:R-:W-:Y:S05]  /*23b0*/  BSYNC.RECONVERGENT B2 ;  /* 0x0000000000027941 */ /* 0x000fea0003800200 */
.L_x_507:
        /* <DEDUP_REMOVED lines=8> */
.L_x_512:
        /* <DEDUP_REMOVED lines=43> */
.L_x_511:
[----:B------:R-:W-:Y:S05]  /*26f0*/  BSYNC.RECONVERGENT B2 ;  /* 0x0000000000027941 */ /* 0x000fea0003800200 */
.L_x_510:
        /* <DEDUP_REMOVED lines=26> */
.L_x_514:
[----:B------:R-:W-:Y:S05]  /*28a0*/  BSYNC.RECONVERGENT B2 ;  /* 0x0000000000027941 */ /* 0x000fea0003800200 */
.L_x_513:
        /* <DEDUP_REMOVED lines=12> */
.L_x_506:
[----:B------:R-:W-:Y:S05]  /*2970*/  BSYNC.RECONVERGENT B1 ;  /* 0x0000000000017941 */ /* 0x000fea0003800200 */
.L_x_505:
[----:B------:R-:W-:Y:S02]  /*2980*/  ISETP.GE.AND P0, PT, R3, 0x200, PT ;  /* 0x000002000300780c */ /* 0x000fe40003f06270 */
[----:B0----5:R-:W-:-:S11]  /*2990*/  MOV R5, R0 ;  /* 0x0000000000057202 */ /* 0x021fd60000000f00 */
[----:B------:R-:W-:Y:S05]  /*29a0*/  @!P0 BRA `(.L_x_515) ;  /* 0x0000000000d08947 */ /* 0x000fea0003800000 */
[----:B------:R-:W0:Y:S01]  /*29b0*/  S2R R7, SR_LANEID ;  /* 0x0000000000077919 */ /* 0x000e220000000000 */
[----:B------:R-:W1:Y:S02]  /*29c0*/  SHFL.DOWN PT, R0, R5, 0x1, 0x1f ;  /* 0x08201f0005007f89 */ /* 0x000e6400000e0000 */
[----:B-1----:R-:W-:Y:S01]  /*29d0*/  FADD R0, R0, R5 ;  /* 0x0000000500007221 */ /* 0x002fe20000000000 */
[C---:B0-----:R-:W-:Y:S02]  /*29e0*/  ISETP.GT.AND P0, PT, R7.reuse, 0x1e, PT ;  /* 0x0000001e0700780c */ /* 0x041fe40003f04270 */
[----:B------:R-:W-:Y:S02]  /*29f0*/  ISETP.NE.AND P1, PT, R7, RZ, PT ;  /* 0x000000ff0700720c */ /* 0x000fe40003f25270 */
        /* <DEDUP_REMOVED lines=27> */
[----:B--2---:R-:W0:Y:S04]  /*2bb0*/  LDS.128 R4, [UR4+0x10] ;  /* 0x00001004ff047984 */ /* 0x004e280008000c00 */
        /* <DEDUP_REMOVED lines=19> */
.L_x_515:
[----:B------:R-:W0:Y:S01]  /*2cf0*/  S2R R4, SR_LANEID ;  /* 0x0000000000047919 */ /* 0x000e220000000000 */
[----:B------:R-:W-:-:S04]  /*2d00*/  LOP3.LUT R0, R2, 0x3e0, RZ, 0xc0, !PT ;  /* 0x000003e002007812 */ /* 0x000fc800078ec0ff */
[----:B------:R-:W-:Y:S02]  /*2d10*/  IADD3 R6, PT, PT, R0, 0x20, RZ ;  /* 0x0000002000067810 */ /* 0x000fe40007ffe0ff */
[----:B------:R-:W-:Y:S02]  /*2d20*/  LOP3.LUT R0, RZ, R0, RZ, 0x33, !PT ;  /* 0x00000000ff007212 */ /* 0x000fe400078e33ff */
[-C--:B------:R-:W-:Y:S02]  /*2d30*/  ISETP.GT.AND P0, PT, R6, R3.reuse, PT ;  /* 0x000000030600720c */ /* 0x080fe40003f04270 */
[----:B------:R-:W-:-:S04]  /*2d40*/  IADD3 R0, PT, PT, R0, R3, RZ ;  /* 0x0000000300007210 */ /* 0x000fc80007ffe0ff */
[----:B------:R-:W-:-:S05]  /*2d50*/  SEL R6, R0, 0x1f, P0 ;  /* 0x0000001f00067807 */ /* 0x000fca0000000000 */
[----:B------:R-:W1:Y:S01]  /*2d60*/  SHFL.DOWN PT, R0, R5, 0x1, R6 ;  /* 0x0820000005007989 */ /* 0x000e6200000e0006 */
[C---:B0-----:R-:W-:Y:S02]  /*2d70*/  ISETP.GE.AND P0, PT, R4.reuse, R6, PT ;  /* 0x000000060400720c */ /* 0x041fe40003f06270 */
[C---:B------:R-:W-:Y:S02]  /*2d80*/  IADD3 R7, PT, PT, R4.reuse, 0x2, RZ ;  /* 0x0000000204077810 */ /* 0x040fe40007ffe0ff */
[----:B------:R-:W-:-:S09]  /*2d90*/  ISETP.NE.AND P1, PT, R4, RZ, PT ;  /* 0x000000ff0400720c */ /* 0x000fd20003f25270 */
[----:B-1----:R-:W-:Y:S01]  /*2da0*/  @!P0 FADD R5, R0, R5 ;  /* 0x0000000500058221 */ /* 0x002fe20000000000 */
[-C--:B------:R-:W-:Y:S02]  /*2db0*/  ISETP.GT.AND P0, PT, R7, R6.reuse, PT ;  /* 0x000000060700720c */ /* 0x080fe40003f04270 */
[----:B------:R-:W-:Y:S01]  /*2dc0*/  IADD3 R7, PT, PT, R4, 0x4, RZ ;  /* 0x0000000404077810 */ /* 0x000fe20007ffe0ff */
[----:B------:R-:W0:Y:S01]  /*2dd0*/  @!P1 S2R R8, SR_CgaCtaId ;  /* 0x0000000000089919 */ /* 0x000e220000008800 */
        /* <DEDUP_REMOVED lines=31> */
[----:B-1----:R-:W1:Y:S04]  /*2fd0*/  LDS.128 R4, [UR4+0x20] ;  /* 0x00002004ff047984 */ /* 0x002e680008000c00 */
        /* <DEDUP_REMOVED lines=29> */
.L_x_502:
        /* <DEDUP_REMOVED lines=28> */
[----:B------:R-:W-:Y:S02]  /*3370*/  HFMA2 R11, -RZ, RZ, 0, 0.0078125 ;  /* 0x00002000ff0b7431 */ /* 0x000fe400000001ff */
        /* <DEDUP_REMOVED lines=11> */
.L_x_518:
        /* <DEDUP_REMOVED lines=16> */
[----:B------:R0:W5:Y:S02]  /*3530*/  LDG.E.CONSTANT R18, desc[UR6][R2.64+0x7800] ;  /* 0x0078000602127981 */ /* 0x000164000c1e9900 */
[----:B0-----:R-:W-:-:S04]  /*3540*/  MOV R3, R7 ;  /* 0x0000000700037202 */ /* 0x001fc80000000f00 */
[----:B------:R-:W-:-:S04]  /*3550*/  IADD3 R2, PT, PT, -R11, R3, RZ ;  /* 0x000000030b027210 */ /* 0x000fc80007ffe1ff */
[----:B------:R-:W-:Y:S01]  /*3560*/  ISETP.GE.AND P0, PT, R2, 0x2000, PT ;  /* 0x000020000200780c */ /* 0x000fe20003f06270 */
        /* <DEDUP_REMOVED lines=17> */
[----:B------:R-:W-:-:S04]  /*3680*/  IADD3 R11, PT, PT, R11, 0x2000, RZ ;  /* 0x000020000b0b7810 */ /* 0x000fc80007ffe0ff */
[----:B------:R-:W-:-:S13]  /*3690*/  ISETP.GT.AND P0, PT, R11, R6, PT ;  /* 0x000000060b00720c */ /* 0x000fda0003f04270 */
[----:B------:R-:W-:Y:S05]  /*36a0*/  @!P0 BRA `(.L_x_518) ;  /* 0xfffffffc00608947 */ /* 0x000fea000383ffff */
.L_x_516:
        /* <DEDUP_REMOVED lines=20> */
.L_x_522:
        /* <DEDUP_REMOVED lines=8> */
.L_x_521:
[----:B------:R-:W-:Y:S05]  /*3870*/  BSYNC.RECONVERGENT B2 ;  /* 0x0000000000027941 */ /* 0x000fea0003800200 */
.L_x_520:
        /* <DEDUP_REMOVED lines=16> */
.L_x_525:
        /* <DEDUP_REMOVED lines=46> */
.L_x_524:
[----:B------:R-:W-:Y:S05]  /*3c60*/  BSYNC.RECONVERGENT B2 ;  /* 0x0000000000027941 */ /* 0x000fea0003800200 */
.L_x_523:
        /* <DEDUP_REMOVED lines=31> */
.L_x_527:
[----:B------:R-:W-:Y:S05]  /*3e60*/  BSYNC.RECONVERGENT B2 ;  /* 0x0000000000027941 */ /* 0x000fea0003800200 */
.L_x_526:
        /* <DEDUP_REMOVED lines=12> */
.L_x_519:
[----:B------:R-:W-:Y:S05]  /*3f30*/  BSYNC.RECONVERGENT B1 ;  /* 0x0000000000017941 */ /* 0x000fea0003800200 */
.L_x_517:
        /* <DEDUP_REMOVED lines=51> */
.L_x_489:
[----:B------:R-:W-:Y:S05]  /*4270*/  BSYNC.RECONVERGENT B0 ;  /* 0x0000000000007941 */ /* 0x000fea0003800200 */
.L_x_473:
[----:B------:R-:W-:Y:S05]  /*4280*/  @P0 EXIT ;  /* 0x000000000000094d */ /* 0x000fea0003800000 */
[----:B0-23--:R-:W0:Y:S01]  /*4290*/  LDC.64 R2, c[0x0][0x388] ;  /* 0x0000e200ff027b82 */ /* 0x00de220000000a00 */
[----:B------:R-:W4:Y:S02]  /*42a0*/  LDCU UR4, c[0x0][0x398] ;  /* 0x00007300ff0477ac */ /* 0x000f240008000800 */
[----:B----4-:R-:W-:-:S05]  /*42b0*/  FADD R5, R0, UR4 ;  /* 0x0000000400057e21 */ /* 0x010fca0008000000 */
[----:B0-----:R-:W-:Y:S01]  /*42c0*/  STG.E desc[UR6][R2.64], R5 ;  /* 0x0000000502007986 */ /* 0x001fe2000c101906 */
[----:B------:R-:W-:Y:S05]  /*42d0*/  EXIT ;  /* 0x000000000000794d */ /* 0x000fea0003800000 */
.L_x_528:
        /* <DEDUP_REMOVED lines=10> */
.L_x_1006:


//--------------------- .text._ZN3cub18CUB_300001_SM_10006detail6reduce18DeviceReduceKernelINS2_10policy_hubIfjN4cuda3std3__44plusIfEEE10Policy1000EN6thrust24THRUST_300001_SM_1000_NS10device_ptrIfEEjS9_fNS7_10__identityEEEvT0_PT3_T1_NS0_13GridEvenShareISK_EET2_T4_ --------------------------
	.section	.text._ZN3cub18CUB_300001_SM_10006detail6reduce18DeviceReduceKernelINS2_10policy_hubIfjN4cuda3std3__44plusIfEEE10Policy1000EN6thrust24THRUST_300001_SM_1000_NS10device_ptrIfEEjS9_fNS7_10__identityEEEvT0_PT3_T1_NS0_13GridEvenShareISK_EET2_T4_,"ax",@progbits
	.align	128
        .global         _ZN3cub18CUB_300001_SM_10006detail6reduce18DeviceReduceKernelINS2_10policy_hubIfjN4cuda3std3__44plusIfEEE10Policy1000EN6thrust24THRUST_300001_SM_1000_NS10device_ptrIfEEjS9_fNS7_10__identityEEEvT0_PT3_T1_NS0_13GridEvenShareISK_EET2_T4_
        .type           _ZN3cub18CUB_300001_SM_10006detail6reduce18DeviceReduceKernelINS2_10policy_hubIfjN4cuda3std3__44plusIfEEE10Policy1000EN6thrust24THRUST_300001_SM_1000_NS10device_ptrIfEEjS9_fNS7_10__identityEEEvT0_PT3_T1_NS0_13GridEvenShareISK_EET2_T4_,@function
        .size           _ZN3cub18CUB_300001_SM_10006detail6reduce18DeviceReduceKernelINS2_10policy_hubIfjN4cuda3std3__44plusIfEEE10Policy1000EN6thrust24THRUST_300001_SM_1000_NS10device_ptrIfEEjS9_fNS7_10__identityEEEvT0_PT3_T1_NS0_13GridEvenShareISK_EET2_T4_,(.L_x_1007 - _ZN3cub18CUB_300001_SM_10006detail6reduce18DeviceReduceKernelINS2_10policy_hubIfjN4cuda3std3__44plusIfEEE10Policy1000EN6thrust24THRUST_300001_SM_1000_NS10device_ptrIfEEjS9_fNS7_10__identityEEEvT0_PT3_T1_NS0_13GridEvenShareISK_EET2_T4_)
        .other          _ZN3cub18CUB_300001_SM_10006detail6reduce18DeviceReduceKernelINS2_10policy_hubIfjN4cuda3std3__44plusIfEEE10Policy1000EN6thrust24THRUST_300001_SM_1000_NS10device_ptrIfEEjS9_fNS7_10__identityEEEvT0_PT3_T1_NS0_13GridEvenShareISK_EET2_T4_,@"STO_CUDA_ENTRY STV_DEFAULT"
_ZN3cub18CUB_300001_SM_10006detail6reduce18DeviceReduceKernelINS2_10policy_hubIfjN4cuda3std3__44plusIfEEE10Policy1000EN6thrust24THRUST_300001_SM_1000_NS10device_ptrIfEEjS9_fNS7_10__identityEEEvT0_PT3_T1_NS0_13GridEvenShareISK_EET2_T4_:
.text._ZN3cub18CUB_300001_SM_10006detail6reduce18DeviceReduceKernelINS2_10policy_hubIfjN4cuda3std3__44plusIfEEE10Policy1000EN6thrust24THRUST_300001_SM_1000_NS10device_ptrIfEEjS9_fNS7_10__identityEEEvT0_PT3_T1_NS0_13GridEvenShareISK_EET2_T4_:
        /* <DEDUP_REMOVED lines=20> */
.L_x_532:
[----:B------:R-:W-:Y:S05]  /*0140*/  BSYNC.RECONVERGENT B1 ;  /* 0x0000000000017941 */ /* 0x000fea0003800200 */
.L_x_531:
        /* <DEDUP_REMOVED lines=16> */
.L_x_538:
        /* <DEDUP_REMOVED lines=70> */
.L_x_537:
[----:B------:R-:W-:-:S07]  /*06b0*/  IADD3 R4, PT, PT, R9, -0x1000, RZ ;  /* 0xfffff00009047810 */ /* 0x000fce0007ffe0ff */
.L_x_536:
[----:B------:R-:W-:Y:S05]  /*06c0*/  BSYNC.RECONVERGENT B2 ;  /* 0x0000000000027941 */ /* 0x000fea0003800200 */
.L_x_535:
        /* <DEDUP_REMOVED lines=41> */
.L_x_540:
[----:B------:R-:W-:Y:S05]  /*0960*/  BSYNC.RECONVERGENT B2 ;  /* 0x0000000000027941 */ /* 0x000fea0003800200 */
.L_x_539:
        /* <DEDUP_REMOVED lines=24> */
.L_x_542:
[----:B------:R-:W-:Y:S05]  /*0af0*/  BSYNC.RECONVERGENT B2 ;  /* 0x0000000000027941 */ /* 0x000fea0003800200 */
.L_x_541:
[----:B------:R-:W-:Y:S05]  /*0b00*/  @!P1 BRA `(.L_x_534) ;  /* 0x0000000000289947 */ /* 0x000fea0003800000 */
[----:B------:R-:W1:Y:S01]  /*0b10*/  LDC.64 R6, c[0x0][0x380] ;  /* 0x0000e000ff067b82 */ /* 0x000e620000000a00 */
[----:B0-----:R-:W-:Y:S02]  /*0b20*/  LEA R9, R3, R4, 0xd ;  /* 0x0000000403097211 */ /* 0x001fe400078e68ff */
[----:B------:R-:W-:-:S07]  /*0b30*/  IADD3 R8, PT, PT, -R5, RZ, RZ ;  /* 0x000000ff05087210 */ /* 0x000fce0007ffe1ff */
.L_x_543:
[----:B-1----:R-:W-:-:S06]  /*0b40*/  IMAD.WIDE.U32 R4, R9, 0x4, R6 ;  /* 0x0000000409047825 */ /* 0x002fcc00078e0006 */
[----:B------:R-:W2:Y:S01]  /*0b50*/  LDG.E R4, desc[UR6][R4.64] ;  /* 0x0000000604047981 */ /* 0x000ea2000c1e1900 */
[----:B------:R-:W-:Y:S02]  /*0b60*/  IADD3 R8, PT, PT, R8, 0x1, RZ ;  /* 0x0000000108087810 */ /* 0x000fe40007ffe0ff */
[----:B------:R-:W-:Y:S02]  /*0b70*/  IADD3 R9, PT, PT, R9, 0x200, RZ ;  /* 0x0000020009097810 */ /* 0x000fe40007ffe0ff */
[----:B------:R-:W-:Y:S01]  /*0b80*/  ISETP.NE.AND P0, PT, R8, RZ, PT ;  /* 0x000000ff0800720c */ /* 0x000fe20003f05270 */
[----:B--2--5:R-:W-:-:S12]  /*0b90*/  FADD R15, R4, R15 ;  /* 0x0000000f040f7221 */ /* 0x024fd80000000000 */
[----:B------:R-:W-:Y:S05]  /*0ba0*/  @P0 BRA `(.L_x_543) ;  /* 0xfffffffc00e40947 */ /* 0x000fea000383ffff */
.L_x_534:
[----:B------:R-:W-:Y:S05]  /*0bb0*/  BSYNC.RECONVERGENT B1 ;  /* 0x0000000000017941 */ /* 0x000fea0003800200 */
.L_x_533:
        /* <DEDUP_REMOVED lines=54> */
.L_x_544:
        /* <DEDUP_REMOVED lines=76> */
.L_x_530:
        /* <DEDUP_REMOVED lines=51> */
.L_x_548:
        /* <DEDUP_REMOVED lines=45> */
.L_x_547:
        /* <DEDUP_REMOVED lines=24> */
.L_x_553:
        /* <DEDUP_REMOVED lines=69> */
.L_x_552:
[----:B------:R-:W-:-:S07]  /*1fb0*/  IADD3 R16, PT, PT, R11, -0x1000, RZ ;  /* 0xfffff0000b107810 */ /* 0x000fce0007ffe0ff */
.L_x_551:
[----:B------:R-:W-:Y:S05]  /*1fc0*/  BSYNC.RECONVERGENT B2 ;  /* 0x0000000000027941 */ /* 0x000fea0003800200 */
.L_x_550:
        /* <DEDUP_REMOVED lines=40> */
.L_x_555:
[----:B------:R-:W-:Y:S05]  /*2250*/  BSYNC.RECONVERGENT B2 ;  /* 0x0000000000027941 */ /* 0x000fea0003800200 */
.L_x_554:
        /* <DEDUP_REMOVED lines=22> */
.L_x_557:
[----:B------:R-:W-:Y:S05]  /*23c0*/  BSYNC.RECONVERGENT B2 ;  /* 0x0000000000027941 */ /* 0x000fea0003800200 */
.L_x_556:
[----:B------:R-:W-:Y:S05]  /*23d0*/  @!P1 BRA `(.L_x_549) ;  /* 0x0000000000309947 */ /* 0x000fea0003800000 */
[----:B------:R-:W-:Y:S02]  /*23e0*/  LOP3.LUT R2, R2, 0xffff, RZ, 0xc0, !PT ;  /* 0x0000ffff02027812 */ /* 0x000fe400078ec0ff */
[----:B------:R-:W-:Y:S02]  /*23f0*/  IADD3 R9, PT, PT, R16, R0, RZ ;  /* 0x0000000010097210 */ /* 0x000fe40007ffe0ff */
[----:B------:R-:W-:-:S04]  /*2400*/  LEA.HI R2, R2, 0x1, RZ, 0x17 ;  /* 0x0000000102027811 */ /* 0x000fc800078fb8ff */
[----:B------:R-:W-:-:S04]  /*2410*/  LOP3.LUT R2, R2, 0x3, RZ, 0xc0, !PT ;  /* 0x0000000302027812 */ /* 0x000fc800078ec0ff */
[----:B------:R-:W-:-:S07]  /*2420*/  IADD3 R2, PT, PT, -R2, RZ, RZ ;  /* 0x000000ff02027210 */ /* 0x000fce0007ffe1ff */
.L_x_558:
[----:B------:R-:W-:-:S06]  /*2430*/  IMAD.WIDE.U32 R6, R9, 0x4, R4 ;  /* 0x0000000409067825 */ /* 0x000fcc00078e0004 */
[----:B------:R-:W2:Y:S01]  /*2440*/  LDG.E R6, desc[UR6][R6.64] ;  /* 0x0000000606067981 */ /* 0x000ea2000c1e1900 */
[----:B------:R-:W-:Y:S02]  /*2450*/  IADD3 R2, PT, PT, R2, 0x1, RZ ;  /* 0x0000000102027810 */ /* 0x000fe40007ffe0ff */
[----:B------:R-:W-:Y:S02]  /*2460*/  IADD3 R9, PT, PT, R9, 0x200, RZ ;  /* 0x0000020009097810 */ /* 0x000fe40007ffe0ff */
[----:B------:R-:W-:Y:S01]  /*2470*/  ISETP.NE.AND P0, PT, R2, RZ, PT ;  /* 0x000000ff0200720c */ /* 0x000fe20003f05270 */
[----:B--2---:R-:W-:-:S12]  /*2480*/  FADD R23, R6, R23 ;  /* 0x0000001706177221 */ /* 0x004fd80000000000 */
[----:B------:R-:W-:Y:S05]  /*2490*/  @P0 BRA `(.L_x_558) ;  /* 0xfffffffc00e40947 */ /* 0x000fea000383ffff */
.L_x_549:
[----:B------:R-:W-:Y:S05]  /*24a0*/  BSYNC.RECONVERGENT B1 ;  /* 0x0000000000017941 */ /* 0x000fea0003800200 */
.L_x_546:
        /* <DEDUP_REMOVED lines=51> */
.L_x_545:
[----:B------:R-:W-:Y:S05]  /*27e0*/  BSYNC.RECONVERGENT B0 ;  /* 0x0000000000007941 */ /* 0x000fea0003800200 */
.L_x_529:
[----:B------:R-:W-:Y:S05]  /*27f0*/  @P0 EXIT ;  /* 0x000000000000094d */ /* 0x000fea0003800000 */
[----:B012---:R-:W0:Y:S02]  /*2800*/  LDC.64 R4, c[0x0][0x388] ;  /* 0x0000e200ff047b82 */ /* 0x007e240000000a00 */
[----:B0-----:R-:W-:-:S05]  /*2810*/  IMAD.WIDE.U32 R2, R3, 0x4, R4 ;  /* 0x0000000403027825 */ /* 0x001fca00078e0004 */
[----:B------:R-:W-:Y:S01]  /*2820*/  STG.E desc[UR6][R2.64], R20 ;  /* 0x0000001402007986 */ /* 0x000fe2000c101906 */
[----:B------:R-:W-:Y:S05]  /*2830*/  EXIT ;  /* 0x000000000000794d */ /* 0x000fea0003800000 */
.L_x_559:
        /* <DEDUP_REMOVED lines=12> */
.L_x_1007:


//--------------------- .text._ZN3cub18CUB_300001_SM_10006detail6reduce28DeviceReduceSingleTileKernelINS2_10policy_hubIfjN4cuda3std3__44plusIfEEE10Policy1000EN6thrust24THRUST_300001_SM_1000_NS10device_ptrIfEEPfjS9_ffNS7_10__identityEEEvT0_T1_T2_T3_T4_T6_ --------------------------
	.section	.text._ZN3cub18CUB_300001_SM_10006detail6reduce28DeviceReduceSingleTileKernelINS2_10policy_hubIfjN4cuda3std3__44plusIfEEE10Policy1000EN6thrust24THRUST_300001_SM_1000_NS10device_ptrIfEEPfjS9_ffNS7_10__identityEEEvT0_T1_T2_T3_T4_T6_,"ax",@progbits
	.align	128
        .global         _ZN3cub18CUB_300001_SM_10006detail6reduce28DeviceReduceSingleTileKernelINS2_10policy_hubIfjN4cuda3std3__44plusIfEEE10Policy1000EN6thrust24THRUST_300001_SM_1000_NS10device_ptrIfEEPfjS9_ffNS7_10__identityEEEvT0_T1_T2_T3_T4_T6_
        .type           _ZN3cub18CUB_300001_SM_10006detail6reduce28DeviceReduceSingleTileKernelINS2_10policy_hubIfjN4cuda3std3__44plusIfEEE10Policy1000EN6thrust24THRUST_300001_SM_1000_NS10device_ptrIfEEPfjS9_ffNS7_10__identityEEEvT0_T1_T2_T3_T4_T6_,@function
        .size           _ZN3cub18CUB_300001_SM_10006detail6reduce28DeviceReduceSingleTileKernelINS2_10policy_hubIfjN4cuda3std3__44plusIfEEE10Policy1000EN6thrust24THRUST_300001_SM_1000_NS10device_ptrIfEEPfjS9_ffNS7_10__identityEEEvT0_T1_T2_T3_T4_T6_,(.L_x_1008 - _ZN3cub18CUB_300001_SM_10006detail6reduce28DeviceReduceSingleTileKernelINS2_10policy_hubIfjN4cuda3std3__44plusIfEEE10Policy1000EN6thrust24THRUST_300001_SM_1000_NS10device_ptrIfEEPfjS9_ffNS7_10__identityEEEvT0_T1_T2_T3_T4_T6_)
        .other          _ZN3cub18CUB_300001_SM_10006detail6reduce28DeviceReduceSingleTileKernelINS2_10policy_hubIfjN4cuda3std3__44plusIfEEE10Policy1000EN6thrust24THRUST_300001_SM_1000_NS10device_ptrIfEEPfjS9_ffNS7_10__identityEEEvT0_T1_T2_T3_T4_T6_,@"STO_CUDA_ENTRY STV_DEFAULT"
_ZN3cub18CUB_300001_SM_10006detail6reduce28DeviceReduceSingleTileKernelINS2_10policy_hubIfjN4cuda3std3__44plusIfEEE10Policy1000EN6thrust24THRUST_300001_SM_1000_NS10device_ptrIfEEPfjS9_ffNS7_10__identityEEEvT0_T1_T2_T3_T4_T6_:
.text._ZN3cub18CUB_300001_SM_10006detail6reduce28DeviceReduceSingleTileKernelINS2_10policy_hubIfjN4cuda3std3__44plusIfEEE10Policy1000EN6thrust24THRUST_300001_SM_1000_NS10device_ptrIfEEPfjS9_ffNS7_10__identityEEEvT0_T1_T2_T3_T4_T6_:
        /* <DEDUP_REMOVED lines=13> */
.L_x_560:
        /* <DEDUP_REMOVED lines=13> */
.L_x_564:
[----:B------:R-:W-:Y:S05]  /*01a0*/  BSYNC.RECONVERGENT B1 ;  /* 0x0000000000017941 */ /* 0x000fea0003800200 */
.L_x_563:
        /* <DEDUP_REMOVED lines=17> */
.L_x_569:
        /* <DEDUP_REMOVED lines=38> */
.L_x_568:
[----:B------:R-:W-:Y:S05]  /*0520*/  BSYNC.RECONVERGENT B2 ;  /* 0x0000000000027941 */ /* 0x000fea0003800200 */
.L_x_567:
        /* <DEDUP_REMOVED lines=25> */
.L_x_571:
[----:B------:R-:W-:Y:S05]  /*06c0*/  BSYNC.RECONVERGENT B2 ;  /* 0x0000000000027941 */ /* 0x000fea0003800200 */
.L_x_570:
        /* <DEDUP_REMOVED lines=17> */
.L_x_573:
[----:B------:R-:W-:Y:S05]  /*07e0*/  BSYNC.RECONVERGENT B2 ;  /* 0x0000000000027941 */ /* 0x000fea0003800200 */
.L_x_572:
[----:B------:R-:W-:Y:S05]  /*07f0*/  @!P1 BRA `(.L_x_566) ;  /* 0x0000000000309947 */ /* 0x000fea0003800000 */
[----:B------:R-:W0:Y:S01]  /*0800*/  LDC.64 R2, c[0x0][0x380] ;  /* 0x0000e000ff027b82 */ /* 0x000e220000000a00 */
[----:B------:R-:W-:Y:S01]  /*0810*/  IADD3 R6, PT, PT, -R6, RZ, RZ ;  /* 0x000000ff06067210 */ /* 0x000fe20007ffe1ff */
[----:B0-----:R-:W-:-:S05]  /*0820*/  IMAD.WIDE.U32 R2, R7, 0x4, R2 ;  /* 0x0000000407027825 */ /* 0x001fca00078e0002 */
[----:B------:R-:W-:-:S07]  /*0830*/  MOV R7, R3 ;  /* 0x0000000300077202 */ /* 0x000fce0000000f00 */
.L_x_574:
        /* <DEDUP_REMOVED lines=8> */
.L_x_566:
[----:B------:R-:W-:Y:S05]  /*08c0*/  BSYNC.RECONVERGENT B1 ;  /* 0x0000000000017941 */ /* 0x000fea0003800200 */
.L_x_565:
        /* <DEDUP_REMOVED lines=55> */
.L_x_575:
        /* <DEDUP_REMOVED lines=76> */
.L_x_562:
        /* <DEDUP_REMOVED lines=43> */
.L_x_579:
        /* <DEDUP_REMOVED lines=40> */
.L_x_577:
        /* <DEDUP_REMOVED lines=18> */
.L_x_584:
        /* <DEDUP_REMOVED lines=69> */
.L_x_583:
[----:B------:R-:W-:-:S07]  /*1ba0*/  IADD3 R6, PT, PT, R6, -0x1000, RZ ;  /* 0xfffff00006067810 */ /* 0x000fce0007ffe0ff */
.L_x_582:
[----:B------:R-:W-:Y:S05]  /*1bb0*/  BSYNC.RECONVERGENT B2 ;  /* 0x0000000000027941 */ /* 0x000fea0003800200 */
.L_x_581:
        /* <DEDUP_REMOVED lines=40> */
.L_x_586:
[----:B------:R-:W-:Y:S05]  /*1e40*/  BSYNC.RECONVERGENT B2 ;  /* 0x0000000000027941 */ /* 0x000fea0003800200 */
.L_x_585:
        /* <DEDUP_REMOVED lines=23> */
.L_x_588:
[----:B------:R-:W-:Y:S05]  /*1fc0*/  BSYNC.RECONVERGENT B2 ;  /* 0x0000000000027941 */ /* 0x000fea0003800200 */
.L_x_587:
[----:B------:R-:W-:Y:S05]  /*1fd0*/  @!P1 BRA `(.L_x_580) ;  /* 0x0000000000249947 */ /* 0x000fea0003800000 */
[----:B------:R-:W-:Y:S02]  /*1fe0*/  IADD3 R7, PT, PT, R6, UR4, RZ ;  /* 0x0000000406077c10 */ /* 0x000fe4000fffe0ff */
[----:B------:R-:W-:-:S07]  /*1ff0*/  IADD3 R4, PT, PT, -R4, RZ, RZ ;  /* 0x000000ff04047210 */ /* 0x000fce0007ffe1ff */
.L_x_589:
[----:B------:R-:W-:-:S06]  /*2000*/  IMAD.WIDE.U32 R2, R7, 0x4, R12 ;  /* 0x0000000407027825 */ /* 0x000fcc00078e000c */
[----:B------:R-:W2:Y:S01]  /*2010*/  LDG.E R2, desc[UR6][R2.64] ;  /* 0x0000000602027981 */ /* 0x000ea2000c1e1900 */
[----:B------:R-:W-:Y:S02]  /*2020*/  IADD3 R4, PT, PT, R4, 0x1, RZ ;  /* 0x0000000104047810 */ /* 0x000fe40007ffe0ff */
[----:B------:R-:W-:Y:S02]  /*2030*/  IADD3 R7, PT, PT, R7, 0x200, RZ ;  /* 0x0000020007077810 */ /* 0x000fe40007ffe0ff */
[----:B------:R-:W-:Y:S01]  /*2040*/  ISETP.NE.AND P0, PT, R4, RZ, PT ;  /* 0x000000ff0400720c */ /* 0x000fe20003f05270 */
[----:B--2---:R-:W-:-:S12]  /*2050*/  FADD R5, R2, R5 ;  /* 0x0000000502057221 */ /* 0x004fd80000000000 */
[----:B------:R-:W-:Y:S05]  /*2060*/  @P0 BRA `(.L_x_589) ;  /* 0xfffffffc00e40947 */ /* 0x000fea000383ffff */
.L_x_580:
[----:B------:R-:W-:Y:S05]  /*2070*/  BSYNC.RECONVERGENT B1 ;  /* 0x0000000000017941 */ /* 0x000fea0003800200 */
.L_x_578:
        /* <DEDUP_REMOVED lines=50> */
.L_x_576:
[----:B------:R-:W-:Y:S05]  /*23a0*/  BSYNC.RECONVERGENT B0 ;  /* 0x0000000000007941 */ /* 0x000fea0003800200 */
.L_x_561:
[----:B------:R-:W-:Y:S05]  /*23b0*/  @P0 EXIT ;  /* 0x000000000000094d */ /* 0x000fea0003800000 */
[----:B012---:R-:W0:Y:S01]  /*23c0*/  LDC.64 R2, c[0x0][0x388] ;  /* 0x0000e200ff027b82 */ /* 0x007e220000000a00 */
[----:B------:R-:W1:Y:S02]  /*23d0*/  LDCU UR4, c[0x0][0x398] ;  /* 0x00007300ff0477ac */ /* 0x000e640008000800 */
[----:B-1----:R-:W-:-:S05]  /*23e0*/  FADD R5, R0, UR4 ;  /* 0x0000000400057e21 */ /* 0x002fca0008000000 */
[----:B0-----:R-:W-:Y:S01]  /*23f0*/  STG.E desc[UR6][R2.64], R5 ;  /* 0x0000000502007986 */ /* 0x001fe2000c101906 */
[----:B------:R-:W-:Y:S05]  /*2400*/  EXIT ;  /* 0x000000000000794d */ /* 0x000fea0003800000 */
.L_x_590:
        /* <DEDUP_REMOVED lines=15> */
.L_x_1008:


//--------------------- .text._ZN3cub18CUB_300001_SM_10006detail9transform16transform_kernelINS2_10policy_hubILb1EN4cuda3std3__45tupleIJN6thrust24THRUST_300001_SM_1000_NS6detail15normal_iteratorINSA_10device_ptrIfEEEEEEEE10policy1000El7SneglogSF_JPfEEEvT0_iT1_T2_DpNS2_10kernel_argIT3_EE --------------------------
	.section	.text._ZN3cub18CUB_300001_SM_10006detail9transform16transform_kernelINS2_10policy_hubILb1EN4cuda3std3__45tupleIJN6thrust24THRUST_300001_SM_1000_NS6detail15normal_iteratorINSA_10device_ptrIfEEEEEEEE10policy1000El7SneglogSF_JPfEEEvT0_iT1_T2_DpNS2_10kernel_argIT3_EE,"ax",@progbits
	.align	128
        .global         _ZN3cub18CUB_300001_SM_10006detail9transform16transform_kernelINS2_10policy_hubILb1EN4cuda3std3__45tupleIJN6thrust24THRUST_300001_SM_1000_NS6detail15normal_iteratorINSA_10device_ptrIfEEEEEEEE10policy1000El7SneglogSF_JPfEEEvT0_iT1_T2_DpNS2_10kernel_argIT3_EE
        .type           _ZN3cub18CUB_300001_SM_10006detail9transform16transform_kernelINS2_10policy_hubILb1EN4cuda3std3__45tupleIJN6thrust24THRUST_300001_SM_1000_NS6detail15normal_iteratorINSA_10device_ptrIfEEEEEEEE10policy1000El7SneglogSF_JPfEEEvT0_iT1_T2_DpNS2_10kernel_argIT3_EE,@function
        .size           _ZN3cub18CUB_300001_SM_10006detail9transform16transform_kernelINS2_10policy_hubILb1EN4cuda3std3__45tupleIJN6thrust24THRUST_300001_SM_1000_NS6detail15normal_iteratorINSA_10device_ptrIfEEEEEEEE10policy1000El7SneglogSF_JPfEEEvT0_iT1_T2_DpNS2_10kernel_argIT3_EE,(.L_x_1009 - _ZN3cub18CUB_300001_SM_10006detail9transform16transform_kernelINS2_10policy_hubILb1EN4cuda3std3__45tupleIJN6thrust24THRUST_300001_SM_1000_NS6detail15normal_iteratorINSA_10device_ptrIfEEEEEEEE10policy1000El7SneglogSF_JPfEEEvT0_iT1_T2_DpNS2_10kernel_argIT3_EE)
        .other          _ZN3cub18CUB_300001_SM_10006detail9transform16transform_kernelINS2_10policy_hubILb1EN4cuda3std3__45tupleIJN6thrust24THRUST_300001_SM_1000_NS6detail15normal_iteratorINSA_10device_ptrIfEEEEEEEE10policy1000El7SneglogSF_JPfEEEvT0_iT1_T2_DpNS2_10kernel_argIT3_EE,@"STO_CUDA_ENTRY STV_DEFAULT"
_ZN3cub18CUB_300001_SM_10006detail9transform16transform_kernelINS2_10policy_hubILb1EN4cuda3std3__45tupleIJN6thrust24THRUST_300001_SM_1000_NS6detail15normal_iteratorINSA_10device_ptrIfEEEEEEEE10policy1000El7SneglogSF_JPfEEEvT0_iT1_T2_DpNS2_10kernel_argIT3_EE:
.text._ZN3cub18CUB_300001_SM_10006detail9transform16transform_kernelINS2_10policy_hubILb1EN4cuda3std3__45tupleIJN6thrust24THRUST_300001_SM_1000_NS6detail15normal_iteratorINSA_10device_ptrIfEEEEEEEE10policy1000El7SneglogSF_JPfEEEvT0_iT1_T2_DpNS2_10kernel_argIT3_EE:
[----:B------:R-:W-:Y:S08]  /*0000*/  LDC R1, c[0x0][0x37c] ;  /* 0x0000df00ff017b82 */ /* 0x000ff00000000800 */
[----:B------:R-:W0:Y:S01]  /*0010*/  LDC R0, c[0x0][0x388] ;  /* 0x0000e200ff007b82 */ /* 0x000e220000000800 */
[----:B------:R-:W1:Y:S01]  /*0020*/  LDCU.64 UR6, c[0x0][0x380] ;  /* 0x00007000ff0677ac */ /* 0x000e620008000a00 */
[----:B------:R-:W2:Y:S01]  /*0030*/  S2R R7, SR_TID.X ;  /* 0x0000000000077919 */ /* 0x000ea20000002100 */
[----:B------:R-:W-:Y:S05]  /*0040*/  BSSY.RECONVERGENT B0, `(.L_x_591) ;  /* 0x000001a000007945 */ /* 0x000fea0003800200 */
[----:B------:R-:W3:Y:S01]  /*0050*/  S2UR UR4, SR_CTAID.X ;  /* 0x00000000000479c3 */ /* 0x000ee20000002500 */
[----:B0-----:R-:W-:-:S04]  /*0060*/  SHF.L.U32 R5, R0, 0x7, RZ ;  /* 0x0000000700057819 */ /* 0x001fc800000006ff */
[----:B------:R-:W-:Y:S01]  /*0070*/  SHF.R.S32.HI R4, RZ, 0x1f, R5 ;  /* 0x0000001fff047819 */ /* 0x000fe20000011405 */
[----:B---3--:R-:W-:Y:S01]  /*0080*/  IMAD.WIDE.U32 R2, R5, UR4, RZ ;  /* 0x0000000405027c25 */ /* 0x008fe2000f8e00ff */
[----:B--2---:R-:W-:-:S03]  /*0090*/  SHF.L.U32 R11, R7, 0x7, RZ ;  /* 0x00000007070b7819 */ /* 0x004fc600000006ff */
[----:B------:R-:W-:Y:S01]  /*00a0*/  IMAD R13, R4, UR4, RZ ;  /* 0x00000004040d7c24 */ /* 0x000fe2000f8e02ff */
[----:B-1----:R-:W-:-:S04]  /*00b0*/  IADD3 R6, P1, PT, -R2, UR6, RZ ;  /* 0x0000000602067c10 */ /* 0x002fc8000ff3e1ff */
[----:B------:R-:W-:Y:S02]  /*00c0*/  IADD3 R13, PT, PT, R3, R13, RZ ;  /* 0x0000000d030d7210 */ /* 0x000fe40007ffe0ff */
[----:B------:R-:W-:Y:S02]  /*00d0*/  ISETP.LT.U32.AND P0, PT, R6, R5, PT ;  /* 0x000000050600720c */ /* 0x000fe40003f01070 */
[----:B------:R-:W-:-:S04]  /*00e0*/  IADD3.X R9, PT, PT, ~R13, UR7, RZ, P1, !PT ;  /* 0x000000070d097c10 */ /* 0x000fc80008ffe5ff */
[----:B------:R-:W-:-:S04]  /*00f0*/  ISETP.LT.AND.EX P0, PT, R9, R4, PT, P0 ;  /* 0x000000040900720c */ /* 0x000fc80003f01300 */
[----:B------:R-:W-:-:S04]  /*0100*/  SEL R6, R6, R5, P0 ;  /* 0x0000000506067207 */ /* 0x000fc80000000000 */
[----:B------:R-:W-:-:S04]  /*0110*/  SHF.L.U32 R4, R6, 0x2, RZ ;  /* 0x0000000206047819 */ /* 0x000fc800000006ff */
[----:B------:R-:W-:-:S13]  /*0120*/  ISETP.GE.AND P0, PT, R11, R4, PT ;  /* 0x000000040b00720c */ /* 0x000fda0003f06270 */
[----:B------:R-:W-:Y:S05]  /*0130*/  @P0 BRA `(.L_x_592) ;  /* 0x0000000000280947 */ /* 0x000fea0003800000 */
[----:B------:R-:W0:Y:S02]  /*0140*/  LDC.64 R8, c[0x0][0x398] ;  /* 0x0000e600ff087b82 */ /* 0x000e240000000a00 */
[----:B0-----:R-:W-:-:S04]  /*0150*/  LEA R8, P0, R2, R8, 0x2 ;  /* 0x0000000802087211 */ /* 0x001fc800078010ff */
[----:B------:R-:W-:-:S03]  /*0160*/  LEA.HI.X R9, R2, R9, R13, 0x2, P0 ;  /* 0x0000000902097211 */ /* 0x000fc600000f140d */
[----:B------:R-:W-:-:S07]  /*0170*/  IMAD.WIDE.U32 R8, R7, 0x80, R8 ;  /* 0x0000008007087825 */ /* 0x000fce00078e0008 */
.L_x_593:
[----:B------:R-:W-:Y:S01]  /*0180*/  IADD3 R11, PT, PT, R11, 0x4000, RZ ;  /* 0x000040000b0b7810 */ /* 0x000fe20007ffe0ff */
[----:B------:R0:W-:Y:S03]  /*0190*/  CCTL.E.PF2 [R8] ;  /* 0x000000000800798f */ /* 0x0001e60000800100 */
[----:B------:R-:W-:Y:S02]  /*01a0*/  ISETP.GE.AND P0, PT, R11, R4, PT ;  /* 0x000000040b00720c */ /* 0x000fe40003f06270 */
[----:B0-----:R-:W-:-:S04]  /*01b0*/  IADD3 R8, P1, PT, R8, 0x4000, RZ ;  /* 0x0000400008087810 */ /* 0x001fc80007f3e0ff */
[----:B------:R-:W-:-:S07]  /*01c0*/  IADD3.X R9, PT, PT, RZ, R9, RZ, P1, !PT ;  /* 0x00000009ff097210 */ /* 0x000fce0000ffe4ff */
[----:B------:R-:W-:Y:S05]  /*01d0*/  @!P0 BRA `(.L_x_593) ;  /* 0xfffffffc00e88947 */ /* 0x000fea000383ffff */
.L_x_592:
[----:B------:R-:W-:Y:S05]  /*01e0*/  BSYNC.RECONVERGENT B0 ;  /* 0x0000000000007941 */ /* 0x000fea0003800200 */
.L_x_591:
[----:B------:R-:W0:Y:S01]  /*01f0*/  LDCU.128 UR8, c[0x0][0x390] ;  /* 0x00007200ff0877ac */ /* 0x000e220008000c00 */
[----:B------:R-:W-:Y:S02]  /*0200*/  ISETP.NE.AND P0, PT, R5, R6, PT ;  /* 0x000000060500720c */ /* 0x000fe40003f05270 */
[C---:B------:R-:W-:Y:S01]  /*0210*/  SHF.L.U32 R10, R2.reuse, 0x2, RZ ;  /* 0x00000002020a7819 */ /* 0x040fe200000006ff */
[----:B------:R-:W1:Y:S01]  /*0220*/  LDCU.64 UR4, c[0x0][0x358] ;  /* 0x00006b00ff0477ac */ /* 0x000e620008000a00 */
[----:B------:R-:W-:Y:S02]  /*0230*/  SHF.L.U64.HI R11, R2, 0x2, R13 ;  /* 0x00000002020b7819 */ /* 0x000fe4000001020d */
[C---:B0-----:R-:W-:Y:S02]  /*0240*/  IADD3 R4, P1, PT, R10.reuse, UR10, RZ ;  /* 0x0000000a0a047c10 */ /* 0x041fe4000ff3e0ff */
[----:B------:R-:W-:Y:S02]  /*0250*/  IADD3 R2, P2, PT, R10, UR8, RZ ;  /* 0x000000080a027c10 */ /* 0x000fe4000ff5e0ff */
[----:B------:R-:W-:-:S02]  /*0260*/  IADD3.X R5, PT, PT, R11, UR11, RZ, P1, !PT ;  /* 0x0000000b0b057c10 */ /* 0x000fc40008ffe4ff */
[----:B------:R-:W-:Y:S01]  /*0270*/  IADD3.X R3, PT, PT, R11, UR9, RZ, P2, !PT ;  /* 0x000000090b037c10 */ /* 0x000fe200097fe4ff */
[----:B-1----:R-:W-:Y:S08]  /*0280*/  @!P0 BRA `(.L_x_594) ;  /* 0x0000001800548947 */ /* 0x002ff00003800000 */
[----:B------:R-:W-:-:S13]  /*0290*/  ISETP.GE.AND P0, PT, R0, 0x1, PT ;  /* 0x000000010000780c */ /* 0x000fda0003f06270 */
[----:B------:R-:W-:Y:S05]  /*02a0*/  @!P0 EXIT ;  /* 0x000000000000894d */ /* 0x000fea0003800000 */
[C---:B------:R-:W-:Y:S01]  /*02b0*/  ISETP.GE.U32.AND P0, PT, R0.reuse, 0x4, PT ;  /* 0x000000040000780c */ /* 0x040fe20003f06070 */
[----:B------:R-:W-:Y:S01]  /*02c0*/  HFMA2 R8, -RZ, RZ, 0, 0 ;  /* 0x00000000ff087431 */ /* 0x000fe200000001ff */
[----:B------:R-:W-:-:S11]  /*02d0*/  LOP3.LUT R12, R0, 0x3, RZ, 0xc0, !PT ;  /* 0x00000003000c7812 */ /* 0x000fd600078ec0ff */
[----:B------:R-:W-:Y:S05]  /*02e0*/  @!P0 BRA `(.L_x_595) ;  /* 0x0000001000788947 */ /* 0x000fea0003800000 */
[CC--:B------:R-:W-:Y:S01]  /*02f0*/  ISETP.GE.AND P4, PT, R7.reuse, R6.reuse, PT ;  /* 0x000000060700720c */ /* 0x0c0fe20003f86270 */
[----:B------:R-:W-:Y:S01]  /*0300*/  BSSY.RECONVERGENT B0, `(.L_x_596) ;  /* 0x0000028000007945 */ /* 0x000fe20003800200 */
[----:B------:R-:W-:Y:S02]  /*0310*/  LOP3.LUT R8, R0, 0x7ffffffc, RZ, 0xc0, !PT ;  /* 0x7ffffffc00087812 */ /* 0x000fe400078ec0ff */
[C---:B------:R-:W-:Y:S02]  /*0320*/  IADD3 R13, PT, PT, R7.reuse, 0x80, RZ ;  /* 0x00000080070d7810 */ /* 0x040fe40007ffe0ff */
[C---:B------:R-:W-:Y:S02]  /*0330*/  IADD3 R11, PT, PT, R7.reuse, 0x100, RZ ;  /* 0x00000100070b7810 */ /* 0x040fe40007ffe0ff */
[----:B------:R-:W-:Y:S02]  /*0340*/  IADD3 R9, PT, PT, R7, 0x180, RZ ;  /* 0x0000018007097810 */ /* 0x000fe40007ffe0ff */
[----:B------:R-:W-:-:S02]  /*0350*/  ISETP.GE.AND P3, PT, R13, R6, PT ;  /* 0x000000060d00720c */ /* 0x000fc40003f66270 */
[-C--:B------:R-:W-:Y:S02]  /*0360*/  ISETP.GE.AND P0, PT, R11, R6.reuse, PT ;  /* 0x000000060b00720c */ /* 0x080fe40003f06270 */
[----:B------:R-:W-:Y:S02]  /*0370*/  ISETP.GE.AND P1, PT, R9, R6, PT ;  /* 0x000000060900720c */ /* 0x000fe40003f26270 */
[----:B------:R-:W-:Y:S01]  /*0380*/  ISETP.NE.AND P2, PT, R8, 0x4, PT ;  /* 0x000000040800780c */ /* 0x000fe20003f45270 */
[----:B------:R-:W-:-:S12]  /*0390*/  @P4 BRA `(.L_x_597) ;  /* 0x0000000000784947 */ /* 0x000fd80003800000 */
[----:B------:R-:W-:-:S05]  /*03a0*/  IMAD.WIDE R14, R7, 0x4, R4 ;  /* 0x00000004070e7825 */ /* 0x000fca00078e0204 */
[----:B------:R0:W2:Y:S01]  /*03b0*/  LDG.E R0, desc[UR4][R14.64] ;  /* 0x000000040e007981 */ /* 0x0000a2000c1e1900 */
[----:B------:R-:W-:Y:S02]  /*03c0*/  MOV R19, 0x3e055027 ;  /* 0x3e05502700137802 */ /* 0x000fe40000000f00 */
[----:B0-----:R-:W-:Y:S02]  /*03d0*/  MOV R15, 0x7f800000 ;  /* 0x7f800000000f7802 */ /* 0x001fe40000000f00 */
[----:B--2---:R-:W-:-:S13]  /*03e0*/  FSETP.GEU.AND P4, PT, R0, 1.175494350822287508e-38, PT ;  /* 0x008000000000780b */ /* 0x004fda0003f8e000 */
[----:B------:R-:W-:-:S05]  /*03f0*/  @!P4 FMUL R0, R0, 8388608 ;  /* 0x4b0000000000c820 */ /* 0x000fca0000400000 */
[----:B------:R-:W-:-:S04]  /*0400*/  IADD3 R10, PT, PT, R0, -0x3f2aaaab, RZ ;  /* 0xc0d55555000a7810 */ /* 0x000fc80007ffe0ff */
[----:B------:R-:W-:-:S04]  /*0410*/  LOP3.LUT R17, R10, 0xff800000, RZ, 0xc0, !PT ;  /* 0xff8000000a117812 */ /* 0x000fc800078ec0ff */
[-C--:B------:R-:W-:Y:S02]  /*0420*/  IADD3 R10, PT, PT, R0, -R17.reuse, RZ ;  /* 0x80000011000a7210 */ /* 0x080fe40007ffe0ff */
[----:B------:R-:W-:-:S03]  /*0430*/  I2FP.F32.S32 R17, R17 ;  /* 0x0000001100117245 */ /* 0x000fc60000201400 */
[----:B------:R-:W-:Y:S01]  /*0440*/  FADD R16, R10, -1 ;  /* 0xbf8000000a107421 */ /* 0x000fe20000000000 */
[----:B------:R-:W-:Y:S02]  /*0450*/  FSEL R10, RZ, -23, P4 ;  /* 0xc1b80000ff0a7808 */ /* 0x000fe40002000000 */
[----:B------:R-:W-:Y:S01]  /*0460*/  ISETP.GT.U32.AND P4, PT, R0, 0x7f7fffff, PT ;  /* 0x7f7fffff0000780c */ /* 0x000fe20003f84070 */
[C---:B------:R-:W-:Y:S02]  /*0470*/  FFMA R19, R16.reuse, -R19, 0.14084610342979431152 ;  /* 0x3e1039f610137423 */ /* 0x040fe40000000813 */
[----:B------:R-:W-:Y:S02]  /*0480*/  FFMA R10, R17, 1.1920928955078125e-07, R10 ;  /* 0x34000000110a7823 */ /* 0x000fe4000000000a */
[----:B------:R-:W-:-:S04]  /*0490*/  FFMA R19, R16, R19, -0.12148627638816833496 ;  /* 0xbdf8cdcc10137423 */ /* 0x000fc80000000013 */
[----:B------:R-:W-:-:S04]  /*04a0*/  FFMA R19, R16, R19, 0.13980610668659210205 ;  /* 0x3e0f295510137423 */ /* 0x000fc80000000013 */
[----:B------:R-:W-:-:S04]  /*04b0*/  FFMA R19, R16, R19, -0.16684235632419586182 ;  /* 0xbe2ad8b910137423 */ /* 0x000fc80000000013 */
[----:B------:R-:W-:-:S04]  /*04c0*/  FFMA R19, R16, R19, 0.20012299716472625732 ;  /* 0x3e4ced0b10137423 */ /* 0x000fc80000000013 */
[----:B------:R-:W-:-:S04]  /*04d0*/  FFMA R19, R16, R19, -0.24999669194221496582 ;  /* 0xbe7fff2210137423 */ /* 0x000fc80000000013 */
[----:B------:R-:W-:-:S04]  /*04e0*/  FFMA R19, R16, R19, 0.33333182334899902344 ;  /* 0x3eaaaa7810137423 */ /* 0x000fc80000000013 */
[----:B------:R-:W-:-:S04]  /*04f0*/  FFMA R19, R16, R19, -0.5 ;  /* 0xbf00000010137423 */ /* 0x000fc80000000013 */
[----:B------:R-:W-:-:S04]  /*0500*/  FMUL R19, R16, R19 ;  /* 0x0000001310137220 */ /* 0x000fc80000400000 */
[----:B------:R-:W-:-:S04]  /*0510*/  FFMA R19, R16, R19, R16 ;  /* 0x0000001310137223 */ /* 0x000fc80000000010 */
[----:B------:R-:W-:Y:S01]  /*0520*/  FFMA R10, R10, 0.69314718246459960938, R19 ;  /* 0x3f3172180a0a7823 */ /* 0x000fe20000000013 */
[C---:B------:R-:W-:Y:S01]  /*0530*/  @P4 FFMA R10, R0.reuse, R15, +INF ;  /* 0x7f800000000a4423 */ /* 0x040fe2000000000f */
[----:B------:R-:W-:Y:S01]  /*0540*/  FSETP.NEU.AND P4, PT, R0, RZ, PT ;  /* 0x000000ff0000720b */ /* 0x000fe20003f8d000 */
[----:B------:R-:W-:-:S03]  /*0550*/  IMAD.WIDE R14, R7, 0x4, R2 ;  /* 0x00000004070e7825 */ /* 0x000fc600078e0202 */
[----:B------:R-:W-:-:S05]  /*0560*/  FSEL R17, -R10, +INF , P4 ;  /* 0x7f8000000a117808 */ /* 0x000fca0002000100 */
[----:B------:R0:W-:Y:S04]  /*0570*/  STG.E desc[UR4][R14.64], R17 ;  /* 0x000000110e007986 */ /* 0x0001e8000c101904 */
.L_x_597:
[----:B------:R-:W-:Y:S05]  /*0580*/  BSYNC.RECONVERGENT B0 ;  /* 0x0000000000007941 */ /* 0x000fea0003800200 */
.L_x_596:
[----:B------:R-:W-:Y:S04]  /*0590*/  BSSY.RECONVERGENT B0, `(.L_x_598) ;  /* 0x0000020000007945 */ /* 0x000fe80003800200 */
[----:B------:R-:W-:Y:S05]  /*05a0*/  @P3 BRA `(.L_x_599) ;  /* 0x0000000000783947 */ /* 0x000fea0003800000 */
[----:B0-----:R-:W-:-:S05]  /*05b0*/  IMAD.WIDE R14, R13, 0x4, R4 ;  /* 0x000000040d0e7825 */ /* 0x001fca00078e0204 */
[----:B------:R0:W2:Y:S01]  /*05c0*/  LDG.E R0, desc[UR4][R14.64] ;  /* 0x000000040e007981 */ /* 0x0000a2000c1e1900 */
[----:B------:R-:W-:Y:S01]  /*05d0*/  HFMA2 R19, -RZ, RZ, 1.5048828125, 33.21875 ;  /* 0x3e055027ff137431 */ /* 0x000fe200000001ff */
        /* <DEDUP_REMOVED lines=27> */
.L_x_599:
[----:B------:R-:W-:Y:S05]  /*0790*/  BSYNC.RECONVERGENT B0 ;  /* 0x0000000000007941 */ /* 0x000fea0003800200 */
.L_x_598:
[----:B------:R-:W-:Y:S04]  /*07a0*/  BSSY.RECONVERGENT B0, `(.L_x_600) ;  /* 0x0000020000007945 */ /* 0x000fe80003800200 */
[----:B------:R-:W-:Y:S05]  /*07b0*/  @P0 BRA `(.L_x_601) ;  /* 0x0000000000780947 */ /* 0x000fea0003800000 */
[----:B01----:R-:W-:-:S05]  /*07c0*/  IMAD.WIDE R14, R11, 0x4, R4 ;  /* 0x000000040b0e7825 */ /* 0x003fca00078e0204 */
[----:B------:R-:W2:Y:S01]  /*07d0*/  LDG.E R0, desc[UR4][R14.64] ;  /* 0x000000040e007981 */ /* 0x000ea2000c1e1900 */
[----:B------:R-:W-:Y:S01]  /*07e0*/  HFMA2 R17, -RZ, RZ, 1.5048828125, 33.21875 ;  /* 0x3e055027ff117431 */ /* 0x000fe200000001ff */
        /* <DEDUP_REMOVED lines=10> */
[----:B------:R-:W-:Y:S01]  /*0890*/  FFMA R10, R13, 1.1920928955078125e-07, R10 ;  /* 0x340000000d0a7823 */ /* 0x000fe2000000000a */
[----:B------:R-:W-:Y:S01]  /*08a0*/  MOV R13, 0x7f800000 ;  /* 0x7f800000000d7802 */ /* 0x000fe20000000f00 */
        /* <DEDUP_REMOVED lines=15> */
.L_x_601:
[----:B------:R-:W-:Y:S05]  /*09a0*/  BSYNC.RECONVERGENT B0 ;  /* 0x0000000000007941 */ /* 0x000fea0003800200 */
.L_x_600:
[----:B------:R-:W-:Y:S04]  /*09b0*/  BSSY.RECONVERGENT B0, `(.L_x_602) ;  /* 0x0000020000007945 */ /* 0x000fe80003800200 */
[----:B------:R-:W-:Y:S05]  /*09c0*/  @P1 BRA `(.L_x_603) ;  /* 0x0000000000781947 */ /* 0x000fea0003800000 */
[----:B--2---:R-:W-:-:S05]  /*09d0*/  IMAD.WIDE R10, R9, 0x4, R4 ;  /* 0x00000004090a7825 */ /* 0x004fca00078e0204 */
[----:B------:R2:W3:Y:S01]  /*09e0*/  LDG.E R0, desc[UR4][R10.64] ;  /* 0x000000040a007981 */ /* 0x0004e2000c1e1900 */
[----:B01----:R-:W-:Y:S01]  /*09f0*/  HFMA2 R15, -RZ, RZ, 1.5048828125, 33.21875 ;  /* 0x3e055027ff0f7431 */ /* 0x003fe200000001ff */
[----:B--2---:R-:W-:Y:S02]  /*0a00*/  MOV R11, 0x7f800000 ;  /* 0x7f800000000b7802 */ /* 0x004fe40000000f00 */
[----:B---3--:R-:W-:-:S04]  /*0a10*/  FSETP.GEU.AND P0, PT, R0, 1.175494350822287508e-38, PT ;  /* 0x008000000000780b */ /* 0x008fc80003f0e000 */
[----:B------:R-:W-:-:S09]  /*0a20*/  FSEL R10, RZ, -23, P0 ;  /* 0xc1b80000ff0a7808 */ /* 0x000fd20000000000 */
[----:B------:R-:W-:-:S05]  /*0a30*/  @!P0 FMUL R0, R0, 8388608 ;  /* 0x4b00000000008820 */ /* 0x000fca0000400000 */
[C---:B------:R-:W-:Y:S02]  /*0a40*/  IADD3 R13, PT, PT, R0.reuse, -0x3f2aaaab, RZ ;  /* 0xc0d55555000d7810 */ /* 0x040fe40007ffe0ff */
[----:B------:R-:W-:Y:S02]  /*0a50*/  ISETP.GT.U32.AND P0, PT, R0, 0x7f7fffff, PT ;  /* 0x7f7fffff0000780c */ /* 0x000fe40003f04070 */
[----:B------:R-:W-:-:S04]  /*0a60*/  LOP3.LUT R13, R13, 0xff800000, RZ, 0xc0, !PT ;  /* 0xff8000000d0d7812 */ /* 0x000fc800078ec0ff */
[-C--:B------:R-:W-:Y:S02]  /*0a70*/  IADD3 R14, PT, PT, R0, -R13.reuse, RZ ;  /* 0x8000000d000e7210 */ /* 0x080fe40007ffe0ff */
[----:B------:R-:W-:-:S03]  /*0a80*/  I2FP.F32.S32 R13, R13 ;  /* 0x0000000d000d7245 */ /* 0x000fc60000201400 */
[----:B------:R-:W-:Y:S02]  /*0a90*/  FADD R14, R14, -1 ;  /* 0xbf8000000e0e7421 */ /* 0x000fe40000000000 */
[----:B------:R-:W-:Y:S02]  /*0aa0*/  FFMA R10, R13, 1.1920928955078125e-07, R10 ;  /* 0x340000000d0a7823 */ /* 0x000fe4000000000a */
[----:B------:R-:W-:-:S04]  /*0ab0*/  FFMA R15, R14, -R15, 0.14084610342979431152 ;  /* 0x3e1039f60e0f7423 */ /* 0x000fc8000000080f */
        /* <DEDUP_REMOVED lines=15> */
.L_x_603:
[----:B------:R-:W-:Y:S05]  /*0bb0*/  BSYNC.RECONVERGENT B0 ;  /* 0x0000000000007941 */ /* 0x000fea0003800200 */
.L_x_602:
[----:B------:R-:W-:Y:S05]  /*0bc0*/  @!P2 BRA `(.L_x_595) ;  /* 0x000000080040a947 */ /* 0x000fea0003800000 */
[----:B------:R-:W-:-:S07]  /*0bd0*/  HFMA2 R0, -RZ, RZ, 0, 2.384185791015625e-07 ;  /* 0x00000004ff007431 */ /* 0x000fce00000001ff */
.L_x_612:
[C---:B01-3--:R-:W-:Y:S01]  /*0be0*/  LEA R15, R0.reuse, R7, 0x7 ;  /* 0x00000007000f7211 */ /* 0x04bfe200078e38ff */
[----:B------:R-:W-:Y:S01]  /*0bf0*/  BSSY.RECONVERGENT B0, `(.L_x_604) ;  /* 0x0000029000007945 */ /* 0x000fe20003800200 */
[----:B------:R-:W-:Y:S02]  /*0c00*/  IADD3 R0, PT, PT, R0, 0x4, RZ ;  /* 0x0000000400007810 */ /* 0x000fe40007ffe0ff */
[C---:B------:R-:W-:Y:S02]  /*0c10*/  ISETP.GE.AND P4, PT, R15.reuse, R6, PT ;  /* 0x000000060f00720c */ /* 0x040fe40003f86270 */
[C---:B--2---:R-:W-:Y:S02]  /*0c20*/  IADD3 R13, PT, PT, R15.reuse, 0x80, RZ ;  /* 0x000000800f0d7810 */ /* 0x044fe40007ffe0ff */
[C---:B--2---:R-:W-:Y:S02]  /*0c30*/  IADD3 R11, PT, PT, R15.reuse, 0x100, RZ ;  /* 0x000001000f0b7810 */ /* 0x044fe40007ffe0ff */
[----:B------:R-:W-:-:S02]  /*0c40*/  IADD3 R9, PT, PT, R15, 0x180, RZ ;  /* 0x000001800f097810 */ /* 0x000fc40007ffe0ff */
[----:B------:R-:W-:Y:S02]  /*0c50*/  ISETP.NE.AND P0, PT, R0, R8, PT ;  /* 0x000000080000720c */ /* 0x000fe40003f05270 */
[-C--:B------:R-:W-:Y:S02]  /*0c60*/  ISETP.GE.AND P3, PT, R13, R6.reuse, PT ;  /* 0x000000060d00720c */ /* 0x080fe40003f66270 */
[-C--:B------:R-:W-:Y:S02]  /*0c70*/  ISETP.GE.AND P2, PT, R11, R6.reuse, PT ;  /* 0x000000060b00720c */ /* 0x080fe40003f46270 */
[----:B------:R-:W-:Y:S01]  /*0c80*/  ISETP.GE.AND P1, PT, R9, R6, PT ;  /* 0x000000060900720c */ /* 0x000fe20003f26270 */
        /* <DEDUP_REMOVED lines=31> */
.L_x_605:
[----:B------:R-:W-:Y:S05]  /*0e80*/  BSYNC.RECONVERGENT B0 ;  /* 0x0000000000007941 */ /* 0x000fea0003800200 */
.L_x_604:
[----:B------:R-:W-:Y:S04]  /*0e90*/  BSSY.RECONVERGENT B0, `(.L_x_606) ;  /* 0x0000020000007945 */ /* 0x000fe80003800200 */
[----:B------:R-:W-:Y:S05]  /*0ea0*/  @P3 BRA `(.L_x_607) ;  /* 0x0000000000783947 */ /* 0x000fea0003800000 */
[----:B0-----:R-:W-:-:S05]  /*0eb0*/  IMAD.WIDE R14, R13, 0x4, R4 ;  /* 0x000000040d0e7825 */ /* 0x001fca00078e0204 */
[----:B------:R0:W2:Y:S01]  /*0ec0*/  LDG.E R10, desc[UR4][R14.64] ;  /* 0x000000040e0a7981 */ /* 0x0000a2000c1e1900 */
[----:B------:R-:W-:Y:S01]  /*0ed0*/  HFMA2 R19, -RZ, RZ, 1.5048828125, 33.21875 ;  /* 0x3e055027ff137431 */ /* 0x000fe200000001ff */
[----:B0-----:R-:W-:Y:S02]  /*0ee0*/  MOV R15, 0x7f800000 ;  /* 0x7f800000000f7802 */ /* 0x001fe40000000f00 */
[----:B--2---:R-:W-:-:S04]  /*0ef0*/  FSETP.GEU.AND P3, PT, R10, 1.175494350822287508e-38, PT ;  /* 0x008000000a00780b */ /* 0x004fc80003f6e000 */
        /* <DEDUP_REMOVED lines=25> */
.L_x_607:
[----:B------:R-:W-:Y:S05]  /*1090*/  BSYNC.RECONVERGENT B0 ;  /* 0x0000000000007941 */ /* 0x000fea0003800200 */
.L_x_606:
        /* <DEDUP_REMOVED lines=11> */
[----:B------:R-:W-:-:S04]  /*1150*/  FADD R16, R13, -1 ;  /* 0xbf8000000d107421 */ /* 0x000fc80000000000 */
[----:B------:R-:W-:-:S04]  /*1160*/  FFMA R13, R16, -R19, 0.14084610342979431152 ;  /* 0x3e1039f6100d7423 */ /* 0x000fc80000000813 */
[----:B------:R-:W-:-:S04]  /*1170*/  FFMA R13, R16, R13, -0.12148627638816833496 ;  /* 0xbdf8cdcc100d7423 */ /* 0x000fc8000000000d */
[----:B------:R-:W-:-:S04]  /*1180*/  FFMA R13, R16, R13, 0.13980610668659210205 ;  /* 0x3e0f2955100d7423 */ /* 0x000fc8000000000d */
[----:B------:R-:W-:-:S04]  /*1190*/  FFMA R13, R16, R13, -0.16684235632419586182 ;  /* 0xbe2ad8b9100d7423 */ /* 0x000fc8000000000d */
[----:B------:R-:W-:-:S04]  /*11a0*/  FFMA R13, R16, R13, 0.20012299716472625732 ;  /* 0x3e4ced0b100d7423 */ /* 0x000fc8000000000d */
[----:B------:R-:W-:-:S04]  /*11b0*/  FFMA R13, R16, R13, -0.24999669194221496582 ;  /* 0xbe7fff22100d7423 */ /* 0x000fc8000000000d */
[----:B------:R-:W-:-:S04]  /*11c0*/  FFMA R13, R16, R13, 0.33333182334899902344 ;  /* 0x3eaaaa78100d7423 */ /* 0x000fc8000000000d */
[----:B------:R-:W-:Y:S01]  /*11d0*/  FFMA R15, R16, R13, -0.5 ;  /* 0xbf000000100f7423 */ /* 0x000fe2000000000d */
[----:B------:R-:W-:Y:S02]  /*11e0*/  FSEL R13, RZ, -23, P2 ;  /* 0xc1b80000ff0d7808 */ /* 0x000fe40001000000 */
[----:B------:R-:W-:Y:S01]  /*11f0*/  ISETP.GT.U32.AND P2, PT, R10, 0x7f7fffff, PT ;  /* 0x7f7fffff0a00780c */ /* 0x000fe20003f44070 */
[----:B------:R-:W-:Y:S02]  /*1200*/  FMUL R15, R16, R15 ;  /* 0x0000000f100f7220 */ /* 0x000fe40000400000 */
[----:B------:R-:W-:Y:S02]  /*1210*/  FFMA R13, R14, 1.1920928955078125e-07, R13 ;  /* 0x340000000e0d7823 */ /* 0x000fe4000000000d */
[----:B------:R-:W-:Y:S01]  /*1220*/  FFMA R16, R16, R15, R16 ;  /* 0x0000000f10107223 */ /* 0x000fe20000000010 */
[----:B------:R-:W-:-:S03]  /*1230*/  MOV R15, 0x7f800000 ;  /* 0x7f800000000f7802 */ /* 0x000fc60000000f00 */
[----:B------:R-:W-:-:S04]  /*1240*/  FFMA R13, R13, 0.69314718246459960938, R16 ;  /* 0x3f3172180d0d7823 */ /* 0x000fc80000000010 */
[C---:B------:R-:W-:Y:S01]  /*1250*/  @P2 FFMA R13, R10.reuse, R15, +INF ;  /* 0x7f8000000a0d2423 */ /* 0x040fe2000000000f */
[----:B------:R-:W-:Y:S01]  /*1260*/  FSETP.NEU.AND P2, PT, R10, RZ, PT ;  /* 0x000000ff0a00720b */ /* 0x000fe20003f4d000 */
[----:B------:R-:W-:-:S03]  /*1270*/  IMAD.WIDE R10, R11, 0x4, R2 ;  /* 0x000000040b0a7825 */ /* 0x000fc600078e0202 */
[----:B------:R-:W-:-:S05]  /*1280*/  FSEL R13, -R13, +INF , P2 ;  /* 0x7f8000000d0d7808 */ /* 0x000fca0001000100 */
[----:B------:R2:W-:Y:S04]  /*1290*/  STG.E desc[UR4][R10.64], R13 ;  /* 0x0000000d0a007986 */ /* 0x0005e8000c101904 */
.L_x_609:
[----:B------:R-:W-:Y:S05]  /*12a0*/  BSYNC.RECONVERGENT B0 ;  /* 0x0000000000007941 */ /* 0x000fea0003800200 */
.L_x_608:
[----:B------:R-:W-:Y:S04]  /*12b0*/  BSSY.RECONVERGENT B0, `(.L_x_610) ;  /* 0x0000020000007945 */ /* 0x000fe80003800200 */
[----:B------:R-:W-:Y:S05]  /*12c0*/  @P1 BRA `(.L_x_611) ;  /* 0x0000000000781947 */ /* 0x000fea0003800000 */
[----:B01----:R-:W-:-:S05]  /*12d0*/  IMAD.WIDE R14, R9, 0x4, R4 ;  /* 0x00000004090e7825 */ /* 0x003fca00078e0204 */
[----:B--2---:R-:W2:Y:S01]  /*12e0*/  LDG.E R10, desc[UR4][R14.64] ;  /* 0x000000040e0a7981 */ /* 0x004ea2000c1e1900 */
[----:B------:R-:W-:Y:S01]  /*12f0*/  HFMA2 R17, -RZ, RZ, 1.5048828125, 33.21875 ;  /* 0x3e055027ff117431 */ /* 0x000fe200000001ff */
[----:B--2---:R-:W-:-:S13]  /*1300*/  FSETP.GEU.AND P1, PT, R10, 1.175494350822287508e-38, PT ;  /* 0x008000000a00780b */ /* 0x004fda0003f2e000 */
[----:B------:R-:W-:-:S05]  /*1310*/  @!P1 FMUL R10, R10, 8388608 ;  /* 0x4b0000000a0a9820 */ /* 0x000fca0000400000 */
[----:B------:R-:W-:-:S04]  /*1320*/  IADD3 R11, PT, PT, R10, -0x3f2aaaab, RZ ;  /* 0xc0d555550a0b7810 */ /* 0x000fc80007ffe0ff */
[----:B------:R-:W-:-:S04]  /*1330*/  LOP3.LUT R13, R11, 0xff800000, RZ, 0xc0, !PT ;  /* 0xff8000000b0d7812 */ /* 0x000fc800078ec0ff */
[-C--:B------:R-:W-:Y:S02]  /*1340*/  IADD3 R11, PT, PT, R10, -R13.reuse, RZ ;  /* 0x8000000d0a0b7210 */ /* 0x080fe40007ffe0ff */
[----:B------:R-:W-:Y:S02]  /*1350*/  I2FP.F32.S32 R14, R13 ;  /* 0x0000000d000e7245 */ /* 0x000fe40000201400 */
[----:B------:R-:W-:Y:S01]  /*1360*/  MOV R13, 0x7f800000 ;  /* 0x7f800000000d7802 */ /* 0x000fe20000000f00 */
        /* <DEDUP_REMOVED lines=13> */
[----:B------:R-:W-:-:S04]  /*1440*/  FFMA R16, R16, R15, R16 ;  /* 0x0000000f10107223 */ /* 0x000fc80000000010 */
[----:B------:R-:W-:-:S04]  /*1450*/  FFMA R16, R11, 0.69314718246459960938, R16 ;  /* 0x3f3172180b107823 */ /* 0x000fc80000000010 */
[C---:B------:R-:W-:Y:S01]  /*1460*/  @P1 FFMA R16, R10.reuse, R13, +INF ;  /* 0x7f8000000a101423 */ /* 0x040fe2000000000d */
[----:B------:R-:W-:Y:S01]  /*1470*/  FSETP.NEU.AND P1, PT, R10, RZ, PT ;  /* 0x000000ff0a00720b */ /* 0x000fe20003f2d000 */
[----:B------:R-:W-:-:S03]  /*1480*/  IMAD.WIDE R10, R9, 0x4, R2 ;  /* 0x00000004090a7825 */ /* 0x000fc600078e0202 */
[----:B------:R-:W-:-:S05]  /*1490*/  FSEL R9, -R16, +INF , P1 ;  /* 0x7f80000010097808 */ /* 0x000fca0000800100 */
[----:B------:R3:W-:Y:S04]  /*14a0*/  STG.E desc[UR4][R10.64], R9 ;  /* 0x000000090a007986 */ /* 0x0007e8000c101904 */
.L_x_611:
[----:B------:R-:W-:Y:S05]  /*14b0*/  BSYNC.RECONVERGENT B0 ;  /* 0x0000000000007941 */ /* 0x000fea0003800200 */
.L_x_610:
[----:B------:R-:W-:Y:S05]  /*14c0*/  @P0 BRA `(.L_x_612) ;  /* 0xfffffff400c40947 */ /* 0x000fea000383ffff */
.L_x_595:
[----:B------:R-:W-:-:S13]  /*14d0*/  ISETP.NE.AND P0, PT, R12, RZ, PT ;  /* 0x000000ff0c00720c */ /* 0x000fda0003f05270 */
[----:B------:R-:W-:Y:S05]  /*14e0*/  @!P0 EXIT ;  /* 0x000000000000894d */ /* 0x000fea0003800000 */
[----:B------:R-:W-:-:S13]  /*14f0*/  ISETP.NE.AND P0, PT, R12, 0x1, PT ;  /* 0x000000010c00780c */ /* 0x000fda0003f05270 */
[----:B------:R-:W-:Y:S05]  /*1500*/  @!P0 BRA `(.L_x_613) ;  /* 0x00000004001c8947 */ /* 0x000fea0003800000 */
[----:B--23--:R-:W-:Y:S01]  /*1510*/  LEA R11, R8, R7, 0x7 ;  /* 0x00000007080b7211 */ /* 0x00cfe200078e38ff */
[----:B------:R-:W-:Y:S03]  /*1520*/  BSSY.RECONVERGENT B0, `(.L_x_614) ;  /* 0x0000023000007945 */ /* 0x000fe60003800200 */
[C---:B------:R-:W-:Y:S02]  /*1530*/  ISETP.GE.AND P0, PT, R11.reuse, R6, PT ;  /* 0x000000060b00720c */ /* 0x040fe40003f06270 */
[----:B------:R-:W-:-:S04]  /*1540*/  IADD3 R9, PT, PT, R11, 0x80, RZ ;  /* 0x000000800b097810 */ /* 0x000fc80007ffe0ff */
[----:B------:R-:W-:-:S07]  /*1550*/  ISETP.GE.AND P1, PT, R9, R6, PT ;  /* 0x000000060900720c */ /* 0x000fce0003f26270 */
[----:B------:R-:W-:Y:S06]  /*1560*/  @P0 BRA `(.L_x_615) ;  /* 0x0000000000780947 */ /* 0x000fec0003800000 */
[----:B-1----:R-:W-:-:S05]  /*1570*/  IMAD.WIDE R12, R11, 0x4, R4 ;  /* 0x000000040b0c7825 */ /* 0x002fca00078e0204 */
[----:B------:R1:W2:Y:S01]  /*1580*/  LDG.E R0, desc[UR4][R12.64] ;  /* 0x000000040c007981 */ /* 0x0002a2000c1e1900 */
[----:B0-----:R-:W-:Y:S01]  /*1590*/  HFMA2 R17, -RZ, RZ, 1.5048828125, 33.21875 ;  /* 0x3e055027ff117431 */ /* 0x001fe200000001ff */
[----:B-1----:R-:W-:Y:S02]  /*15a0*/  MOV R13, 0x7f800000 ;  /* 0x7f800000000d7802 */ /* 0x002fe40000000f00 */
        /* <DEDUP_REMOVED lines=26> */
.L_x_615:
[----:B------:R-:W-:Y:S05]  /*1750*/  BSYNC.RECONVERGENT B0 ;  /* 0x0000000000007941 */ /* 0x000fea0003800200 */
.L_x_614:
        /* <DEDUP_REMOVED lines=32> */
.L_x_617:
[----:B------:R-:W-:Y:S05]  /*1960*/  BSYNC.RECONVERGENT B0 ;  /* 0x0000000000007941 */ /* 0x000fea0003800200 */
.L_x_616:
[----:B------:R-:W-:-:S07]  /*1970*/  IADD3 R8, PT, PT, R8, 0x2, RZ ;  /* 0x0000000208087810 */ /* 0x000fce0007ffe0ff */
.L_x_613:
[----:B------:R-:W4:Y:S02]  /*1980*/  LDC R0, c[0x0][0x388] ;  /* 0x0000e200ff007b82 */ /* 0x000f240000000800 */
[----:B----4-:R-:W-:-:S04]  /*1990*/  LOP3.LUT R0, R0, 0x1, RZ, 0xc0, !PT ;  /* 0x0000000100007812 */ /* 0x010fc800078ec0ff */
[----:B------:R-:W-:-:S13]  /*19a0*/  ISETP.NE.U32.AND P0, PT, R0, 0x1, PT ;  /* 0x000000010000780c */ /* 0x000fda0003f05070 */
[----:B------:R-:W-:Y:S05]  /*19b0*/  @P0 EXIT ;  /* 0x000000000000094d */ /* 0x000fea0003800000 */
[----:B--23--:R-:W-:-:S04]  /*19c0*/  LEA R11, R8, R7, 0x7 ;  /* 0x00000007080b7211 */ /* 0x00cfc800078e38ff */
[----:B------:R-:W-:-:S13]  /*19d0*/  ISETP.GE.AND P0, PT, R11, R6, PT ;  /* 0x000000060b00720c */ /* 0x000fda0003f06270 */
[----:B------:R-:W-:Y:S05]  /*19e0*/  @P0 EXIT ;  /* 0x000000000000094d */ /* 0x000fea0003800000 */
[----:B------:R-:W-:-:S05]  /*19f0*/  IMAD.WIDE R4, R11, 0x4, R4 ;  /* 0x000000040b047825 */ /* 0x000fca00078e0204 */
[----:B------:R2:W3:Y:S01]  /*1a00*/  LDG.E R0, desc[UR4][R4.64] ;  /* 0x0000000404007981 */ /* 0x0004e2000c1e1900 */
[----:B------:R-:W-:Y:S02]  /*1a10*/  HFMA2 R9, -RZ, RZ, 1.5048828125, 33.21875 ;  /* 0x3e055027ff097431 */ /* 0x000fe400000001ff */
[----:B------:R-:W-:Y:S01]  /*1a20*/  IMAD.WIDE R2, R11, 0x4, R2 ;  /* 0x000000040b027825 */ /* 0x000fe200078e0202 */
        /* <DEDUP_REMOVED lines=23> */
[----:B------:R-:W-:-:S04]  /*1ba0*/  FSETP.NEU.AND P0, PT, R0, RZ, PT ;  /* 0x000000ff0000720b */ /* 0x000fc80003f0d000 */
[----:B------:R-:W-:-:S05]  /*1bb0*/  FSEL R5, -R4, +INF , P0 ;  /* 0x7f80000004057808 */ /* 0x000fca0000000100 */
[----:B------:R-:W-:Y:S01]  /*1bc0*/  STG.E desc[UR4][R2.64], R5 ;  /* 0x0000000502007986 */ /* 0x000fe2000c101904 */
[----:B------:R-:W-:Y:S05]  /*1bd0*/  EXIT ;  /* 0x000000000000794d */ /* 0x000fea0003800000 */
.L_x_594:
[----:B------:R-:W-:-:S13]  /*1be0*/  ISETP.GE.AND P0, PT, R0, 0x1, PT ;  /* 0x000000010000780c */ /* 0x000fda0003f06270 */
[----:B------:R-:W-:Y:S05]  /*1bf0*/  @!P0 EXIT ;  /* 0x000000000000894d */ /* 0x000fea0003800000 */
[C---:B------:R-:W-:Y:S01]  /*1c00*/  ISETP.GE.U32.AND P1, PT, R0.reuse, 0x4, PT ;  /* 0x000000040000780c */ /* 0x040fe20003f26070 */
[----:B------:R-:W-:Y:S01]  /*1c10*/  HFMA2 R6, -RZ, RZ, 0, 0 ;  /* 0x00000000ff067431 */ /* 0x000fe200000001ff */
[----:B------:R-:W-:-:S04]  /*1c20*/  LOP3.LUT R22, R0, 0x3, RZ, 0xc0, !PT ;  /* 0x0000000300167812 */ /* 0x000fc800078ec0ff */
[----:B------:R-:W-:-:S07]  /*1c30*/  ISETP.NE.AND P0, PT, R22, RZ, PT ;  /* 0x000000ff1600720c */ /* 0x000fce0003f05270 */
[----:B------:R-:W-:Y:S06]  /*1c40*/  @!P1 BRA `(.L_x_618) ;  /* 0x0000000400e49947 */ /* 0x000fec0003800000 */
[----:B------:R-:W-:Y:S02]  /*1c50*/  IADD3 R10, P1, PT, R10, 0x400, RZ ;  /* 0x000004000a0a7810 */ /* 0x000fe40007f3e0ff */
[----:B------:R-:W-:Y:S02]  /*1c60*/  LOP3.LUT R6, R0, 0x7ffffffc, RZ, 0xc0, !PT ;  /* 0x7ffffffc00067812 */ /* 0x000fe400078ec0ff */
[C---:B------:R-:W-:Y:S02]  /*1c70*/  IADD3 R8, P2, PT, R10.reuse, UR10, RZ ;  /* 0x0000000a0a087c10 */ /* 0x040fe4000ff5e0ff */
[----:B------:R-:W-:Y:S02]  /*1c80*/  IADD3.X R11, PT, PT, RZ, R11, RZ, P1, !PT ;  /* 0x0000000bff0b7210 */ /* 0x000fe40000ffe4ff */
[----:B------:R-:W-:Y:S02]  /*1c90*/  IADD3 R10, P1, PT, R10, UR8, RZ ;  /* 0x000000080a0a7c10 */ /* 0x000fe4000ff3e0ff */
[----:B------:R-:W-:-:S02]  /*1ca0*/  IADD3.X R9, PT, PT, R11, UR11, RZ, P2, !PT ;  /* 0x0000000b0b097c10 */ /* 0x000fc400097fe4ff */
[----:B------:R-:W-:Y:S02]  /*1cb0*/  IADD3.X R11, PT, PT, R11, UR9, RZ, P1, !PT ;  /* 0x000000090b0b7c10 */ /* 0x000fe40008ffe4ff */
[----:B------:R-:W-:Y:S02]  /*1cc0*/  MOV R17, R7 ;  /* 0x0000000700117202 */ /* 0x000fe40000000f00 */
[----:B------:R-:W-:-:S07]  /*1cd0*/  IADD3 R16, PT, PT, -R6, RZ, RZ ;  /* 0x000000ff06107210 */ /* 0x000fce0007ffe1ff */
.L_x_619:
[----:B0-----:R-:W-:-:S05]  /*1ce0*/  IMAD.WIDE R12, R17, 0x4, R8 ;  /* 0x00000004110c7825 */ /* 0x001fca00078e0208 */
[----:B------:R-:W2:Y:S01]  /*1cf0*/  LDG.E R14, desc[UR4][R12.64+-0x400] ;  /* 0xfffc00040c0e7981 */ /* 0x000ea2000c1e1900 */
[----:B------:R-:W-:Y:S02]  /*1d00*/  MOV R18, 0x3e055027 ;  /* 0x3e05502700127802 */ /* 0x000fe40000000f00 */
        /* <DEDUP_REMOVED lines=14> */
[C---:B------:R-:W-:Y:S01]  /*1df0*/  FFMA R24, R15.reuse, R20, -0.5 ;  /* 0xbf0000000f187423 */ /* 0x040fe20000000014 */
[----:B------:R-:W-:Y:S02]  /*1e00*/  FSEL R20, RZ, -23, P1 ;  /* 0xc1b80000ff147808 */ /* 0x000fe40000800000 */
[----:B------:R-:W-:Y:S01]  /*1e10*/  ISETP.GT.U32.AND P1, PT, R14, 0x7f7fffff, PT ;  /* 0x7f7fffff0e00780c */ /* 0x000fe20003f24070 */
[----:B------:R-:W-:Y:S02]  /*1e20*/  FMUL R24, R15, R24 ;  /* 0x000000180f187220 */ /* 0x000fe40000400000 */
[----:B------:R-:W-:Y:S01]  /*1e30*/  FFMA R20, R19, 1.1920928955078125e-07, R20 ;  /* 0x3400000013147823 */ /* 0x000fe20000000014 */
[----:B------:R-:W-:Y:S01]  /*1e40*/  MOV R19, 0x7f800000 ;  /* 0x7f80000000137802 */ /* 0x000fe20000000f00 */
[----:B------:R-:W-:-:S04]  /*1e50*/  FFMA R15, R15, R24, R15 ;  /* 0x000000180f0f7223 */ /* 0x000fc8000000000f */
[----:B------:R-:W-:-:S04]  /*1e60*/  FFMA R20, R20, 0.69314718246459960938, R15 ;  /* 0x3f31721814147823 */ /* 0x000fc8000000000f */
[C---:B------:R-:W-:Y:S01]  /*1e70*/  @P1 FFMA R20, R14.reuse, R19, +INF ;  /* 0x7f8000000e141423 */ /* 0x040fe20000000013 */
[----:B------:R-:W-:Y:S01]  /*1e80*/  FSETP.NEU.AND P1, PT, R14, RZ, PT ;  /* 0x000000ff0e00720b */ /* 0x000fe20003f2d000 */
[----:B------:R-:W-:-:S03]  /*1e90*/  IMAD.WIDE R14, R17, 0x4, R10 ;  /* 0x00000004110e7825 */ /* 0x000fc600078e020a */
[----:B------:R-:W-:-:S05]  /*1ea0*/  FSEL R25, -R20, +INF , P1 ;  /* 0x7f80000014197808 */ /* 0x000fca0000800100 */
[----:B------:R0:W-:Y:S04]  /*1eb0*/  STG.E desc[UR4][R14.64+-0x400], R25 ;  /* 0xfffc00190e007986 */ /* 0x0001e8000c101904 */
[----:B------:R-:W2:Y:S02]  /*1ec0*/  LDG.E R20, desc[UR4][R12.64+-0x200] ;  /* 0xfffe00040c147981 */ /* 0x000ea4000c1e1900 */
[----:B--2---:R-:W-:-:S13]  /*1ed0*/  FSETP.GEU.AND P1, PT, R20, 1.175494350822287508e-38, PT ;  /* 0x008000001400780b */ /* 0x004fda0003f2e000 */
[----:B------:R-:W-:-:S05]  /*1ee0*/  @!P1 FMUL R20, R20, 8388608 ;  /* 0x4b00000014149820 */ /* 0x000fca0000400000 */
[----:B------:R-:W-:-:S04]  /*1ef0*/  IADD3 R23, PT, PT, R20, -0x3f2aaaab, RZ ;  /* 0xc0d5555514177810 */ /* 0x000fc80007ffe0ff */
[----:B------:R-:W-:-:S04]  /*1f00*/  LOP3.LUT R23, R23, 0xff800000, RZ, 0xc0, !PT ;  /* 0xff80000017177812 */ /* 0x000fc800078ec0ff */
[----:B------:R-:W-:-:S05]  /*1f10*/  IADD3 R21, PT, PT, R20, -R23, RZ ;  /* 0x8000001714157210 */ /* 0x000fca0007ffe0ff */
        /* <DEDUP_REMOVED lines=9> */
[----:B------:R-:W-:Y:S02]  /*1fb0*/  I2FP.F32.S32 R24, R23 ;  /* 0x0000001700187245 */ /* 0x000fe40000201400 */
[----:B------:R-:W-:Y:S01]  /*1fc0*/  FSEL R23, RZ, -23, P1 ;  /* 0xc1b80000ff177808 */ /* 0x000fe20000800000 */
[----:B------:R-:W-:Y:S01]  /*1fd0*/  FMUL R26, R21, R26 ;  /* 0x0000001a151a7220 */ /* 0x000fe20000400000 */
[----:B------:R-:W-:-:S03]  /*1fe0*/  ISETP.GT.U32.AND P1, PT, R20, 0x7f7fffff, PT ;  /* 0x7f7fffff1400780c */ /* 0x000fc60003f24070 */
[----:B------:R-:W-:Y:S01]  /*1ff0*/  FFMA R23, R24, 1.1920928955078125e-07, R23 ;  /* 0x3400000018177823 */ /* 0x000fe20000000017 */
[----:B------:R-:W-:-:S04]  /*2000*/  FFMA R26, R21, R26, R21 ;  /* 0x0000001a151a7223 */ /* 0x000fc80000000015 */
[----:B------:R-:W-:-:S05]  /*2010*/  FFMA R23, R23, 0.69314718246459960938, R26 ;  /* 0x3f31721817177823 */ /* 0x000fca000000001a */
[C---:B------:R-:W-:Y:S01]  /*2020*/  @P1 FFMA R23, R20.reuse, R19, +INF ;  /* 0x7f80000014171423 */ /* 0x040fe20000000013 */
[----:B------:R-:W-:-:S04]  /*2030*/  FSETP.NEU.AND P1, PT, R20, RZ, PT ;  /* 0x000000ff1400720b */ /* 0x000fc80003f2d000 */
[----:B0-----:R-:W-:-:S05]  /*2040*/  FSEL R25, -R23, +INF , P1 ;  /* 0x7f80000017197808 */ /* 0x001fca0000800100 */
        /* <DEDUP_REMOVED lines=27> */
[----:B------:R-:W2:Y:S01]  /*2200*/  LDG.E R20, desc[UR4][R12.64+0x200] ;  /* 0x000200040c147981 */ /* 0x000ea2000c1e1900 */
[----:B------:R-:W-:Y:S02]  /*2210*/  IADD3 R16, PT, PT, R16, 0x4, RZ ;  /* 0x0000000410107810 */ /* 0x000fe40007ffe0ff */
[----:B------:R-:W-:Y:S02]  /*2220*/  IADD3 R17, PT, PT, R17, 0x200, RZ ;  /* 0x0000020011117810 */ /* 0x000fe40007ffe0ff */
        /* <DEDUP_REMOVED lines=23> */
[----:B------:R-:W-:Y:S02]  /*23a0*/  FSEL R13, -R12, +INF , P1 ;  /* 0x7f8000000c0d7808 */ /* 0x000fe40000800100 */
[----:B------:R-:W-:-:S03]  /*23b0*/  ISETP.NE.AND P1, PT, R16, RZ, PT ;  /* 0x000000ff1000720c */ /* 0x000fc60003f25270 */
[----:B------:R0:W-:Y:S10]  /*23c0*/  STG.E desc[UR4][R14.64+0x200], R13 ;  /* 0x0002000d0e007986 */ /* 0x0001f4000c101904 */
[----:B------:R-:W-:Y:S05]  /*23d0*/  @P1 BRA `(.L_x_619) ;  /* 0xfffffff800401947 */ /* 0x000fea000383ffff */
.L_x_618:
[----:B------:R-:W-:Y:S05]  /*23e0*/  @!P0 EXIT ;  /* 0x000000000000894d */ /* 0x000fea0003800000 */
[----:B------:R-:W-:Y:S02]  /*23f0*/  ISETP.NE.AND P1, PT, R22, 0x1, PT ;  /* 0x000000011600780c */ /* 0x000fe40003f25270 */
[----:B------:R-:W-:-:S04]  /*2400*/  LOP3.LUT R0, R0, 0x1, RZ, 0xc0, !PT ;  /* 0x0000000100007812 */ /* 0x000fc800078ec0ff */
[----:B------:R-:W-:-:S07]  /*2410*/  ISETP.NE.U32.AND P0, PT, R0, 0x1, PT ;  /* 0x000000010000780c */ /* 0x000fce0003f05070 */
[----:B------:R-:W-:Y:S06]  /*2420*/  @!P1 BRA `(.L_x_620) ;  /* 0x0000000000e89947 */ /* 0x000fec0003800000 */
[----:B------:R-:W-:-:S05]  /*2430*/  LEA R11, R6, R7, 0x7 ;  /* 0x00000007060b7211 */ /* 0x000fca00078e38ff */
[----:B------:R-:W-:-:S05]  /*2440*/  IMAD.WIDE R8, R11, 0x4, R4 ;  /* 0x000000040b087825 */ /* 0x000fca00078e0204 */
[----:B------:R-:W2:Y:S02]  /*2450*/  LDG.E R10, desc[UR4][R8.64] ;  /* 0x00000004080a7981 */ /* 0x000ea4000c1e1900 */
[----:B--2---:R-:W-:-:S13]  /*2460*/  FSETP.GEU.AND P1, PT, R10, 1.175494350822287508e-38, PT ;  /* 0x008000000a00780b */ /* 0x004fda0003f2e000 */
[----:B------:R-:W-:-:S05]  /*2470*/  @!P1 FMUL R10, R10, 8388608 ;  /* 0x4b0000000a0a9820 */ /* 0x000fca0000400000 */
[----:B------:R-:W-:-:S04]  /*2480*/  IADD3 R0, PT, PT, R10, -0x3f2aaaab, RZ ;  /* 0xc0d555550a007810 */ /* 0x000fc80007ffe0ff */
[----:B0-----:R-:W-:Y:S01]  /*2490*/  LOP3.LUT R13, R0, 0xff800000, RZ, 0xc0, !PT ;  /* 0xff800000000d7812 */ /* 0x001fe200078ec0ff */
[----:B------:R-:W-:-:S03]  /*24a0*/  HFMA2 R0, -RZ, RZ, 1.5048828125, 33.21875 ;  /* 0x3e055027ff007431 */ /* 0x000fc600000001ff */
        /* <DEDUP_REMOVED lines=23> */
[----:B------:R-:W2:Y:S01]  /*2620*/  LDG.E R12, desc[UR4][R8.64+0x200] ;  /* 0x00020004080c7981 */ /* 0x000ea2000c1e1900 */
[----:B------:R-:W-:Y:S02]  /*2630*/  IADD3 R6, PT, PT, R6, 0x2, RZ ;  /* 0x0000000206067810 */ /* 0x000fe40007ffe0ff */
        /* <DEDUP_REMOVED lines=18> */
[----:B------:R-:W-:Y:S02]  /*2760*/  FFMA R0, R17, 1.1920928955078125e-07, R0 ;  /* 0x3400000011007823 */ /* 0x000fe40000000000 */
[----:B------:R-:W-:-:S04]  /*2770*/  FFMA R19, R19, R8, R19 ;  /* 0x0000000813137223 */ /* 0x000fc80000000013 */
[----:B------:R-:W-:-:S04]  /*2780*/  FFMA R0, R0, 0.69314718246459960938, R19 ;  /* 0x3f31721800007823 */ /* 0x000fc80000000013 */
[C---:B------:R-:W-:Y:S01]  /*2790*/  @P1 FFMA R0, R12.reuse, R13, +INF ;  /* 0x7f8000000c001423 */ /* 0x040fe2000000000d */
[----:B------:R-:W-:-:S04]  /*27a0*/  FSETP.NEU.AND P1, PT, R12, RZ, PT ;  /* 0x000000ff0c00720b */ /* 0x000fc80003f2d000 */
[----:B------:R-:W-:-:S05]  /*27b0*/  FSEL R9, -R0, +INF , P1 ;  /* 0x7f80000000097808 */ /* 0x000fca0000800100 */
[----:B------:R1:W-:Y:S04]  /*27c0*/  STG.E desc[UR4][R10.64+0x200], R9 ;  /* 0x000200090a007986 */ /* 0x0003e8000c101904 */
.L_x_620:
[----:B------:R-:W-:Y:S05]  /*27d0*/  @P0 EXIT ;  /* 0x000000000000094d */ /* 0x000fea0003800000 */
[----:B------:R-:W-:-:S05]  /*27e0*/  LEA R7, R6, R7, 0x7 ;  /* 0x0000000706077211 */ /* 0x000fca00078e38ff */
[----:B------:R-:W-:-:S05]  /*27f0*/  IMAD.WIDE R4, R7, 0x4, R4 ;  /* 0x0000000407047825 */ /* 0x000fca00078e0204 */
[----:B------:R2:W3:Y:S01]  /*2800*/  LDG.E R0, desc[UR4][R4.64] ;  /* 0x0000000404007981 */ /* 0x0004e2000c1e1900 */
[----:B-1----:R-:W-:Y:S02]  /*2810*/  HFMA2 R11, -RZ, RZ, 1.5048828125, 33.21875 ;  /* 0x3e055027ff0b7431 */ /* 0x002fe400000001ff */
        /* <DEDUP_REMOVED lines=28> */
.L_x_621:
        /* <DEDUP_REMOVED lines=10> */
.L_x_1009:


//--------------------- .text._ZN3cub18CUB_300001_SM_10006detail9transform16transform_kernelINS2_10policy_hubILb1EN4cuda3std3__45tupleIJN6thrust24THRUST_300001_SM_1000_NS6detail15normal_iteratorINSA_10device_ptrIfEEEEEEEE10policy1000Ei7SneglogSF_JPfEEEvT0_iT1_T2_DpNS2_10kernel_argIT3_EE --------------------------
	.section	.text._ZN3cub18CUB_300001_SM_10006detail9transform16transform_kernelINS2_10policy_hubILb1EN4cuda3std3__45tupleIJN6thrust24THRUST_300001_SM_1000_NS6detail15normal_iteratorINSA_10device_ptrIfEEEEEEEE10policy1000Ei7SneglogSF_JPfEEEvT0_iT1_T2_DpNS2_10kernel_argIT3_EE,"ax",@progbits
	.align	128
        .global         _ZN3cub18CUB_300001_SM_10006detail9transform16transform_kernelINS2_10policy_hubILb1EN4cuda3std3__45tupleIJN6thrust24THRUST_300001_SM_1000_NS6detail15normal_iteratorINSA_10device_ptrIfEEEEEEEE10policy1000Ei7SneglogSF_JPfEEEvT0_iT1_T2_DpNS2_10kernel_argIT3_EE
        .type           _ZN3cub18CUB_300001_SM_10006detail9transform16transform_kernelINS2_10policy_hubILb1EN4cuda3std3__45tupleIJN6thrust24THRUST_300001_SM_1000_NS6detail15normal_iteratorINSA_10device_ptrIfEEEEEEEE10policy1000Ei7SneglogSF_JPfEEEvT0_iT1_T2_DpNS2_10kernel_argIT3_EE,@function
        .size           _ZN3cub18CUB_300001_SM_10006detail9transform16transform_kernelINS2_10policy_hubILb1EN4cuda3std3__45tupleIJN6thrust24THRUST_300001_SM_1000_NS6detail15normal_iteratorINSA_10device_ptrIfEEEEEEEE10policy1000Ei7SneglogSF_JPfEEEvT0_iT1_T2_DpNS2_10kernel_argIT3_EE,(.L_x_1010 - _ZN3cub18CUB_300001_SM_10006detail9transform16transform_kernelINS2_10policy_hubILb1EN4cuda3std3__45tupleIJN6thrust24THRUST_300001_SM_1000_NS6detail15normal_iteratorINSA_10device_ptrIfEEEEEEEE10policy1000Ei7SneglogSF_JPfEEEvT0_iT1_T2_DpNS2_10kernel_argIT3_EE)
        .other          _ZN3cub18CUB_300001_SM_10006detail9transform16transform_kernelINS2_10policy_hubILb1EN4cuda3std3__45tupleIJN6thrust24THRUST_300001_SM_1000_NS6detail15normal_iteratorINSA_10device_ptrIfEEEEEEEE10policy1000Ei7SneglogSF_JPfEEEvT0_iT1_T2_DpNS2_10kernel_argIT3_EE,@"STO_CUDA_ENTRY STV_DEFAULT"
_ZN3cub18CUB_300001_SM_10006detail9transform16transform_kernelINS2_10policy_hubILb1EN4cuda3std3__45tupleIJN6thrust24THRUST_300001_SM_1000_NS6detail15normal_iteratorINSA_10device_ptrIfEEEEEEEE10policy1000Ei7SneglogSF_JPfEEEvT0_iT1_T2_DpNS2_10kernel_argIT3_EE:
.text._ZN3cub18CUB_300001_SM_10006detail9transform16transform_kernelINS2_10policy_hubILb1EN4cuda3std3__45tupleIJN6thrust24THRUST_300001_SM_1000_NS6detail15normal_iteratorINSA_10device_ptrIfEEEEEEEE10policy1000Ei7SneglogSF_JPfEEEvT0_iT1_T2_DpNS2_10kernel_argIT3_EE:
[----:B------:R-:W-:Y:S08]  /*0000*/  LDC R1, c[0x0][0x37c] ;  /* 0x0000df00ff017b82 */ /* 0x000ff00000000800 */
[----:B------:R-:W0:Y:S01]  /*0010*/  LDC.64 R6, c[0x0][0x380] ;  /* 0x0000e000ff067b82 */ /* 0x000e220000000a00 */
[----:B------:R-:W1:Y:S01]  /*0020*/  S2R R0, SR_TID.X ;  /* 0x0000000000007919 */ /* 0x000e620000002100 */
[----:B------:R-:W-:Y:S06]  /*0030*/  BSSY.RECONVERGENT B0, `(.L_x_622) ;  /* 0x0000017000007945 */ /* 0x000fec0003800200 */
[----:B------:R-:W2:Y:S08]  /*0040*/  S2UR UR4, SR_CTAID.X ;  /* 0x00000000000479c3 */ /* 0x000eb00000002500 */
[----:B------:R-:W3:Y:S01]  /*0050*/  LDC.64 R4, c[0x0][0x398] ;  /* 0x0000e600ff047b82 */ /* 0x000ee20000000a00 */
[----:B0-----:R-:W-:-:S07]  /*0060*/  SHF.L.U32 R8, R7, 0x7, RZ ;  /* 0x0000000707087819 */ /* 0x001fce00000006ff */
[----:B------:R-:W0:Y:S01]  /*0070*/  LDC.64 R2, c[0x0][0x390] ;  /* 0x0000e400ff027b82 */ /* 0x000e220000000a00 */
[----:B--2---:R-:W-:Y:S01]  /*0080*/  IMAD R9, R8, UR4, RZ ;  /* 0x0000000408097c24 */ /* 0x004fe2000f8e02ff */
[----:B-1----:R-:W-:Y:S01]  /*0090*/  SHF.L.U32 R13, R0, 0x7, RZ ;  /* 0x00000007000d7819 */ /* 0x002fe200000006ff */
[----:B------:R-:W1:Y:S03]  /*00a0*/  LDCU.64 UR4, c[0x0][0x358] ;  /* 0x00006b00ff0477ac */ /* 0x000e660008000a00 */
[----:B------:R-:W-:-:S04]  /*00b0*/  IADD3 R11, PT, PT, -R9, R6, RZ ;  /* 0x00000006090b7210 */ /* 0x000fc80007ffe1ff */
[CC--:B------:R-:W-:Y:S02]  /*00c0*/  VIMNMX R6, PT, PT, R8.reuse, R11.reuse, PT ;  /* 0x0000000b08067248 */ /* 0x0c0fe40003fe0100 */
[----:B------:R-:W-:Y:S02]  /*00d0*/  ISETP.GT.AND P1, PT, R8, R11, PT ;  /* 0x0000000b0800720c */ /* 0x000fe40003f24270 */
[----:B------:R-:W-:-:S04]  /*00e0*/  SHF.L.U32 R12, R6, 0x2, RZ ;  /* 0x00000002060c7819 */ /* 0x000fc800000006ff */
[----:B------:R-:W-:-:S13]  /*00f0*/  ISETP.GE.AND P0, PT, R13, R12, PT ;  /* 0x0000000c0d00720c */ /* 0x000fda0003f06270 */
[----:B-1-3--:R-:W-:Y:S05]  /*0100*/  @P0 BRA `(.L_x_623) ;  /* 0x0000000000240947 */ /* 0x00afea0003800000 */
[----:B------:R-:W1:Y:S02]  /*0110*/  LDC.64 R10, c[0x0][0x398] ;  /* 0x0000e600ff0a7b82 */ /* 0x000e640000000a00 */
[----:B-1----:R-:W-:-:S04]  /*0120*/  IMAD.WIDE.U32 R10, R0, 0x80, R10 ;  /* 0x00000080000a7825 */ /* 0x002fc800078e000a */
[----:B------:R-:W-:-:S07]  /*0130*/  IMAD.WIDE R10, R9, 0x4, R10 ;  /* 0x00000004090a7825 */ /* 0x000fce00078e020a */
.L_x_624:
[----:B------:R-:W-:Y:S01]  /*0140*/  IADD3 R13, PT, PT, R13, 0x4000, RZ ;  /* 0x000040000d0d7810 */ /* 0x000fe20007ffe0ff */
[----:B------:R1:W-:Y:S03]  /*0150*/  CCTL.E.PF2 [R10] ;  /* 0x000000000a00798f */ /* 0x0003e60000800100 */
[----:B------:R-:W-:Y:S02]  /*0160*/  ISETP.GE.AND P0, PT, R13, R12, PT ;  /* 0x0000000c0d00720c */ /* 0x000fe40003f06270 */
[----:B-1----:R-:W-:-:S04]  /*0170*/  IADD3 R10, P2, PT, R10, 0x4000, RZ ;  /* 0x000040000a0a7810 */ /* 0x002fc80007f5e0ff */
[----:B------:R-:W-:-:S07]  /*0180*/  IADD3.X R11, PT, PT, RZ, R11, RZ, P2, !PT ;  /* 0x0000000bff0b7210 */ /* 0x000fce00017fe4ff */
[----:B------:R-:W-:Y:S05]  /*0190*/  @!P0 BRA `(.L_x_624) ;  /* 0xfffffffc00e88947 */ /* 0x000fea000383ffff */
.L_x_623:
[----:B------:R-:W-:Y:S05]  /*01a0*/  BSYNC.RECONVERGENT B0 ;  /* 0x0000000000007941 */ /* 0x000fea0003800200 */
.L_x_622:
[----:B------:R-:W-:-:S04]  /*01b0*/  IMAD.WIDE R4, R9, 0x4, R4 ;  /* 0x0000000409047825 */ /* 0x000fc800078e0204 */
[----:B0-----:R-:W-:Y:S01]  /*01c0*/  IMAD.WIDE R2, R9, 0x4, R2 ;  /* 0x0000000409027825 */ /* 0x001fe200078e0202 */
[----:B------:R-:W-:Y:S06]  /*01d0*/  @P1 BRA `(.L_x_625) ;  /* 0x0000000c008c1947 */ /* 0x000fec0003800000 */
[----:B------:R-:W-:-:S13]  /*01e0*/  ISETP.GE.AND P0, PT, R7, 0x1, PT ;  /* 0x000000010700780c */ /* 0x000fda0003f06270 */
[----:B------:R-:W-:Y:S05]  /*01f0*/  @!P0 EXIT ;  /* 0x000000000000894d */ /* 0x000fea0003800000 */
[C---:B------:R-:W-:Y:S01]  /*0200*/  ISETP.GE.U32.AND P1, PT, R7.reuse, 0x4, PT ;  /* 0x000000040700780c */ /* 0x040fe20003f26070 */
[----:B------:R-:W-:Y:S01]  /*0210*/  HFMA2 R15, -RZ, RZ, 0, 0 ;  /* 0x00000000ff0f7431 */ /* 0x000fe200000001ff */
[----:B------:R-:W-:-:S04]  /*0220*/  LOP3.LUT R22, R7, 0x3, RZ, 0xc0, !PT ;  /* 0x0000000307167812 */ /* 0x000fc800078ec0ff */
[----:B------:R-:W-:-:S07]  /*0230*/  ISETP.NE.AND P0, PT, R22, RZ, PT ;  /* 0x000000ff1600720c */ /* 0x000fce0003f05270 */
[----:B------:R-:W-:Y:S06]  /*0240*/  @!P1 BRA `(.L_x_626) ;  /* 0x0000000400ec9947 */ /* 0x000fec0003800000 */
[----:B------:R-:W0:Y:S01]  /*0250*/  LDCU.128 UR8, c[0x0][0x390] ;  /* 0x00007200ff0877ac */ /* 0x000e220008000c00 */
[----:B------:R-:W-:Y:S02]  /*0260*/  MOV R10, 0x400 ;  /* 0x00000400000a7802 */ /* 0x000fe40000000f00 */
[----:B------:R-:W-:Y:S02]  /*0270*/  MOV R11, 0x0 ;  /* 0x00000000000b7802 */ /* 0x000fe40000000f00 */
[----:B------:R-:W-:Y:S02]  /*0280*/  LOP3.LUT R15, R7, 0x7ffffffc, RZ, 0xc0, !PT ;  /* 0x7ffffffc070f7812 */ /* 0x000fe400078ec0ff */
[----:B------:R-:W-:Y:S01]  /*0290*/  MOV R17, R0 ;  /* 0x0000000000117202 */ /* 0x000fe20000000f00 */
[----:B------:R-:W-:Y:S01]  /*02a0*/  IMAD.WIDE R8, R9, 0x4, R10 ;  /* 0x0000000409087825 */ /* 0x000fe200078e020a */
[----:B------:R-:W-:Y:S02]  /*02b0*/  IADD3 R14, PT, PT, -R15, RZ, RZ ;  /* 0x000000ff0f0e7210 */ /* 0x000fe40007ffe1ff */
[----:B0-----:R-:W-:-:S02]  /*02c0*/  IADD3 R6, P1, PT, R8, UR10, RZ ;  /* 0x0000000a08067c10 */ /* 0x001fc4000ff3e0ff */
[----:B------:R-:W-:Y:S02]  /*02d0*/  IADD3 R8, P2, PT, R8, UR8, RZ ;  /* 0x0000000808087c10 */ /* 0x000fe4000ff5e0ff */
[C---:B------:R-:W-:Y:S02]  /*02e0*/  IADD3.X R7, PT, PT, R9.reuse, UR11, RZ, P1, !PT ;  /* 0x0000000b09077c10 */ /* 0x040fe40008ffe4ff */
[----:B------:R-:W-:-:S09]  /*02f0*/  IADD3.X R9, PT, PT, R9, UR9, RZ, P2, !PT ;  /* 0x0000000909097c10 */ /* 0x000fd200097fe4ff */
.L_x_627:
        /* <DEDUP_REMOVED lines=31> */
[----:B--2---:R-:W-:-:S04]  /*04f0*/  FSETP.GEU.AND P1, PT, R19, 1.175494350822287508e-38, PT ;  /* 0x008000001300780b */ /* 0x004fc80003f2e000 */
[----:B0-----:R-:W-:-:S09]  /*0500*/  FSEL R23, RZ, -23, P1 ;  /* 0xc1b80000ff177808 */ /* 0x001fd20000800000 */
        /* <DEDUP_REMOVED lines=79> */
.L_x_626:
[----:B------:R-:W-:Y:S05]  /*0a00*/  @!P0 EXIT ;  /* 0x000000000000894d */ /* 0x000fea0003800000 */
[----:B------:R-:W1:Y:S01]  /*0a10*/  LDC R6, c[0x0][0x384] ;  /* 0x0000e100ff067b82 */ /* 0x000e620000000800 */
[----:B------:R-:W-:Y:S02]  /*0a20*/  ISETP.NE.AND P1, PT, R22, 0x1, PT ;  /* 0x000000011600780c */ /* 0x000fe40003f25270 */
[----:B-1----:R-:W-:-:S04]  /*0a30*/  LOP3.LUT R6, R6, 0x1, RZ, 0xc0, !PT ;  /* 0x0000000106067812 */ /* 0x002fc800078ec0ff */
        /* <DEDUP_REMOVED lines=10> */
[----:B------:R-:W-:-:S05]  /*0ae0*/  IADD3 R11, PT, PT, R10, -R13, RZ ;  /* 0x8000000d0a0b7210 */ /* 0x000fca0007ffe0ff */
[----:B------:R-:W-:Y:S01]  /*0af0*/  FADD R17, R11, -1 ;  /* 0xbf8000000b117421 */ /* 0x000fe20000000000 */
[----:B------:R-:W-:Y:S02]  /*0b00*/  FSEL R11, RZ, -23, P1 ;  /* 0xc1b80000ff0b7808 */ /* 0x000fe40000800000 */
[----:B------:R-:W-:Y:S01]  /*0b10*/  ISETP.GT.U32.AND P1, PT, R10, 0x7f7fffff, PT ;  /* 0x7f7fffff0a00780c */ /* 0x000fe20003f24070 */
        /* <DEDUP_REMOVED lines=9> */
[----:B------:R-:W-:Y:S01]  /*0bb0*/  MOV R13, 0x7f800000 ;  /* 0x7f800000000d7802 */ /* 0x000fe20000000f00 */
[C---:B------:R-:W-:Y:S02]  /*0bc0*/  FMUL R14, R17.reuse, R14 ;  /* 0x0000000e110e7220 */ /* 0x040fe40000400000 */
[----:B------:R-:W-:Y:S02]  /*0bd0*/  FFMA R11, R12, 1.1920928955078125e-07, R11 ;  /* 0x340000000c0b7823 */ /* 0x000fe4000000000b */
[----:B------:R-:W-:-:S04]  /*0be0*/  FFMA R14, R17, R14, R17 ;  /* 0x0000000e110e7223 */ /* 0x000fc80000000011 */
[----:B------:R-:W-:Y:S01]  /*0bf0*/  FFMA R14, R11, 0.69314718246459960938, R14 ;  /* 0x3f3172180b0e7823 */ /* 0x000fe2000000000e */
[C---:B------:R-:W-:Y:S01]  /*0c00*/  @P1 FFMA R14, R10.reuse, R13, +INF ;  /* 0x7f8000000a0e1423 */ /* 0x040fe2000000000d */
[----:B------:R-:W-:Y:S01]  /*0c10*/  FSETP.NEU.AND P1, PT, R10, RZ, PT ;  /* 0x000000ff0a00720b */ /* 0x000fe20003f2d000 */
[----:B------:R-:W-:-:S03]  /*0c20*/  IMAD.WIDE R10, R9, 0x4, R2 ;  /* 0x00000004090a7825 */ /* 0x000fc600078e0202 */
[----:B------:R-:W-:-:S05]  /*0c30*/  FSEL R9, -R14, +INF , P1 ;  /* 0x7f8000000e097808 */ /* 0x000fca0000800100 */
[----:B------:R1:W-:Y:S04]  /*0c40*/  STG.E desc[UR4][R10.64], R9 ;  /* 0x000000090a007986 */ /* 0x0003e8000c101904 */
[----:B------:R-:W2:Y:S01]  /*0c50*/  LDG.E R12, desc[UR4][R6.64+0x200] ;  /* 0x00020004060c7981 */ /* 0x000ea2000c1e1900 */
        /* <DEDUP_REMOVED lines=26> */
.L_x_628:
        /* <DEDUP_REMOVED lines=33> */
.L_x_625:
[----:B------:R-:W-:-:S13]  /*1010*/  ISETP.GE.AND P0, PT, R7, 0x1, PT ;  /* 0x000000010700780c */ /* 0x000fda0003f06270 */
[----:B------:R-:W-:Y:S05]  /*1020*/  @!P0 EXIT ;  /* 0x000000000000894d */ /* 0x000fea0003800000 */
[C---:B------:R-:W-:Y:S01]  /*1030*/  ISETP.GE.U32.AND P0, PT, R7.reuse, 0x4, PT ;  /* 0x000000040700780c */ /* 0x040fe20003f06070 */
[----:B------:R-:W-:Y:S01]  /*1040*/  HFMA2 R9, -RZ, RZ, 0, 0 ;  /* 0x00000000ff097431 */ /* 0x000fe200000001ff */
[----:B------:R-:W-:-:S11]  /*1050*/  LOP3.LUT R10, R7, 0x3, RZ, 0xc0, !PT ;  /* 0x00000003070a7812 */ /* 0x000fd600078ec0ff */
[----:B------:R-:W-:Y:S05]  /*1060*/  @!P0 BRA `(.L_x_629) ;  /* 0x0000000800448947 */ /* 0x000fea0003800000 */
[----:B------:R-:W-:Y:S02]  /*1070*/  LOP3.LUT R9, R7, 0x7ffffffc, RZ, 0xc0, !PT ;  /* 0x7ffffffc07097812 */ /* 0x000fe400078ec0ff */
[----:B------:R-:W-:-:S07]  /*1080*/  MOV R7, RZ ;  /* 0x000000ff00077202 */ /* 0x000fce0000000f00 */
.L_x_638:
[C---:B01-3--:R-:W-:Y:S01]  /*1090*/  LEA R17, R7.reuse, R0, 0x7 ;  /* 0x0000000007117211 */ /* 0x04bfe200078e38ff */
[----:B------:R-:W-:Y:S01]  /*10a0*/  BSSY.RECONVERGENT B0, `(.L_x_630) ;  /* 0x0000029000007945 */ /* 0x000fe20003800200 */
[----:B------:R-:W-:Y:S02]  /*10b0*/  IADD3 R7, PT, PT, R7, 0x4, RZ ;  /* 0x0000000407077810 */ /* 0x000fe40007ffe0ff */
[C---:B------:R-:W-:Y:S02]  /*10c0*/  ISETP.GE.AND P4, PT, R17.reuse, R6, PT ;  /* 0x000000061100720c */ /* 0x040fe40003f86270 */
[C---:B------:R-:W-:Y:S02]  /*10d0*/  IADD3 R15, PT, PT, R17.reuse, 0x80, RZ ;  /* 0x00000080110f7810 */ /* 0x040fe40007ffe0ff */
        /* <DEDUP_REMOVED lines=9> */
[----:B------:R-:W-:Y:S01]  /*1170*/  MOV R23, 0x3e055027 ;  /* 0x3e05502700177802 */ /* 0x000fe20000000f00 */
[----:B------:R-:W-:Y:S01]  /*1180*/  IMAD.WIDE R16, R17, 0x4, R2 ;  /* 0x0000000411107825 */ /* 0x000fe200078e0202 */
        /* <DEDUP_REMOVED lines=26> */
.L_x_631:
[----:B------:R-:W-:Y:S05]  /*1330*/  BSYNC.RECONVERGENT B0 ;  /* 0x0000000000007941 */ /* 0x000fea0003800200 */
.L_x_630:
        /* <DEDUP_REMOVED lines=25> */
[----:B------:R-:W-:Y:S01]  /*14d0*/  FFMA R21, R14, R21, R14 ;  /* 0x000000150e157223 */ /* 0x000fe2000000000e */
[----:B------:R-:W-:-:S04]  /*14e0*/  IMAD.WIDE R14, R15, 0x4, R2 ;  /* 0x000000040f0e7825 */ /* 0x000fc800078e0202 */
[----:B------:R-:W-:Y:S01]  /*14f0*/  FFMA R12, R12, 0.69314718246459960938, R21 ;  /* 0x3f3172180c0c7823 */ /* 0x000fe20000000015 */
[C---:B------:R-:W-:Y:S01]  /*1500*/  @P3 FFMA R12, R8.reuse, R17, +INF ;  /* 0x7f800000080c3423 */ /* 0x040fe20000000011 */
[----:B------:R-:W-:-:S04]  /*1510*/  FSETP.NEU.AND P3, PT, R8, RZ, PT ;  /* 0x000000ff0800720b */ /* 0x000fc80003f6d000 */
[----:B------:R-:W-:-:S05]  /*1520*/  FSEL R17, -R12, +INF , P3 ;  /* 0x7f8000000c117808 */ /* 0x000fca0001800100 */
[----:B------:R1:W-:Y:S04]  /*1530*/  STG.E desc[UR4][R14.64], R17 ;  /* 0x000000110e007986 */ /* 0x0003e8000c101904 */
.L_x_633:
[----:B------:R-:W-:Y:S05]  /*1540*/  BSYNC.RECONVERGENT B0 ;  /* 0x0000000000007941 */ /* 0x000fea0003800200 */
.L_x_632:
[----:B------:R-:W-:Y:S04]  /*1550*/  BSSY.RECONVERGENT B0, `(.L_x_634) ;  /* 0x0000020000007945 */ /* 0x000fe80003800200 */
[----:B------:R-:W-:Y:S05]  /*1560*/  @P1 BRA `(.L_x_635) ;  /* 0x0000000000781947 */ /* 0x000fea0003800000 */
        /* <DEDUP_REMOVED lines=30> */
.L_x_635:
[----:B------:R-:W-:Y:S05]  /*1750*/  BSYNC.RECONVERGENT B0 ;  /* 0x0000000000007941 */ /* 0x000fea0003800200 */
.L_x_634:
        /* <DEDUP_REMOVED lines=32> */
.L_x_637:
[----:B------:R-:W-:Y:S05]  /*1960*/  BSYNC.RECONVERGENT B0 ;  /* 0x0000000000007941 */ /* 0x000fea0003800200 */
.L_x_636:
[----:B------:R-:W-:Y:S05]  /*1970*/  @P0 BRA `(.L_x_638) ;  /* 0xfffffff400c40947 */ /* 0x000fea000383ffff */
.L_x_629:
[----:B------:R-:W-:-:S13]  /*1980*/  ISETP.NE.AND P0, PT, R10, RZ, PT ;  /* 0x000000ff0a00720c */ /* 0x000fda0003f05270 */
[----:B------:R-:W-:Y:S05]  /*1990*/  @!P0 EXIT ;  /* 0x000000000000894d */ /* 0x000fea0003800000 */
[----:B------:R-:W-:-:S13]  /*19a0*/  ISETP.NE.AND P0, PT, R10, 0x1, PT ;  /* 0x000000010a00780c */ /* 0x000fda0003f05270 */
[----:B------:R-:W-:Y:S05]  /*19b0*/  @!P0 BRA `(.L_x_639) ;  /* 0x00000004001c8947 */ /* 0x000fea0003800000 */
[----:B------:R-:W-:Y:S01]  /*19c0*/  LEA R11, R9, R0, 0x7 ;  /* 0x00000000090b7211 */ /* 0x000fe200078e38ff */
[----:B------:R-:W-:Y:S03]  /*19d0*/  BSSY.RECONVERGENT B0, `(.L_x_640) ;  /* 0x0000023000007945 */ /* 0x000fe60003800200 */
[C---:B------:R-:W-:Y:S02]  /*19e0*/  ISETP.GE.AND P0, PT, R11.reuse, R6, PT ;  /* 0x000000060b00720c */ /* 0x040fe40003f06270 */
[----:B------:R-:W-:-:S04]  /*19f0*/  IADD3 R7, PT, PT, R11, 0x80, RZ ;  /* 0x000000800b077810 */ /* 0x000fc80007ffe0ff */
[----:B------:R-:W-:-:S07]  /*1a00*/  ISETP.GE.AND P1, PT, R7, R6, PT ;  /* 0x000000060700720c */ /* 0x000fce0003f26270 */
[----:B------:R-:W-:Y:S06]  /*1a10*/  @P0 BRA `(.L_x_641) ;  /* 0x0000000000780947 */ /* 0x000fec0003800000 */
[----:B--23--:R-:W-:-:S05]  /*1a20*/  IMAD.WIDE R12, R11, 0x4, R4 ;  /* 0x000000040b0c7825 */ /* 0x00cfca00078e0204 */
[----:B------:R2:W3:Y:S01]  /*1a30*/  LDG.E R8, desc[UR4][R12.64] ;  /* 0x000000040c087981 */ /* 0x0004e2000c1e1900 */
[----:B01----:R-:W-:Y:S01]  /*1a40*/  HFMA2 R17, -RZ, RZ, 1.5048828125, 33.21875 ;  /* 0x3e055027ff117431 */ /* 0x003fe200000001ff */
[----:B--2---:R-:W-:Y:S02]  /*1a50*/  MOV R13, 0x7f800000 ;  /* 0x7f800000000d7802 */ /* 0x004fe40000000f00 */
[----:B---3--:R-:W-:-:S13]  /*1a60*/  FSETP.GEU.AND P0, PT, R8, 1.175494350822287508e-38, PT ;  /* 0x008000000800780b */ /* 0x008fda0003f0e000 */
        /* <DEDUP_REMOVED lines=25> */
.L_x_641:
[----:B------:R-:W-:Y:S05]  /*1c00*/  BSYNC.RECONVERGENT B0 ;  /* 0x0000000000007941 */ /* 0x000fea0003800200 */
.L_x_640:
[----:B------:R-:W-:Y:S04]  /*1c10*/  BSSY.RECONVERGENT B0, `(.L_x_642) ;  /* 0x0000020000007945 */ /* 0x000fe80003800200 */
[----:B------:R-:W-:Y:S05]  /*1c20*/  @P1 BRA `(.L_x_643) ;  /* 0x0000000000781947 */ /* 0x000fea0003800000 */
[----:B----4-:R-:W-:-:S05]  /*1c30*/  IMAD.WIDE R10, R7, 0x4, R4 ;  /* 0x00000004070a7825 */ /* 0x010fca00078e0204 */
[----:B------:R4:W5:Y:S01]  /*1c40*/  LDG.E R8, desc[UR4][R10.64] ;  /* 0x000000040a087981 */ /* 0x000962000c1e1900 */
[----:B-1----:R-:W-:Y:S01]  /*1c50*/  HFMA2 R15, -RZ, RZ, 1.5048828125, 33.21875 ;  /* 0x3e055027ff0f7431 */ /* 0x002fe200000001ff */
[----:B----4-:R-:W-:Y:S02]  /*1c60*/  MOV R11, 0x7f800000 ;  /* 0x7f800000000b7802 */ /* 0x010fe40000000f00 */
[----:B-----5:R-:W-:-:S04]  /*1c70*/  FSETP.GEU.AND P0, PT, R8, 1.175494350822287508e-38, PT ;  /* 0x008000000800780b */ /* 0x020fc80003f0e000 */
[----:B------:R-:W-:-:S09]  /*1c80*/  FSEL R10, RZ, -23, P0 ;  /* 0xc1b80000ff0a7808 */ /* 0x000fd20000000000 */
[----:B------:R-:W-:-:S05]  /*1c90*/  @!P0 FMUL R8, R8, 8388608 ;  /* 0x4b00000008088820 */ /* 0x000fca0000400000 */
[C---:B--23--:R-:W-:Y:S02]  /*1ca0*/  IADD3 R12, PT, PT, R8.reuse, -0x3f2aaaab, RZ ;  /* 0xc0d55555080c7810 */ /* 0x04cfe40007ffe0ff */
        /* <DEDUP_REMOVED lines=22> */
.L_x_643:
[----:B------:R-:W-:Y:S05]  /*1e10*/  BSYNC.RECONVERGENT B0 ;  /* 0x0000000000007941 */ /* 0x000fea0003800200 */
.L_x_642:
[----:B------:R-:W-:-:S07]  /*1e20*/  IADD3 R9, PT, PT, R9, 0x2, RZ ;  /* 0x0000000209097810 */ /* 0x000fce0007ffe0ff */
.L_x_639:
[----:B------:R-:W5:Y:S02]  /*1e30*/  LDC R7, c[0x0][0x384] ;  /* 0x0000e100ff077b82 */ /* 0x000f640000000800 */
[----:B-----5:R-:W-:-:S04]  /*1e40*/  LOP3.LUT R7, R7, 0x1, RZ, 0xc0, !PT ;  /* 0x0000000107077812 */ /* 0x020fc800078ec0ff */
[----:B------:R-:W-:-:S13]  /*1e50*/  ISETP.NE.U32.AND P0, PT, R7, 0x1, PT ;  /* 0x000000010700780c */ /* 0x000fda0003f05070 */
[----:B------:R-:W-:Y:S05]  /*1e60*/  @P0 EXIT ;  /* 0x000000000000094d */ /* 0x000fea0003800000 */
[----:B-1--4-:R-:W-:-:S04]  /*1e70*/  LEA R11, R9, R0, 0x7 ;  /* 0x00000000090b7211 */ /* 0x012fc800078e38ff */
[----:B------:R-:W-:-:S13]  /*1e80*/  ISETP.GE.AND P0, PT, R11, R6, PT ;  /* 0x000000060b00720c */ /* 0x000fda0003f06270 */
[----:B------:R-:W-:Y:S05]  /*1e90*/  @P0 EXIT ;  /* 0x000000000000094d */ /* 0x000fea0003800000 */
[----:B------:R-:W-:-:S05]  /*1ea0*/  IMAD.WIDE R4, R11, 0x4, R4 ;  /* 0x000000040b047825 */ /* 0x000fca00078e0204 */
[----:B------:R1:W4:Y:S01]  /*1eb0*/  LDG.E R0, desc[UR4][R4.64] ;  /* 0x0000000404007981 */ /* 0x000322000c1e1900 */
[----:B------:R-:W-:Y:S02]  /*1ec0*/  HFMA2 R9, -RZ, RZ, 1.5048828125, 33.21875 ;  /* 0x3e055027ff097431 */ /* 0x000fe400000001ff */
[----:B------:R-:W-:Y:S01]  /*1ed0*/  IMAD.WIDE R2, R11, 0x4, R2 ;  /* 0x000000040b027825 */ /* 0x000fe200078e0202 */
[----:B-1----:R-:W-:Y:S02]  /*1ee0*/  MOV R5, 0x7f800000 ;  /* 0x7f80000000057802 */ /* 0x002fe40000000f00 */
[----:B----4-:R-:W-:-:S04]  /*1ef0*/  FSETP.GEU.AND P0, PT, R0, 1.175494350822287508e-38, PT ;  /* 0x008000000000780b */ /* 0x010fc80003f0e000 */
        /* <DEDUP_REMOVED lines=25> */
.L_x_644:
        /* <DEDUP_REMOVED lines=15> */
.L_x_1010:


//--------------------- .text._ZN3cub18CUB_300001_SM_10006detail9transform16transform_kernelINS2_10policy_hubILb1EN4cuda3std3__45tupleIJN6thrust24THRUST_300001_SM_1000_NS10device_ptrIfEEEEEE10policy1000El4SdivSC_JPfEEEvT0_iT1_T2_DpNS2_10kernel_argIT3_EE --------------------------
	.section	.text._ZN3cub18CUB_300001_SM_10006detail9transform16transform_kernelINS2_10policy_hubILb1EN4cuda3std3__45tupleIJN6thrust24THRUST_300001_SM_1000_NS10device_ptrIfEEEEEE10policy1000El4SdivSC_JPfEEEvT0_iT1_T2_DpNS2_10kernel_argIT3_EE,"ax",@progbits
	.align	128
        .global         _ZN3cub18CUB_300001_SM_10006detail9transform16transform_kernelINS2_10policy_hubILb1EN4cuda3std3__45tupleIJN6thrust24THRUST_300001_SM_1000_NS10device_ptrIfEEEEEE10policy1000El4SdivSC_JPfEEEvT0_iT1_T2_DpNS2_10kernel_argIT3_EE
        .type           _ZN3cub18CUB_300001_SM_10006detail9transform16transform_kernelINS2_10policy_hubILb1EN4cuda3std3__45tupleIJN6thrust24THRUST_300001_SM_1000_NS10device_ptrIfEEEEEE10policy1000El4SdivSC_JPfEEEvT0_iT1_T2_DpNS2_10kernel_argIT3_EE,@function
        .size           _ZN3cub18CUB_300001_SM_10006detail9transform16transform_kernelINS2_10policy_hubILb1EN4cuda3std3__45tupleIJN6thrust24THRUST_300001_SM_1000_NS10device_ptrIfEEEEEE10policy1000El4SdivSC_JPfEEEvT0_iT1_T2_DpNS2_10kernel_argIT3_EE,(.L_x_991 - _ZN3cub18CUB_300001_SM_10006detail9transform16transform_kernelINS2_10policy_hubILb1EN4cuda3std3__45tupleIJN6thrust24THRUST_300001_SM_1000_NS10device_ptrIfEEEEEE10policy1000El4SdivSC_JPfEEEvT0_iT1_T2_DpNS2_10kernel_argIT3_EE)
        .other          _ZN3cub18CUB_300001_SM_10006detail9transform16transform_kernelINS2_10policy_hubILb1EN4cuda3std3__45tupleIJN6thrust24THRUST_300001_SM_1000_NS10device_ptrIfEEEEEE10policy1000El4SdivSC_JPfEEEvT0_iT1_T2_DpNS2_10kernel_argIT3_EE,@"STO_CUDA_ENTRY STV_DEFAULT"
_ZN3cub18CUB_300001_SM_10006detail9transform16transform_kernelINS2_10policy_hubILb1EN4cuda3std3__45tupleIJN6thrust24THRUST_300001_SM_1000_NS10device_ptrIfEEEEEE10policy1000El4SdivSC_JPfEEEvT0_iT1_T2_DpNS2_10kernel_argIT3_EE:
.text._ZN3cub18CUB_300001_SM_10006detail9transform16transform_kernelINS2_10policy_hubILb1EN4cuda3std3__45tupleIJN6thrust24THRUST_300001_SM_1000_NS10device_ptrIfEEEEEE10policy1000El4SdivSC_JPfEEEvT0_iT1_T2_DpNS2_10kernel_argIT3_EE:
        /* <DEDUP_REMOVED lines=8> */
[----:B---3--:R-:W-:-:S04]  /*0080*/  IMAD.WIDE.U32 R4, R6, UR4, RZ ;  /* 0x0000000406047c25 */ /* 0x008fc8000f8e00ff */
[----:B------:R-:W-:Y:S01]  /*0090*/  IMAD R11, R0, UR4, RZ ;  /* 0x00000004000b7c24 */ /* 0x000fe2000f8e02ff */
[----:B-1----:R-:W-:-:S04]  /*00a0*/  IADD3 R7, P1, PT, -R4, UR6, RZ ;  /* 0x0000000604077c10 */ /* 0x002fc8000ff3e1ff */
[----:B------:R-:W-:Y:S02]  /*00b0*/  IADD3 R11, PT, PT, R5, R11, RZ ;  /* 0x0000000b050b7210 */ /* 0x000fe40007ffe0ff */
[----:B------:R-:W-:Y:S02]  /*00c0*/  ISETP.LT.U32.AND P0, PT, R7, R6, PT ;  /* 0x000000060700720c */ /* 0x000fe40003f01070 */
[----:B------:R-:W-:-:S04]  /*00d0*/  IADD3.X R3, PT, PT, ~R11, UR7, RZ, P1, !PT ;  /* 0x000000070b037c10 */ /* 0x000fc80008ffe5ff */
[----:B------:R-:W-:Y:S02]  /*00e0*/  ISETP.LT.AND.EX P0, PT, R3, R0, PT, P0 ;  /* 0x000000000300720c */ /* 0x000fe40003f01300 */
[----:B--2---:R-:W-:Y:S02]  /*00f0*/  SHF.L.U32 R3, R25, 0x7, RZ ;  /* 0x0000000719037819 */ /* 0x004fe400000006ff */
[----:B------:R-:W-:-:S05]  /*0100*/  SEL R7, R7, R6, P0 ;  /* 0x0000000607077207 */ /* 0x000fca0000000000 */
[----:B------:R-:W-:-:S05]  /*0110*/  IMAD.SHL.U32 R0, R7, 0x4, RZ ;  /* 0x0000000407007824 */ /* 0x000fca00078e00ff */
[----:B------:R-:W-:-:S13]  /*0120*/  ISETP.GE.AND P0, PT, R3, R0, PT ;  /* 0x000000000300720c */ /* 0x000fda0003f06270 */
[----:B------:R-:W-:Y:S05]  /*0130*/  @P0 BRA `(.L_x_646) ;  /* 0x0000000000280947 */ /* 0x000fea0003800000 */
[----:B------:R-:W0:Y:S02]  /*0140*/  LDC.64 R8, c[0x0][0x398] ;  /* 0x0000e600ff087b82 */ /* 0x000e240000000a00 */
[----:B0-----:R-:W-:-:S04]  /*0150*/  LEA R8, P0, R4, R8, 0x2 ;  /* 0x0000000804087211 */ /* 0x001fc800078010ff */
[----:B------:R-:W-:-:S03]  /*0160*/  LEA.HI.X R9, R4, R9, R11, 0x2, P0 ;  /* 0x0000000904097211 */ /* 0x000fc600000f140b */
[----:B------:R-:W-:-:S07]  /*0170*/  IMAD.WIDE.U32 R8, R25, 0x80, R8 ;  /* 0x0000008019087825 */ /* 0x000fce00078e0008 */
.L_x_647:
[----:B------:R-:W-:Y:S01]  /*0180*/  IADD3 R3, PT, PT, R3, 0x4000, RZ ;  /* 0x0000400003037810 */ /* 0x000fe20007ffe0ff */
[----:B------:R0:W-:Y:S03]  /*0190*/  CCTL.E.PF2 [R8] ;  /* 0x000000000800798f */ /* 0x0001e60000800100 */
[----:B------:R-:W-:Y:S02]  /*01a0*/  ISETP.GE.AND P0, PT, R3, R0, PT ;  /* 0x000000000300720c */ /* 0x000fe40003f06270 */
[----:B0-----:R-:W-:-:S04]  /*01b0*/  IADD3 R8, P1, PT, R8, 0x4000, RZ ;  /* 0x0000400008087810 */ /* 0x001fc80007f3e0ff */
[----:B------:R-:W-:-:S07]  /*01c0*/  IADD3.X R9, PT, PT, RZ, R9, RZ, P1, !PT ;  /* 0x00000009ff097210 */ /* 0x000fce0000ffe4ff */
[----:B------:R-:W-:Y:S05]  /*01d0*/  @!P0 BRA `(.L_x_647) ;  /* 0xfffffffc00e88947 */ /* 0x000fea000383ffff */
.L_x_646:
[----:B------:R-:W-:Y:S05]  /*01e0*/  BSYNC.RECONVERGENT B0 ;  /* 0x0000000000007941 */ /* 0x000fea0003800200 */
.L_x_645:
[----:B------:R-:W0:Y:S01]  /*01f0*/  LDCU.128 UR8, c[0x0][0x390] ;  /* 0x00007200ff0877ac */ /* 0x000e220008000c00 */
[----:B------:R-:W1:Y:S01]  /*0200*/  LDC R0, c[0x0][0x38c] ;  /* 0x0000e300ff007b82 */ /* 0x000e620000000800 */
[----:B------:R-:W-:Y:S02]  /*0210*/  ISETP.NE.AND P0, PT, R6, R7, PT ;  /* 0x000000070600720c */ /* 0x000fe40003f05270 */
[C---:B------:R-:W-:Y:S01]  /*0220*/  SHF.L.U32 R16, R4.reuse, 0x2, RZ ;  /* 0x0000000204107819 */ /* 0x040fe200000006ff */
[----:B------:R-:W2:Y:S01]  /*0230*/  LDCU.64 UR6, c[0x0][0x358] ;  /* 0x00006b00ff0677ac */ /* 0x000ea20008000a00 */
[----:B------:R-:W-:Y:S02]  /*0240*/  SHF.L.U64.HI R17, R4, 0x2, R11 ;  /* 0x0000000204117819 */ /* 0x000fe4000001020b */
[C---:B0-----:R-:W-:Y:S02]  /*0250*/  IADD3 R14, P1, PT, R16.reuse, UR10, RZ ;  /* 0x0000000a100e7c10 */ /* 0x041fe4000ff3e0ff */
[----:B------:R-:W-:-:S02]  /*0260*/  IADD3 R12, P2, PT, R16, UR8, RZ ;  /* 0x00000008100c7c10 */ /* 0x000fc4000ff5e0ff */
[C---:B------:R-:W-:Y:S02]  /*0270*/  IADD3.X R15, PT, PT, R17.reuse, UR11, RZ, P1, !PT ;  /* 0x0000000b110f7c10 */ /* 0x040fe40008ffe4ff */
[----:B------:R-:W-:Y:S01]  /*0280*/  IADD3.X R13, PT, PT, R17, UR9, RZ, P2, !PT ;  /* 0x00000009110d7c10 */ /* 0x000fe200097fe4ff */
[----:B--2---:R-:W-:Y:S08]  /*0290*/  @!P0 BRA `(.L_x_648) ;  /* 0x0000001400988947 */ /* 0x004ff00003800000 */
[----:B------:R-:W-:-:S13]  /*02a0*/  ISETP.GE.AND P0, PT, R2, 0x1, PT ;  /* 0x000000010200780c */ /* 0x000fda0003f06270 */
[----:B------:R-:W-:Y:S05]  /*02b0*/  @!P0 EXIT ;  /* 0x000000000000894d */ /* 0x000fea0003800000 */
[C---:B------:R-:W-:Y:S01]  /*02c0*/  ISETP.GE.U32.AND P0, PT, R2.reuse, 0x8, PT ;  /* 0x000000080200780c */ /* 0x040fe20003f06070 */
[----:B------:R-:W-:Y:S01]  /*02d0*/  IMAD.MOV.U32 R16, RZ, RZ, RZ ;  /* 0x000000ffff107224 */ /* 0x000fe200078e00ff */
[----:B------:R-:W-:-:S11]  /*02e0*/  LOP3.LUT R11, R2, 0x7, RZ, 0xc0, !PT ;  /* 0x00000007020b7812 */ /* 0x000fd600078ec0ff */
[----:B------:R-:W-:Y:S05]  /*02f0*/  @!P0 BRA `(.L_x_649) ;  /* 0x0000000800a88947 */ /* 0x000fea0003800000 */
[----:B------:R-:W0:Y:S01]  /*0300*/  LDC R8, c[0x0][0x38c] ;  /* 0x0000e300ff087b82 */ /* 0x000e220000000800 */
[----:B------:R-:W-:Y:S01]  /*0310*/  HFMA2 R10, -RZ, RZ, 0, 0 ;  /* 0x00000000ff0a7431 */ /* 0x000fe200000001ff */
[----:B------:R-:W-:-:S07]  /*0320*/  LOP3.LUT R16, R2, 0x7ffffff8, RZ, 0xc0, !PT ;  /* 0x7ffffff802107812 */ /* 0x000fce00078ec0ff */
.L_x_682:
[----:B------:R-:W-:Y:S01]  /*0330*/  LEA R9, R10, R25, 0x7 ;  /* 0x000000190a097211 */ /* 0x000fe200078e38ff */
[----:B------:R-:W-:Y:S03]  /*0340*/  BSSY.RECONVERGENT B2, `(.L_x_650) ;  /* 0x0000014000027945 */ /* 0x000fe60003800200 */
[----:B------:R-:W-:-:S13]  /*0350*/  ISETP.GE.AND P0, PT, R9, R7, PT ;  /* 0x000000070900720c */ /* 0x000fda0003f06270 */
[----:B--2---:R-:W-:Y:S05]  /*0360*/  @P0 BRA `(.L_x_651) ;  /* 0x0000000000440947 */ /* 0x004fea0003800000 */
[----:B------:R-:W-:-:S06]  /*0370*/  IMAD.WIDE.U32 R2, R9, 0x4, R14 ;  /* 0x0000000409027825 */ /* 0x000fcc00078e000e */
[----:B------:R-:W2:Y:S01]  /*0380*/  LDG.E R3, desc[UR6][R2.64] ;  /* 0x0000000602037981 */ /* 0x000ea2000c1e1900 */
[----:B0-----:R-:W0:Y:S01]  /*0390*/  MUFU.RCP R5, R8 ;  /* 0x0000000800057308 */ /* 0x001e220000001000 */
[----:B------:R-:W-:Y:S01]  /*03a0*/  BSSY.RECONVERGENT B3, `(.L_x_652) ;  /* 0x000000b000037945 */ /* 0x000fe20003800200 */
[----:B0-----:R-:W-:-:S04]  /*03b0*/  FFMA R4, R5, -R8, 1 ;  /* 0x3f80000005047423 */ /* 0x001fc80000000808 */
[----:B------:R-:W-:Y:S02]  /*03c0*/  FFMA R4, R5, R4, R5 ;  /* 0x0000000405047223 */ /* 0x000fe40000000005 */
[----:B--2---:R-:W0:Y:S02]  /*03d0*/  FCHK P0, R3, R8 ;  /* 0x0000000803007302 */ /* 0x004e240000000000 */
[----:B------:R-:W-:-:S04]  /*03e0*/  FFMA R5, R3, R4, RZ ;  /* 0x0000000403057223 */ /* 0x000fc800000000ff */
[----:B------:R-:W-:-:S04]  /*03f0*/  FFMA R6, R5, -R8, R3 ;  /* 0x8000000805067223 */ /* 0x000fc80000000003 */
[----:B------:R-:W-:Y:S01]  /*0400*/  FFMA R5, R4, R6, R5 ;  /* 0x0000000604057223 */ /* 0x000fe20000000005 */
[----:B0-----:R-:W-:Y:S06]  /*0410*/  @!P0 BRA `(.L_x_653) ;  /* 0x00000000000c8947 */ /* 0x001fec0003800000 */
[----:B------:R-:W-:-:S07]  /*0420*/  MOV R24, 0x440 ;  /* 0x0000044000187802 */ /* 0x000fce0000000f00 */
[----:B-1----:R-:W-:Y:S05]  /*0430*/  CALL.REL.NOINC `($__internal_0_$__cuda_sm3x_div_rn_noftz_f32_slowpath) ;  /* 0x0000002400e47944 */ /* 0x002fea0003c00000 */
[----:B------:R-:W-:-:S07]  /*0440*/  MOV R5, R2 ;  /* 0x0000000200057202 */ /* 0x000fce0000000f00 */
.L_x_653:
[----:B------:R-:W-:Y:S05]  /*0450*/  BSYNC.RECONVERGENT B3 ;  /* 0x0000000000037941 */ /* 0x000fea0003800200 */
.L_x_652:
[----:B------:R-:W-:-:S05]  /*0460*/  IMAD.WIDE.U32 R2, R9, 0x4, R12 ;  /* 0x0000000409027825 */ /* 0x000fca00078e000c */
[----:B------:R2:W-:Y:S02]  /*0470*/  STG.E desc[UR6][R2.64], R5 ;  /* 0x0000000502007986 */ /* 0x0005e4000c101906 */
.L_x_651:
[----:B------:R-:W-:Y:S05]  /*0480*/  BSYNC.RECONVERGENT B2 ;  /* 0x0000000000027941 */ /* 0x000fea0003800200 */
.L_x_650:
[----:B------:R-:W-:Y:S01]  /*0490*/  VIADD R19, R9, 0x80 ;  /* 0x0000008009137836 */ /* 0x000fe20000000000 */
[----:B------:R-:W-:Y:S03]  /*04a0*/  BSSY.RECONVERGENT B2, `(.L_x_654) ;  /* 0x0000014000027945 */ /* 0x000fe60003800200 */
[C---:B------:R-:W-:Y:S01]  /*04b0*/  IMAD.WIDE R20, R19.reuse, 0x4, R14 ;  /* 0x0000000413147825 */ /* 0x040fe200078e020e */
[----:B------:R-:W-:-:S03]  /*04c0*/  ISETP.GE.AND P0, PT, R19, R7, PT ;  /* 0x000000071300720c */ /* 0x000fc60003f06270 */
[----:B------:R-:W-:-:S10]  /*04d0*/  IMAD.WIDE R18, R19, 0x4, R12 ;  /* 0x0000000413127825 */ /* 0x000fd400078e020c */
[----:B------:R-:W-:Y:S05]  /*04e0*/  @P0 BRA `(.L_x_655) ;  /* 0x00000000003c0947 */ /* 0x000fea0003800000 */
[----:B--2---:R-:W2:Y:S01]  /*04f0*/  LDG.E R5, desc[UR6][R20.64] ;  /* 0x0000000614057981 */ /* 0x004ea2000c1e1900 */
        /* <DEDUP_REMOVED lines=9> */
[----:B------:R-:W-:Y:S02]  /*0590*/  MOV R3, R5 ;  /* 0x0000000500037202 */ /* 0x000fe40000000f00 */
[----:B------:R-:W-:-:S07]  /*05a0*/  MOV R24, 0x5c0 ;  /* 0x000005c000187802 */ /* 0x000fce0000000f00 */
[----:B-1----:R-:W-:Y:S05]  /*05b0*/  CALL.REL.NOINC `($__internal_0_$__cuda_sm3x_div_rn_noftz_f32_slowpath) ;  /* 0x0000002400847944 */ /* 0x002fea0003c00000 */
.L_x_657:
[----:B------:R-:W-:Y:S05]  /*05c0*/  BSYNC.RECONVERGENT B3 ;  /* 0x0000000000037941 */ /* 0x000fea0003800200 */
.L_x_656:
[----:B------:R3:W-:Y:S02]  /*05d0*/  STG.E desc[UR6][R18.64], R2 ;  /* 0x0000000212007986 */ /* 0x0007e4000c101906 */
.L_x_655:
[----:B------:R-:W-:Y:S05]  /*05e0*/  BSYNC.RECONVERGENT B2 ;  /* 0x0000000000027941 */ /* 0x000fea0003800200 */
.L_x_654:
[----:B--23--:R-:W-:Y:S01]  /*05f0*/  IADD3 R2, PT, PT, R9, 0x100, RZ ;  /* 0x0000010009027810 */ /* 0x00cfe20007ffe0ff */
[----:B------:R-:W-:Y:S03]  /*0600*/  BSSY.RECONVERGENT B2, `(.L_x_658) ;  /* 0x0000012000027945 */ /* 0x000fe60003800200 */
[----:B------:R-:W-:-:S13]  /*0610*/  ISETP.GE.AND P0, PT, R2, R7, PT ;  /* 0x000000070200720c */ /* 0x000fda0003f06270 */
[----:B------:R-:W-:Y:S05]  /*0620*/  @P0 BRA `(.L_x_659) ;  /* 0x00000000003c0947 */ /* 0x000fea0003800000 */
        /* <DEDUP_REMOVED lines=13> */
.L_x_661:
[----:B------:R-:W-:Y:S05]  /*0700*/  BSYNC.RECONVERGENT B3 ;  /* 0x0000000000037941 */ /* 0x000fea0003800200 */
.L_x_660:
[----:B------:R2:W-:Y:S02]  /*0710*/  STG.E desc[UR6][R18.64+0x200], R2 ;  /* 0x0002000212007986 */ /* 0x0005e4000c101906 */
.L_x_659:
[----:B------:R-:W-:Y:S05]  /*0720*/  BSYNC.RECONVERGENT B2 ;  /* 0x0000000000027941 */ /* 0x000fea0003800200 */
.L_x_658:
[----:B--2---:R-:W-:Y:S01]  /*0730*/  VIADD R2, R9, 0x180 ;  /* 0x0000018009027836 */ /* 0x004fe20000000000 */
[----:B------:R-:W-:Y:S04]  /*0740*/  BSSY.RECONVERGENT B2, `(.L_x_662) ;  /* 0x0000012000027945 */ /* 0x000fe80003800200 */
        /* <DEDUP_REMOVED lines=15> */
.L_x_665:
[----:B------:R-:W-:Y:S05]  /*0840*/  BSYNC.RECONVERGENT B3 ;  /* 0x0000000000037941 */ /* 0x000fea0003800200 */
.L_x_664:
[----:B------:R2:W-:Y:S02]  /*0850*/  STG.E desc[UR6][R18.64+0x400], R2 ;  /* 0x0004000212007986 */ /* 0x0005e4000c101906 */
.L_x_663:
[----:B------:R-:W-:Y:S05]  /*0860*/  BSYNC.RECONVERGENT B2 ;  /* 0x0000000000027941 */ /* 0x000fea0003800200 */
.L_x_662:
[----:B--2---:R-:W-:Y:S01]  /*0870*/  IADD3 R2, PT, PT, R9, 0x200, RZ ;  /* 0x0000020009027810 */ /* 0x004fe20007ffe0ff */
        /* <DEDUP_REMOVED lines=16> */
.L_x_669:
[----:B------:R-:W-:Y:S05]  /*0980*/  BSYNC.RECONVERGENT B3 ;  /* 0x0000000000037941 */ /* 0x000fea0003800200 */
.L_x_668:
[----:B------:R2:W-:Y:S02]  /*0990*/  STG.E desc[UR6][R18.64+0x600], R2 ;  /* 0x0006000212007986 */ /* 0x0005e4000c101906 */
.L_x_667:
[----:B------:R-:W-:Y:S05]  /*09a0*/  BSYNC.RECONVERGENT B2 ;  /* 0x0000000000027941 */ /* 0x000fea0003800200 */
.L_x_666:
        /* <DEDUP_REMOVED lines=17> */
.L_x_673:
[----:B------:R-:W-:Y:S05]  /*0ac0*/  BSYNC.RECONVERGENT B3 ;  /* 0x0000000000037941 */ /* 0x000fea0003800200 */
.L_x_672:
[----:B------:R2:W-:Y:S02]  /*0ad0*/  STG.E desc[UR6][R18.64+0x800], R2 ;  /* 0x0008000212007986 */ /* 0x0005e4000c101906 */
.L_x_671:
[----:B------:R-:W-:Y:S05]  /*0ae0*/  BSYNC.RECONVERGENT B2 ;  /* 0x0000000000027941 */ /* 0x000fea0003800200 */
.L_x_670:
        /* <DEDUP_REMOVED lines=17> */
.L_x_677:
[----:B------:R-:W-:Y:S05]  /*0c00*/  BSYNC.RECONVERGENT B3 ;  /* 0x0000000000037941 */ /* 0x000fea0003800200 */
.L_x_676:
[----:B------:R2:W-:Y:S02]  /*0c10*/  STG.E desc[UR6][R18.64+0xa00], R2 ;  /* 0x000a000212007986 */ /* 0x0005e4000c101906 */
.L_x_675:
[----:B------:R-:W-:Y:S05]  /*0c20*/  BSYNC.RECONVERGENT B2 ;  /* 0x0000000000027941 */ /* 0x000fea0003800200 */
.L_x_674:
        /* <DEDUP_REMOVED lines=17> */
.L_x_681:
[----:B------:R-:W-:Y:S05]  /*0d40*/  BSYNC.RECONVERGENT B3 ;  /* 0x0000000000037941 */ /* 0x000fea0003800200 */
.L_x_680:
[----:B------:R2:W-:Y:S02]  /*0d50*/  STG.E desc[UR6][R18.64+0xc00], R2 ;  /* 0x000c000212007986 */ /* 0x0005e4000c101906 */
.L_x_679:
[----:B------:R-:W-:Y:S05]  /*0d60*/  BSYNC.RECONVERGENT B2 ;  /* 0x0000000000027941 */ /* 0x000fea0003800200 */
.L_x_678:
[----:B------:R-:W-:-:S04]  /*0d70*/  IADD3 R10, PT, PT, R10, 0x8, RZ ;  /* 0x000000080a0a7810 */ /* 0x000fc80007ffe0ff */
[----:B------:R-:W-:-:S13]  /*0d80*/  ISETP.NE.AND P0, PT, R10, R16, PT ;  /* 0x000000100a00720c */ /* 0x000fda0003f05270 */
[----:B------:R-:W-:Y:S05]  /*0d90*/  @P0 BRA `(.L_x_682) ;  /* 0xfffffff400640947 */ /* 0x000fea000383ffff */
.L_x_649:
[----:B------:R-:W-:-:S13]  /*0da0*/  ISETP.NE.AND P0, PT, R11, RZ, PT ;  /* 0x000000ff0b00720c */ /* 0x000fda0003f05270 */
[----:B------:R-:W-:Y:S05]  /*0db0*/  @!P0 EXIT ;  /* 0x000000000000894d */ /* 0x000fea0003800000 */
[----:B------:R-:W3:Y:S01]  /*0dc0*/  LDCU UR4, c[0x0][0x388] ;  /* 0x00007100ff0477ac */ /* 0x000ee20008000800 */
[----:B------:R-:W-:Y:S01]  /*0dd0*/  ISETP.GE.U32.AND P0, PT, R11, 0x4, PT ;  /* 0x000000040b00780c */ /* 0x000fe20003f06070 */
[----:B---3--:R-:W-:-:S12]  /*0de0*/  ULOP3.LUT UR4, UR4, 0x3, URZ, 0xc0, !UPT ;  /* 0x0000000304047892 */ /* 0x008fd8000f8ec0ff */
[----:B------:R-:W-:Y:S05]  /*0df0*/  @!P0 BRA `(.L_x_683) ;  /* 0x0000000400848947 */ /* 0x000fea0003800000 */
[----:B------:R-:W-:Y:S01]  /*0e00*/  LEA R11, R16, R25, 0x7 ;  /* 0x00000019100b7211 */ /* 0x000fe200078e38ff */
[----:B------:R-:W-:Y:S03]  /*0e10*/  BSSY.RECONVERGENT B2, `(.L_x_684) ;  /* 0x0000016000027945 */ /* 0x000fe60003800200 */
[----:B------:R-:W-:-:S13]  /*0e20*/  ISETP.GE.AND P0, PT, R11, R7, PT ;  /* 0x000000070b00720c */ /* 0x000fda0003f06270 */
[----:B------:R-:W-:Y:S05]  /*0e30*/  @P0 BRA `(.L_x_685) ;  /* 0x00000000004c0947 */ /* 0x000fea0003800000 */
[----:B------:R-:W-:Y:S01]  /*0e40*/  IMAD.WIDE R4, R11, 0x4, R14 ;  /* 0x000000040b047825 */ /* 0x000fe200078e020e */
[----:B------:R-:W2:Y:S05]  /*0e50*/  LDC R17, c[0x0][0x38c] ;  /* 0x0000e300ff117b82 */ /* 0x000eaa0000000800 */
[----:B------:R-:W3:Y:S01]  /*0e60*/  LDG.E R4, desc[UR6][R4.64] ;  /* 0x0000000604047981 */ /* 0x000ee2000c1e1900 */
[----:B------:R-:W-:Y:S01]  /*0e70*/  BSSY.RECONVERGENT B3, `(.L_x_686) ;  /* 0x000000d000037945 */ /* 0x000fe20003800200 */
[----:B--2---:R-:W2:Y:S02]  /*0e80*/  MUFU.RCP R2, R17 ;  /* 0x0000001100027308 */ /* 0x004ea40000001000 */
[----:B--2---:R-:W-:-:S04]  /*0e90*/  FFMA R3, R2, -R17, 1 ;  /* 0x3f80000002037423 */ /* 0x004fc80000000811 */
[----:B------:R-:W-:Y:S02]  /*0ea0*/  FFMA R2, R2, R3, R2 ;  /* 0x0000000302027223 */ /* 0x000fe40000000002 */
[----:B---3--:R-:W2:Y:S02]  /*0eb0*/  FCHK P0, R4, R17 ;  /* 0x0000001104007302 */ /* 0x008ea40000000000 */
[----:B------:R-:W-:-:S04]  /*0ec0*/  FFMA R3, R2, R4, RZ ;  /* 0x0000000402037223 */ /* 0x000fc800000000ff */
[----:B------:R-:W-:-:S04]  /*0ed0*/  FFMA R6, R3, -R17, R4 ;  /* 0x8000001103067223 */ /* 0x000fc80000000004 */
[----:B------:R-:W-:Y:S01]  /*0ee0*/  FFMA R9, R2, R6, R3 ;  /* 0x0000000602097223 */ /* 0x000fe20000000003 */
[----:B--2---:R-:W-:Y:S06]  /*0ef0*/  @!P0 BRA `(.L_x_687) ;  /* 0x0000000000108947 */ /* 0x004fec0003800000 */
[----:B------:R-:W-:Y:S01]  /*0f00*/  IMAD.MOV.U32 R3, RZ, RZ, R4 ;  /* 0x000000ffff037224 */ /* 0x000fe200078e0004 */
[----:B------:R-:W-:-:S07]  /*0f10*/  MOV R24, 0xf30 ;  /* 0x00000f3000187802 */ /* 0x000fce0000000f00 */
[----:B01----:R-:W-:Y:S05]  /*0f20*/  CALL.REL.NOINC `($__internal_0_$__cuda_sm3x_div_rn_noftz_f32_slowpath) ;  /* 0x0000001c00287944 */ /* 0x003fea0003c00000 */
[----:B------:R-:W-:-:S07]  /*0f30*/  MOV R9, R2 ;  /* 0x0000000200097202 */ /* 0x000fce0000000f00 */
.L_x_687:
[----:B------:R-:W-:Y:S05]  /*0f40*/  BSYNC.RECONVERGENT B3 ;  /* 0x0000000000037941 */ /* 0x000fea0003800200 */
.L_x_686:
[----:B------:R-:W-:-:S05]  /*0f50*/  IMAD.WIDE R2, R11, 0x4, R12 ;  /* 0x000000040b027825 */ /* 0x000fca00078e020c */
[----:B------:R3:W-:Y:S02]  /*0f60*/  STG.E desc[UR6][R2.64], R9 ;  /* 0x0000000902007986 */ /* 0x0007e4000c101906 */
.L_x_685:
[----:B------:R-:W-:Y:S05]  /*0f70*/  BSYNC.RECONVERGENT B2 ;  /* 0x0000000000027941 */ /* 0x000fea0003800200 */
.L_x_684:
[----:B---3--:R-:W-:Y:S01]  /*0f80*/  IADD3 R9, PT, PT, R11, 0x80, RZ ;  /* 0x000000800b097810 */ /* 0x008fe20007ffe0ff */
[----:B------:R-:W-:Y:S03]  /*0f90*/  BSSY.RECONVERGENT B2, `(.L_x_688) ;  /* 0x0000016000027945 */ /* 0x000fe60003800200 */
[----:B------:R-:W-:-:S13]  /*0fa0*/  ISETP.GE.AND P0, PT, R9, R7, PT ;  /* 0x000000070900720c */ /* 0x000fda0003f06270 */
[----:B------:R-:W-:Y:S05]  /*0fb0*/  @P0 BRA `(.L_x_689) ;  /* 0x00000000004c0947 */ /* 0x000fea0003800000 */
[----:B------:R-:W-:Y:S01]  /*0fc0*/  IMAD.WIDE R4, R9, 0x4, R14 ;  /* 0x0000000409047825 */ /* 0x000fe200078e020e */
[----:B--2---:R-:W2:Y:S05]  /*0fd0*/  LDC R19, c[0x0][0x38c] ;  /* 0x0000e300ff137b82 */ /* 0x004eaa0000000800 */
        /* <DEDUP_REMOVED lines=10> */
[----:B------:R-:W-:Y:S02]  /*1080*/  MOV R3, R4 ;  /* 0x0000000400037202 */ /* 0x000fe40000000f00 */
[----:B------:R-:W-:-:S07]  /*1090*/  MOV R24, 0x10b0 ;  /* 0x000010b000187802 */ /* 0x000fce0000000f00 */
[----:B01----:R-:W-:Y:S05]  /*10a0*/  CALL.REL.NOINC `($__internal_0_$__cuda_sm3x_div_rn_noftz_f32_slowpath) ;  /* 0x0000001800c87944 */ /* 0x003fea0003c00000 */
[----:B------:R-:W-:-:S07]  /*10b0*/  IMAD.MOV.U32 R17, RZ, RZ, R2 ;  /* 0x000000ffff117224 */ /* 0x000fce00078e0002 */
.L_x_691:
[----:B------:R-:W-:Y:S05]  /*10c0*/  BSYNC.RECONVERGENT B3 ;  /* 0x0000000000037941 */ /* 0x000fea0003800200 */
.L_x_690:
[----:B------:R-:W-:-:S05]  /*10d0*/  IMAD.WIDE R2, R9, 0x4, R12 ;  /* 0x0000000409027825 */ /* 0x000fca00078e020c */
[----:B------:R3:W-:Y:S02]  /*10e0*/  STG.E desc[UR6][R2.64], R17 ;  /* 0x0000001102007986 */ /* 0x0007e4000c101906 */
.L_x_689:
[----:B------:R-:W-:Y:S05]  /*10f0*/  BSYNC.RECONVERGENT B2 ;  /* 0x0000000000027941 */ /* 0x000fea0003800200 */
.L_x_688:
[----:B------:R-:W-:Y:S01]  /*1100*/  IADD3 R9, PT, PT, R11, 0x100, RZ ;  /* 0x000001000b097810 */ /* 0x000fe20007ffe0ff */
[----:B------:R-:W-:Y:S03]  /*1110*/  BSSY.RECONVERGENT B2, `(.L_x_692) ;  /* 0x0000016000027945 */ /* 0x000fe60003800200 */
[----:B------:R-:W-:-:S13]  /*1120*/  ISETP.GE.AND P0, PT, R9, R7, PT ;  /* 0x000000070900720c */ /* 0x000fda0003f06270 */
[----:B------:R-:W-:Y:S05]  /*1130*/  @P0 BRA `(.L_x_693) ;  /* 0x00000000004c0947 */ /* 0x000fea0003800000 */
[----:B------:R-:W-:Y:S01]  /*1140*/  IMAD.WIDE R4, R9, 0x4, R14 ;  /* 0x0000000409047825 */ /* 0x000fe200078e020e */
[----:B--2---:R-:W3:Y:S05]  /*1150*/  LDC R19, c[0x0][0x38c] ;  /* 0x0000e300ff137b82 */ /* 0x004eea0000000800 */
[----:B------:R-:W2:Y:S01]  /*1160*/  LDG.E R4, desc[UR6][R4.64] ;  /* 0x0000000604047981 */ /* 0x000ea2000c1e1900 */
[----:B------:R-:W-:Y:S01]  /*1170*/  BSSY.RECONVERGENT B3, `(.L_x_694) ;  /* 0x000000d000037945 */ /* 0x000fe20003800200 */
[----:B---3--:R-:W3:Y:S02]  /*1180*/  MUFU.RCP R2, R19 ;  /* 0x0000001300027308 */ /* 0x008ee40000001000 */
[----:B---3--:R-:W-:-:S04]  /*1190*/  FFMA R3, R2, -R19, 1 ;  /* 0x3f80000002037423 */ /* 0x008fc80000000813 */
[----:B------:R-:W-:Y:S02]  /*11a0*/  FFMA R2, R2, R3, R2 ;  /* 0x0000000302027223 */ /* 0x000fe40000000002 */
[----:B--2---:R-:W2:Y:S02]  /*11b0*/  FCHK P0, R4, R19 ;  /* 0x0000001304007302 */ /* 0x004ea40000000000 */
[----:B------:R-:W-:-:S04]  /*11c0*/  FFMA R3, R2, R4, RZ ;  /* 0x0000000402037223 */ /* 0x000fc800000000ff */
[----:B------:R-:W-:-:S04]  /*11d0*/  FFMA R6, R3, -R19, R4 ;  /* 0x8000001303067223 */ /* 0x000fc80000000004 */
[----:B------:R-:W-:Y:S01]  /*11e0*/  FFMA R17, R2, R6, R3 ;  /* 0x0000000602117223 */ /* 0x000fe20000000003 */
[----:B--2---:R-:W-:Y:S06]  /*11f0*/  @!P0 BRA `(.L_x_695) ;  /* 0x0000000000108947 */ /* 0x004fec0003800000 */
[----:B------:R-:W-:Y:S02]  /*1200*/  MOV R3, R4 ;  /* 0x0000000400037202 */ /* 0x000fe40000000f00 */
[----:B------:R-:W-:-:S07]  /*1210*/  MOV R24, 0x1230 ;  /* 0x0000123000187802 */ /* 0x000fce0000000f00 */
[----:B01----:R-:W-:Y:S05]  /*1220*/  CALL.REL.NOINC `($__internal_0_$__cuda_sm3x_div_rn_noftz_f32_slowpath) ;  /* 0x0000001800687944 */ /* 0x003fea0003c00000 */
[----:B------:R-:W-:-:S07]  /*1230*/  MOV R17, R2 ;  /* 0x0000000200117202 */ /* 0x000fce0000000f00 */
.L_x_695:
[----:B------:R-:W-:Y:S05]  /*1240*/  BSYNC.RECONVERGENT B3 ;  /* 0x0000000000037941 */ /* 0x000fea0003800200 */
.L_x_694:
[----:B------:R-:W-:-:S05]  /*1250*/  IMAD.WIDE R2, R9, 0x4, R12 ;  /* 0x0000000409027825 */ /* 0x000fca00078e020c */
[----:B------:R4:W-:Y:S02]  /*1260*/  STG.E desc[UR6][R2.64], R17 ;  /* 0x0000001102007986 */ /* 0x0009e4000c101906 */
.L_x_693:
[----:B------:R-:W-:Y:S05]  /*1270*/  BSYNC.RECONVERGENT B2 ;  /* 0x0000000000027941 */ /* 0x000fea0003800200 */
.L_x_692:
[----:B------:R-:W-:Y:S01]  /*1280*/  VIADD R11, R11, 0x180 ;  /* 0x000001800b0b7836 */ /* 0x000fe20000000000 */
[----:B------:R-:W-:Y:S04]  /*1290*/  BSSY.RECONVERGENT B2, `(.L_x_696) ;  /* 0x0000016000027945 */ /* 0x000fe80003800200 */
[----:B------:R-:W-:-:S13]  /*12a0*/  ISETP.GE.AND P0, PT, R11, R7, PT ;  /* 0x000000070b00720c */ /* 0x000fda0003f06270 */
[----:B------:R-:W-:Y:S05]  /*12b0*/  @P0 BRA `(.L_x_697) ;  /* 0x00000000004c0947 */ /* 0x000fea0003800000 */
[----:B------:R-:W-:Y:S01]  /*12c0*/  IMAD.WIDE R4, R11, 0x4, R14 ;  /* 0x000000040b047825 */ /* 0x000fe200078e020e */
[----:B---34-:R-:W2:Y:S05]  /*12d0*/  LDC R17, c[0x0][0x38c] ;  /* 0x0000e300ff117b82 */ /* 0x018eaa0000000800 */
        /* <DEDUP_REMOVED lines=14> */
.L_x_699:
[----:B------:R-:W-:Y:S05]  /*13c0*/  BSYNC.RECONVERGENT B3 ;  /* 0x0000000000037941 */ /* 0x000fea0003800200 */
.L_x_698:
[----:B------:R-:W-:-:S05]  /*13d0*/  IMAD.WIDE R2, R11, 0x4, R12 ;  /* 0x000000040b027825 */ /* 0x000fca00078e020c */
[----:B------:R2:W-:Y:S02]  /*13e0*/  STG.E desc[UR6][R2.64], R9 ;  /* 0x0000000902007986 */ /* 0x0005e4000c101906 */
.L_x_697:
[----:B------:R-:W-:Y:S05]  /*13f0*/  BSYNC.RECONVERGENT B2 ;  /* 0x0000000000027941 */ /* 0x000fea0003800200 */
.L_x_696:
[----:B------:R-:W-:-:S07]  /*1400*/  IADD3 R16, PT, PT, R16, 0x4, RZ ;  /* 0x0000000410107810 */ /* 0x000fce0007ffe0ff */
.L_x_683:
[----:B------:R-:W-:-:S13]  /*1410*/  ISETP.NE.AND P0, PT, RZ, UR4, PT ;  /* 0x00000004ff007c0c */ /* 0x000fda000bf05270 */
[----:B------:R-:W-:Y:S05]  /*1420*/  @!P0 EXIT ;  /* 0x000000000000894d */ /* 0x000fea0003800000 */
[----:B------:R-:W-:-:S09]  /*1430*/  UISETP.NE.AND UP0, UPT, UR4, 0x1, UPT ;  /* 0x000000010400788c */ /* 0x000fd2000bf05270 */
[----:B------:R-:W-:Y:S05]  /*1440*/  BRA.U !UP0, `(.L_x_700) ;  /* 0x0000000108c47547 */ /* 0x000fea000b800000 */
[----:B--2---:R-:W-:Y:S01]  /*1450*/  IMAD R9, R16, 0x80, R25 ;  /* 0x0000008010097824 */ /* 0x004fe200078e0219 */
        /* <DEDUP_REMOVED lines=19> */
.L_x_704:
[----:B------:R-:W-:Y:S05]  /*1590*/  BSYNC.RECONVERGENT B3 ;  /* 0x0000000000037941 */ /* 0x000fea0003800200 */
.L_x_703:
[----:B------:R-:W-:-:S05]  /*15a0*/  IMAD.WIDE R2, R9, 0x4, R12 ;  /* 0x0000000409027825 */ /* 0x000fca00078e020c */
[----:B------:R2:W-:Y:S02]  /*15b0*/  STG.E desc[UR6][R2.64], R11 ;  /* 0x0000000b02007986 */ /* 0x0005e4000c101906 */
.L_x_702:
[----:B------:R-:W-:Y:S05]  /*15c0*/  BSYNC.RECONVERGENT B2 ;  /* 0x0000000000027941 */ /* 0x000fea0003800200 */
.L_x_701:
[----:B------:R-:W-:Y:S01]  /*15d0*/  IADD3 R9, PT, PT, R9, 0x80, RZ ;  /* 0x0000008009097810 */ /* 0x000fe20007ffe0ff */
[----:B------:R-:W-:Y:S03]  /*15e0*/  BSSY.RECONVERGENT B2, `(.L_x_705) ;  /* 0x0000016000027945 */ /* 0x000fe60003800200 */
        /* <DEDUP_REMOVED lines=18> */
.L_x_708:
[----:B------:R-:W-:Y:S05]  /*1710*/  BSYNC.RECONVERGENT B3 ;  /* 0x0000000000037941 */ /* 0x000fea0003800200 */
.L_x_707:
[----:B------:R-:W-:-:S05]  /*1720*/  IMAD.WIDE R2, R9, 0x4, R12 ;  /* 0x0000000409027825 */ /* 0x000fca00078e020c */
[----:B------:R2:W-:Y:S02]  /*1730*/  STG.E desc[UR6][R2.64], R11 ;  /* 0x0000000b02007986 */ /* 0x0005e4000c101906 */
.L_x_706:
[----:B------:R-:W-:Y:S05]  /*1740*/  BSYNC.RECONVERGENT B2 ;  /* 0x0000000000027941 */ /* 0x000fea0003800200 */
.L_x_705:
[----:B------:R-:W-:-:S07]  /*1750*/  IADD3 R16, PT, PT, R16, 0x2, RZ ;  /* 0x0000000210107810 */ /* 0x000fce0007ffe0ff */
.L_x_700:
[----:B--234-:R-:W2:Y:S02]  /*1760*/  LDC R2, c[0x0][0x388] ;  /* 0x0000e200ff027b82 */ /* 0x01cea40000000800 */
[----:B--2---:R-:W-:-:S04]  /*1770*/  LOP3.LUT R2, R2, 0x1, RZ, 0xc0, !PT ;  /* 0x0000000102027812 */ /* 0x004fc800078ec0ff */
[----:B------:R-:W-:-:S13]  /*1780*/  ISETP.NE.U32.AND P0, PT, R2, 0x1, PT ;  /* 0x000000010200780c */ /* 0x000fda0003f05070 */
[----:B------:R-:W-:Y:S05]  /*1790*/  @P0 EXIT ;  /* 0x000000000000094d */ /* 0x000fea0003800000 */
[----:B------:R-:W-:-:S04]  /*17a0*/  LEA R25, R16, R25, 0x7 ;  /* 0x0000001910197211 */ /* 0x000fc800078e38ff */
[----:B------:R-:W-:-:S13]  /*17b0*/  ISETP.GE.AND P0, PT, R25, R7, PT ;  /* 0x000000071900720c */ /* 0x000fda0003f06270 */
[----:B------:R-:W-:Y:S05]  /*17c0*/  @P0 EXIT ;  /* 0x000000000000094d */ /* 0x000fea0003800000 */
        /* <DEDUP_REMOVED lines=15> */
.L_x_710:
[----:B------:R-:W-:Y:S05]  /*18c0*/  BSYNC.RECONVERGENT B2 ;  /* 0x0000000000027941 */ /* 0x000fea0003800200 */
.L_x_709:
[----:B------:R-:W-:-:S05]  /*18d0*/  IMAD.WIDE R12, R25, 0x4, R12 ;  /* 0x00000004190c7825 */ /* 0x000fca00078e020c */
[----:B------:R-:W-:Y:S01]  /*18e0*/  STG.E desc[UR6][R12.64], R2 ;  /* 0x000000020c007986 */ /* 0x000fe2000c101906 */
[----:B------:R-:W-:Y:S05]  /*18f0*/  EXIT ;  /* 0x000000000000794d */ /* 0x000fea0003800000 */
.L_x_648:
[----:B------:R-:W-:-:S13]  /*1900*/  ISETP.GE.AND P0, PT, R2, 0x1, PT ;  /* 0x000000010200780c */ /* 0x000fda0003f06270 */
[----:B------:R-:W-:Y:S05]  /*1910*/  @!P0 EXIT ;  /* 0x000000000000894d */ /* 0x000fea0003800000 */
[C---:B------:R-:W-:Y:S01]  /*1920*/  ISETP.GE.U32.AND P0, PT, R2.reuse, 0x8, PT ;  /* 0x000000080200780c */ /* 0x040fe20003f06070 */
[----:B------:R-:W-:Y:S01]  /*1930*/  HFMA2 R22, -RZ, RZ, 0, 0 ;  /* 0x00000000ff167431 */ /* 0x000fe200000001ff */
[----:B------:R-:W-:-:S11]  /*1940*/  LOP3.LUT R23, R2, 0x7, RZ, 0xc0, !PT ;  /* 0x0000000702177812 */ /* 0x000fd600078ec0ff */
[----:B------:R-:W-:Y:S05]  /*1950*/  @!P0 BRA `(.L_x_711) ;  /* 0x0000000800648947 */ /* 0x000fea0003800000 */
[----:B------:R-:W0:Y:S01]  /*1960*/  LDC R21, c[0x0][0x38c] ;  /* 0x0000e300ff157b82 */ /* 0x000e220000000800 */
[----:B------:R-:W-:Y:S01]  /*1970*/  IMAD.WIDE.U32 R8, R25, 0x4, R16 ;  /* 0x0000000419087825 */ /* 0x000fe200078e0010 */
[----:B------:R-:W-:Y:S01]  /*1980*/  LOP3.LUT R22, R2, 0x7ffffff8, RZ, 0xc0, !PT ;  /* 0x7ffffff802167812 */ /* 0x000fe200078ec0ff */
[----:B------:R-:W2:Y:S01]  /*1990*/  LDCU.64 UR4, c[0x0][0x398] ;  /* 0x00007300ff0477ac */ /* 0x000ea20008000a00 */
[----:B------:R-:W-:-:S03]  /*19a0*/  MOV R20, R8 ;  /* 0x0000000800147202 */ /* 0x000fc60000000f00 */
[----:B------:R-:W-:Y:S01]  /*19b0*/  IMAD.MOV R7, RZ, RZ, -R22 ;  /* 0x000000ffff077224 */ /* 0x000fe200078e0a16 */
[----:B------:R-:W-:Y:S01]  /*19c0*/  IADD3 R8, PT, PT, R25, 0x80, RZ ;  /* 0x0000008019087810 */ /* 0x000fe20007ffe0ff */
[----:B------:R-:W3:Y:S01]  /*19d0*/  LDCU.64 UR12, c[0x0][0x390] ;  /* 0x00007200ff0c77ac */ /* 0x000ee20008000a00 */
[----:B------:R-:W4:Y:S05]  /*19e0*/  LDCU.128 UR8, c[0x0][0x390] ;  /* 0x00007200ff0877ac */ /* 0x000f2a0008000c00 */
.L_x_728:
[----:B--2---:R-:W-:-:S04]  /*19f0*/  IADD3 R4, P0, PT, R20, UR4, RZ ;  /* 0x0000000414047c10 */ /* 0x004fc8000ff1e0ff */
[----:B------:R-:W-:-:S05]  /*1a00*/  IADD3.X R5, PT, PT, R9, UR5, RZ, P0, !PT ;  /* 0x0000000509057c10 */ /* 0x000fca00087fe4ff */
[----:B------:R-:W2:Y:S01]  /*1a10*/  LDG.E R4, desc[UR6][R4.64] ;  /* 0x0000000604047981 */ /* 0x000ea2000c1e1900 */
[----:B0-----:R-:W0:Y:S01]  /*1a20*/  MUFU.RCP R2, R21 ;  /* 0x0000001500027308 */ /* 0x001e220000001000 */
[----:B------:R-:W-:Y:S01]  /*1a30*/  MOV R18, R16 ;  /* 0x0000001000127202 */ /* 0x000fe20000000f00 */
[----:B------:R-:W-:Y:S01]  /*1a40*/  BSSY.RECONVERGENT B2, `(.L_x_712) ;  /* 0x000000e000027945 */ /* 0x000fe20003800200 */
[----:B------:R-:W-:-:S03]  /*1a50*/  MOV R19, R17 ;  /* 0x0000001100137202 */ /* 0x000fc60000000f00 */
[----:B------:R-:W-:-:S04]  /*1a60*/  IMAD.WIDE R18, R8, 0x4, R18 ;  /* 0x0000000408127825 */ /* 0x000fc800078e0212 */
[----:B0-----:R-:W-:-:S04]  /*1a70*/  FFMA R3, R2, -R21, 1 ;  /* 0x3f80000002037423 */ /* 0x001fc80000000815 */
[----:B------:R-:W-:Y:S01]  /*1a80*/  FFMA R2, R2, R3, R2 ;  /* 0x0000000302027223 */ /* 0x000fe20000000002 */
[----:B--2---:R-:W0:Y:S03]  /*1a90*/  FCHK P0, R4, R21 ;  /* 0x0000001504007302 */ /* 0x004e260000000000 */
[----:B------:R-:W-:-:S04]  /*1aa0*/  FFMA R3, R2, R4, RZ ;  /* 0x0000000402037223 */ /* 0x000fc800000000ff */
[----:B------:R-:W-:-:S04]  /*1ab0*/  FFMA R6, R3, -R21, R4 ;  /* 0x8000001503067223 */ /* 0x000fc80000000004 */
[----:B------:R-:W-:Y:S01]  /*1ac0*/  FFMA R27, R2, R6, R3 ;  /* 0x00000006021b7223 */ /* 0x000fe20000000003 */
[----:B0-----:R-:W-:Y:S06]  /*1ad0*/  @!P0 BRA `(.L_x_713) ;  /* 0x0000000000108947 */ /* 0x001fec0003800000 */
[----:B------:R-:W-:Y:S02]  /*1ae0*/  MOV R3, R4 ;  /* 0x0000000400037202 */ /* 0x000fe40000000f00 */
[----:B------:R-:W-:-:S07]  /*1af0*/  MOV R24, 0x1b10 ;  /* 0x00001b1000187802 */ /* 0x000fce0000000f00 */
[----:B-1-34-:R-:W-:Y:S05]  /*1b00*/  CALL.REL.NOINC `($__internal_0_$__cuda_sm3x_div_rn_noftz_f32_slowpath) ;  /* 0x0000001000307944 */ /* 0x01afea0003c00000 */
[----:B------:R-:W-:-:S07]  /*1b10*/  IMAD.MOV.U32 R27, RZ, RZ, R2 ;  /* 0x000000ffff1b7224 */ /* 0x000fce00078e0002 */
.L_x_713:
[----:B---34-:R-:W-:Y:S05]  /*1b20*/  BSYNC.RECONVERGENT B2 ;  /* 0x0000000000027941 */ /* 0x018fea0003800200 */
.L_x_712:
[----:B------:R-:W-:Y:S02]  /*1b30*/  IADD3 R2, P0, PT, R20, UR8, RZ ;  /* 0x0000000814027c10 */ /* 0x000fe4000ff1e0ff */
[----:B------:R-:W-:Y:S02]  /*1b40*/  IADD3 R10, P1, PT, R18, UR10, RZ ;  /* 0x0000000a120a7c10 */ /* 0x000fe4000ff3e0ff */
[----:B------:R-:W-:Y:S02]  /*1b50*/  IADD3.X R3, PT, PT, R9, UR9, RZ, P0, !PT ;  /* 0x0000000909037c10 */ /* 0x000fe400087fe4ff */
[----:B------:R-:W-:-:S03]  /*1b60*/  IADD3.X R11, PT, PT, R19, UR11, RZ, P1, !PT ;  /* 0x0000000b130b7c10 */ /* 0x000fc60008ffe4ff */
[----:B------:R0:W-:Y:S04]  /*1b70*/  STG.E desc[UR6][R2.64], R27 ;  /* 0x0000001b02007986 */ /* 0x0001e8000c101906 */
[----:B------:R-:W2:Y:S01]  /*1b80*/  LDG.E R24, desc[UR6][R10.64] ;  /* 0x000000060a187981 */ /* 0x000ea2000c1e1900 */
[----:B------:R-:W3:Y:S01]  /*1b90*/  MUFU.RCP R4, R21 ;  /* 0x0000001500047308 */ /* 0x000ee20000001000 */
[----:B------:R-:W-:Y:S01]  /*1ba0*/  BSSY.RECONVERGENT B2, `(.L_x_714) ;  /* 0x000000c000027945 */ /* 0x000fe20003800200 */
[----:B---3--:R-:W-:-:S04]  /*1bb0*/  FFMA R5, R4, -R21, 1 ;  /* 0x3f80000004057423 */ /* 0x008fc80000000815 */
[----:B------:R-:W-:Y:S02]  /*1bc0*/  FFMA R4, R4, R5, R4 ;  /* 0x0000000504047223 */ /* 0x000fe40000000004 */
[----:B--2---:R-:W2:Y:S02]  /*1bd0*/  FCHK P0, R24, R21 ;  /* 0x0000001518007302 */ /* 0x004ea40000000000 */
[----:B------:R-:W-:-:S04]  /*1be0*/  FFMA R5, R4, R24, RZ ;  /* 0x0000001804057223 */ /* 0x000fc800000000ff */
[----:B------:R-:W-:-:S04]  /*1bf0*/  FFMA R6, R5, -R21, R24 ;  /* 0x8000001505067223 */ /* 0x000fc80000000018 */
[----:B------:R-:W-:Y:S01]  /*1c00*/  FFMA R5, R4, R6, R5 ;  /* 0x0000000604057223 */ /* 0x000fe20000000005 */
[----:B0-2---:R-:W-:Y:S06]  /*1c10*/  @!P0 BRA `(.L_x_715) ;  /* 0x0000000000108947 */ /* 0x005fec0003800000 */
[----:B------:R-:W-:Y:S02]  /*1c20*/  MOV R3, R24 ;  /* 0x0000001800037202 */ /* 0x000fe40000000f00 */
[----:B------:R-:W-:-:S07]  /*1c30*/  MOV R24, 0x1c50 ;  /* 0x00001c5000187802 */ /* 0x000fce0000000f00 */
[----:B-1----:R-:W-:Y:S05]  /*1c40*/  CALL.REL.NOINC `($__internal_0_$__cuda_sm3x_div_rn_noftz_f32_slowpath) ;  /* 0x0000000c00e07944 */ /* 0x002fea0003c00000 */
[----:B------:R-:W-:-:S07]  /*1c50*/  MOV R5, R2 ;  /* 0x0000000200057202 */ /* 0x000fce0000000f00 */
.L_x_715:
[----:B------:R-:W-:Y:S05]  /*1c60*/  BSYNC.RECONVERGENT B2 ;  /* 0x0000000000027941 */ /* 0x000fea0003800200 */
.L_x_714:
[----:B------:R-:W-:-:S04]  /*1c70*/  IADD3 R18, P0, PT, R18, UR12, RZ ;  /* 0x0000000c12127c10 */ /* 0x000fc8000ff1e0ff */
[----:B------:R-:W-:-:S05]  /*1c80*/  IADD3.X R19, PT, PT, R19, UR13, RZ, P0, !PT ;  /* 0x0000000d13137c10 */ /* 0x000fca00087fe4ff */
        /* <DEDUP_REMOVED lines=14> */
[----:B------:R-:W-:-:S07]  /*1d70*/  IMAD.MOV.U32 R3, RZ, RZ, R2 ;  /* 0x000000ffff037224 */ /* 0x000fce00078e0002 */
.L_x_717:
[----:B------:R-:W-:Y:S05]  /*1d80*/  BSYNC.RECONVERGENT B2 ;  /* 0x0000000000027941 */ /* 0x000fea0003800200 */
.L_x_716:
        /* <DEDUP_REMOVED lines=15> */
.L_x_719:
[----:B------:R-:W-:Y:S05]  /*1e80*/  BSYNC.RECONVERGENT B2 ;  /* 0x0000000000027941 */ /* 0x000fea0003800200 */
.L_x_718:
        /* <DEDUP_REMOVED lines=15> */
.L_x_721:
[----:B------:R-:W-:Y:S05]  /*1f80*/  BSYNC.RECONVERGENT B2 ;  /* 0x0000000000027941 */ /* 0x000fea0003800200 */
.L_x_720:
        /* <DEDUP_REMOVED lines=15> */
.L_x_723:
[----:B------:R-:W-:Y:S05]  /*2080*/  BSYNC.RECONVERGENT B2 ;  /* 0x0000000000027941 */ /* 0x000fea0003800200 */
.L_x_722:
        /* <DEDUP_REMOVED lines=15> */
.L_x_725:
[----:B------:R-:W-:Y:S05]  /*2180*/  BSYNC.RECONVERGENT B2 ;  /* 0x0000000000027941 */ /* 0x000fea0003800200 */
.L_x_724:
        /* <DEDUP_REMOVED lines=14> */
.L_x_727:
[----:B------:R-:W-:Y:S05]  /*2270*/  BSYNC.RECONVERGENT B2 ;  /* 0x0000000000027941 */ /* 0x000fea0003800200 */
.L_x_726:
[----:B------:R0:W-:Y:S01]  /*2280*/  STG.E desc[UR6][R18.64+0xc00], R2 ;  /* 0x000c000212007986 */ /* 0x0001e2000c101906 */
[----:B------:R-:W-:Y:S02]  /*2290*/  IADD3 R7, PT, PT, R7, 0x8, RZ ;  /* 0x0000000807077810 */ /* 0x000fe40007ffe0ff */
[----:B------:R-:W-:Y:S02]  /*22a0*/  IADD3 R20, P1, PT, R20, 0x1000, RZ ;  /* 0x0000100014147810 */ /* 0x000fe40007f3e0ff */
[----:B------:R-:W-:Y:S02]  /*22b0*/  ISETP.NE.AND P0, PT, R7, RZ, PT ;  /* 0x000000ff0700720c */ /* 0x000fe40003f05270 */
[----:B------:R-:W-:Y:S01]  /*22c0*/  IADD3 R8, PT, PT, R8, 0x400, RZ ;  /* 0x0000040008087810 */ /* 0x000fe20007ffe0ff */
[----:B------:R-:W-:-:S10]  /*22d0*/  IMAD.X R9, RZ, RZ, R9, P1 ;  /* 0x000000ffff097224 */ /* 0x000fd400008e0609 */
[----:B0-----:R-:W-:Y:S05]  /*22e0*/  @P0 BRA `(.L_x_728) ;  /* 0xfffffff400c00947 */ /* 0x001fea000383ffff */
.L_x_711:
[----:B------:R-:W-:-:S13]  /*22f0*/  ISETP.NE.AND P0, PT, R23, RZ, PT ;  /* 0x000000ff1700720c */ /* 0x000fda0003f05270 */
[----:B------:R-:W-:Y:S05]  /*2300*/  @!P0 EXIT ;  /* 0x000000000000894d */ /* 0x000fea0003800000 */
[----:B------:R-:W0:Y:S01]  /*2310*/  LDCU UR4, c[0x0][0x388] ;  /* 0x00007100ff0477ac */ /* 0x000e220008000800 */
[----:B------:R-:W-:Y:S01]  /*2320*/  ISETP.GE.U32.AND P0, PT, R23, 0x4, PT ;  /* 0x000000041700780c */ /* 0x000fe20003f06070 */
[----:B0-----:R-:W-:-:S12]  /*2330*/  ULOP3.LUT UR4, UR4, 0x3, URZ, 0xc0, !UPT ;  /* 0x0000000304047892 */ /* 0x001fd8000f8ec0ff */
[----:B------:R-:W-:Y:S05]  /*2340*/  @!P0 BRA `(.L_x_729) ;  /* 0x00000004001c8947 */ /* 0x000fea0003800000 */
[----:B------:R-:W-:Y:S01]  /*2350*/  LEA R7, R22, R25, 0x7 ;  /* 0x0000001916077211 */ /* 0x000fe200078e38ff */
[----:B------:R-:W0:Y:S04]  /*2360*/  LDC R5, c[0x0][0x38c] ;  /* 0x0000e300ff057b82 */ /* 0x000e280000000800 */
[----:B------:R-:W-:-:S05]  /*2370*/  IMAD.WIDE R8, R7, 0x4, R14 ;  /* 0x0000000407087825 */ /* 0x000fca00078e020e */
[----:B------:R-:W2:Y:S01]  /*2380*/  LDG.E R6, desc[UR6][R8.64] ;  /* 0x0000000608067981 */ /* 0x000ea2000c1e1900 */
[----:B------:R-:W-:Y:S01]  /*2390*/  BSSY.RECONVERGENT B2, `(.L_x_730) ;  /* 0x000000d000027945 */ /* 0x000fe20003800200 */
[----:B0-----:R-:W0:Y:S02]  /*23a0*/  MUFU.RCP R2, R5 ;  /* 0x0000000500027308 */ /* 0x001e240000001000 */
        /* <DEDUP_REMOVED lines=10> */
[----:B------:R-:W-:-:S07]  /*2450*/  MOV R3, R2 ;  /* 0x0000000200037202 */ /* 0x000fce0000000f00 */
.L_x_731:
[----:B------:R-:W-:Y:S05]  /*2460*/  BSYNC.RECONVERGENT B2 ;  /* 0x0000000000027941 */ /* 0x000fea0003800200 */
.L_x_730:
[----:B------:R-:W-:Y:S02]  /*2470*/  IMAD.WIDE R10, R7, 0x4, R12 ;  /* 0x00000004070a7825 */ /* 0x000fe400078e020c */
[----:B------:R-:W0:Y:S03]  /*2480*/  LDC R7, c[0x0][0x38c] ;  /* 0x0000e300ff077b82 */ /* 0x000e260000000800 */
[----:B------:R2:W-:Y:S04]  /*2490*/  STG.E desc[UR6][R10.64], R3 ;  /* 0x000000030a007986 */ /* 0x0005e8000c101906 */
[----:B------:R-:W3:Y:S01]  /*24a0*/  LDG.E R6, desc[UR6][R8.64+0x200] ;  /* 0x0002000608067981 */ /* 0x000ee2000c1e1900 */
[----:B------:R-:W-:Y:S01]  /*24b0*/  BSSY.RECONVERGENT B2, `(.L_x_732) ;  /* 0x000000d000027945 */ /* 0x000fe20003800200 */
[----:B0-----:R-:W0:Y:S02]  /*24c0*/  MUFU.RCP R2, R7 ;  /* 0x0000000700027308 */ /* 0x001e240000001000 */
[----:B0-----:R-:W-:-:S04]  /*24d0*/  FFMA R5, R2, -R7, 1 ;  /* 0x3f80000002057423 */ /* 0x001fc80000000807 */
[----:B------:R-:W-:Y:S02]  /*24e0*/  FFMA R2, R2, R5, R2 ;  /* 0x0000000502027223 */ /* 0x000fe40000000002 */
[----:B---3--:R-:W0:Y:S02]  /*24f0*/  FCHK P0, R6, R7 ;  /* 0x0000000706007302 */ /* 0x008e240000000000 */
[----:B------:R-:W-:-:S04]  /*2500*/  FFMA R5, R2, R6, RZ ;  /* 0x0000000602057223 */ /* 0x000fc800000000ff */
[----:B------:R-:W-:-:S04]  /*2510*/  FFMA R4, R5, -R7, R6 ;  /* 0x8000000705047223 */ /* 0x000fc80000000006 */
[----:B------:R-:W-:Y:S01]  /*2520*/  FFMA R5, R2, R4, R5 ;  /* 0x0000000402057223 */ /* 0x000fe20000000005 */
[----:B0-2---:R-:W-:Y:S06]  /*2530*/  @!P0 BRA `(.L_x_733) ;  /* 0x0000000000108947 */ /* 0x005fec0003800000 */
[----:B------:R-:W-:Y:S01]  /*2540*/  IMAD.MOV.U32 R3, RZ, RZ, R6 ;  /* 0x000000ffff037224 */ /* 0x000fe200078e0006 */
[----:B------:R-:W-:-:S07]  /*2550*/  MOV R24, 0x2570 ;  /* 0x0000257000187802 */ /* 0x000fce0000000f00 */
[----:B-1----:R-:W-:Y:S05]  /*2560*/  CALL.REL.NOINC `($__internal_0_$__cuda_sm3x_div_rn_noftz_f32_slowpath) ;  /* 0x0000000400987944 */ /* 0x002fea0003c00000 */
[----:B------:R-:W-:-:S07]  /*2570*/  MOV R5, R2 ;  /* 0x0000000200057202 */ /* 0x000fce0000000f00 */
.L_x_733:
[----:B------:R-:W-:Y:S05]  /*2580*/  BSYNC.RECONVERGENT B2 ;  /* 0x0000000000027941 */ /* 0x000fea0003800200 */
.L_x_732:
[----:B------:R0:W-:Y:S01]  /*2590*/  STG.E desc[UR6][R10.64+0x200], R5 ;  /* 0x000200050a007986 */ /* 0x0001e2000c101906 */
[----:B------:R-:W2:Y:S03]  /*25a0*/  LDC R7, c[0x0][0x38c] ;  /* 0x0000e300ff077b82 */ /* 0x000ea60000000800 */
        /* <DEDUP_REMOVED lines=14> */
.L_x_735:
[----:B------:R-:W-:Y:S05]  /*2690*/  BSYNC.RECONVERGENT B2 ;  /* 0x0000000000027941 */ /* 0x000fea0003800200 */
.L_x_734:
        /* <DEDUP_REMOVED lines=12> */
[----:B------:R-:W-:Y:S01]  /*2760*/  IMAD.MOV.U32 R3, RZ, RZ, R8 ;  /* 0x000000ffff037224 */ /* 0x000fe200078e0008 */
[----:B------:R-:W-:-:S07]  /*2770*/  MOV R24, 0x2790 ;  /* 0x0000279000187802 */ /* 0x000fce0000000f00 */
[----:B-1----:R-:W-:Y:S05]  /*2780*/  CALL.REL.NOINC `($__internal_0_$__cuda_sm3x_div_rn_noftz_f32_slowpath) ;  /* 0x0000000400107944 */ /* 0x002fea0003c00000 */
.L_x_737:
[----:B------:R-:W-:Y:S05]  /*2790*/  BSYNC.RECONVERGENT B2 ;  /* 0x0000000000027941 */ /* 0x000fea0003800200 */
.L_x_736:
[----:B------:R0:W-:Y:S01]  /*27a0*/  STG.E desc[UR6][R10.64+0x600], R2 ;  /* 0x000600020a007986 */ /* 0x0001e2000c101906 */
[----:B------:R-:W-:-:S07]  /*27b0*/  IADD3 R22, PT, PT, R22, 0x4, RZ ;  /* 0x0000000416167810 */ /* 0x000fce0007ffe0ff */
.L_x_729:
[----:B------:R-:W-:-:S13]  /*27c0*/  ISETP.NE.AND P0, PT, RZ, UR4, PT ;  /* 0x00000004ff007c0c */ /* 0x000fda000bf05270 */
[----:B------:R-:W-:Y:S05]  /*27d0*/  @!P0 EXIT ;  /* 0x000000000000894d */ /* 0x000fea0003800000 */
[----:B------:R-:W-:-:S09]  /*27e0*/  UISETP.NE.AND UP0, UPT, UR4, 0x1, UPT ;  /* 0x000000010400788c */ /* 0x000fd2000bf05270 */
[----:B------:R-:W-:Y:S05]  /*27f0*/  BRA.U !UP0, `(.L_x_738) ;  /* 0x0000000108947547 */ /* 0x000fea000b800000 */
        /* <DEDUP_REMOVED lines=16> */
[----:B------:R-:W-:-:S07]  /*2900*/  IMAD.MOV.U32 R3, RZ, RZ, R2 ;  /* 0x000000ffff037224 */ /* 0x000fce00078e0002 */
.L_x_740:
[----:B------:R-:W-:Y:S05]  /*2910*/  BSYNC.RECONVERGENT B2 ;  /* 0x0000000000027941 */ /* 0x000fea0003800200 */
.L_x_739:
        /* <DEDUP_REMOVED lines=13> */
[----:B------:R-:W-:Y:S02]  /*29f0*/  MOV R3, R8 ;  /* 0x0000000800037202 */ /* 0x000fe40000000f00 */
[----:B------:R-:W-:-:S07]  /*2a00*/  MOV R24, 0x2a20 ;  /* 0x00002a2000187802 */ /* 0x000fce0000000f00 */
[----:B-1----:R-:W-:Y:S05]  /*2a10*/  CALL.REL.NOINC `($__internal_0_$__cuda_sm3x_div_rn_noftz_f32_slowpath) ;  /* 0x00000000006c7944 */ /* 0x002fea0003c00000 */
.L_x_742:
[----:B------:R-:W-:Y:S05]  /*2a20*/  BSYNC.RECONVERGENT B2 ;  /* 0x0000000000027941 */ /* 0x000fea0003800200 */
.L_x_741:
[----:B------:R2:W-:Y:S01]  /*2a30*/  STG.E desc[UR6][R10.64+0x200], R2 ;  /* 0x000200020a007986 */ /* 0x0005e2000c101906 */
[----:B------:R-:W-:-:S07]  /*2a40*/  IADD3 R22, PT, PT, R22, 0x2, RZ ;  /* 0x0000000216167810 */ /* 0x000fce0007ffe0ff */
.L_x_738:
[----:B0-2---:R-:W0:Y:S02]  /*2a50*/  LDC R2, c[0x0][0x388] ;  /* 0x0000e200ff027b82 */ /* 0x005e240000000800 */
[----:B0-----:R-:W-:-:S04]  /*2a60*/  LOP3.LUT R2, R2, 0x1, RZ, 0xc0, !PT ;  /* 0x0000000102027812 */ /* 0x001fc800078ec0ff */
[----:B------:R-:W-:-:S13]  /*2a70*/  ISETP.NE.U32.AND P0, PT, R2, 0x1, PT ;  /* 0x000000010200780c */ /* 0x000fda0003f05070 */
[----:B------:R-:W-:Y:S05]  /*2a80*/  @P0 EXIT ;  /* 0x000000000000094d */ /* 0x000fea0003800000 */
[----:B------:R-:W-:Y:S01]  /*2a90*/  LEA R25, R22, R25, 0x7 ;  /* 0x0000001916197211 */ /* 0x000fe200078e38ff */
[----:B------:R-:W0:Y:S04]  /*2aa0*/  LDC R5, c[0x0][0x38c] ;  /* 0x0000e300ff057b82 */ /* 0x000e280000000800 */
[----:B------:R-:W-:-:S06]  /*2ab0*/  IMAD.WIDE R14, R25, 0x4, R14 ;  /* 0x00000004190e7825 */ /* 0x000fcc00078e020e */
        /* <DEDUP_REMOVED lines=10> */
[----:B------:R-:W-:Y:S01]  /*2b60*/  IMAD.MOV.U32 R3, RZ, RZ, R14 ;  /* 0x000000ffff037224 */ /* 0x000fe200078e000e */
[----:B------:R-:W-:-:S07]  /*2b70*/  MOV R24, 0x2b90 ;  /* 0x00002b9000187802 */ /* 0x000fce0000000f00 */
[----:B-1----:R-:W-:Y:S05]  /*2b80*/  CALL.REL.NOINC `($__internal_0_$__cuda_sm3x_div_rn_noftz_f32_slowpath) ;  /* 0x0000000000107944 */ /* 0x002fea0003c00000 */
.L_x_744:
[----:B------:R-:W-:Y:S05]  /*2b90*/  BSYNC.RECONVERGENT B2 ;  /* 0x0000000000027941 */ /* 0x000fea0003800200 */
.L_x_743:
[----:B------:R-:W-:-:S05]  /*2ba0*/  IMAD.WIDE R12, R25, 0x4, R12 ;  /* 0x00000004190c7825 */ /* 0x000fca00078e020c */
[----:B------:R-:W-:Y:S01]  /*2bb0*/  STG.E desc[UR6][R12.64], R2 ;  /* 0x000000020c007986 */ /* 0x000fe2000c101906 */
[----:B------:R-:W-:Y:S05]  /*2bc0*/  EXIT ;  /* 0x000000000000794d */ /* 0x000fea0003800000 */
        .weak           $__internal_0_$__cuda_sm3x_div_rn_noftz_f32_slowpath
        .type           $__internal_0_$__cuda_sm3x_div_rn_noftz_f32_slowpath,@function
        .size           $__internal_0_$__cuda_sm3x_div_rn_noftz_f32_slowpath,(.L_x_991 - $__internal_0_$__cuda_sm3x_div_rn_noftz_f32_slowpath)
$__internal_0_$__cuda_sm3x_div_rn_noftz_f32_slowpath:
[----:B------:R-:W-:Y:S01]  /*2bd0*/  SHF.R.U32.HI R6, RZ, 0x17, R0 ;  /* 0x00000017ff067819 */ /* 0x000fe20000011600 */
[----:B------:R-:W-:Y:S01]  /*2be0*/  BSSY.RECONVERGENT B0, `(.L_x_745) ;  /* 0x0000063000007945 */ /* 0x000fe20003800200 */
[----:B------:R-:W-:Y:S02]  /*2bf0*/  SHF.R.U32.HI R5, RZ, 0x17, R3 ;  /* 0x00000017ff057819 */ /* 0x000fe40000011603 */
[----:B------:R-:W-:Y:S02]  /*2c00*/  LOP3.LUT R6, R6, 0xff, RZ, 0xc0, !PT ;  /* 0x000000ff06067812 */ /* 0x000fe400078ec0ff */
[----:B------:R-:W-:Y:S02]  /*2c10*/  LOP3.LUT R5, R5, 0xff, RZ, 0xc0, !PT ;  /* 0x000000ff05057812 */ /* 0x000fe400078ec0ff */
[----:B------:R-:W-:Y:S02]  /*2c20*/  IADD3 R4, PT, PT, R6, -0x1, RZ ;  /* 0xffffffff06047810 */ /* 0x000fe40007ffe0ff */
[----:B------:R-:W-:-:S02]  /*2c30*/  IADD3 R2, PT, PT, R5, -0x1, RZ ;  /* 0xffffffff05027810 */ /* 0x000fc40007ffe0ff */
[----:B------:R-:W-:Y:S02]  /*2c40*/  ISETP.GT.U32.AND P0, PT, R4, 0xfd, PT ;  /* 0x000000fd0400780c */ /* 0x000fe40003f04070 */
[----:B------:R-:W-:Y:S02]  /*2c50*/  MOV R26, R0 ;  /* 0x00000000001a7202 */ /* 0x000fe40000000f00 */
[----:B------:R-:W-:-:S13]  /*2c60*/  ISETP.GT.U32.OR P0, PT, R2, 0xfd, P0 ;  /* 0x000000fd0200780c */ /* 0x000fda0000704470 */
[----:B------:R-:W-:Y:S01]  /*2c70*/  @!P0 IMAD.MOV.U32 R27, RZ, RZ, RZ ;  /* 0x000000ffff1b8224 */ /* 0x000fe200078e00ff */
[----:B------:R-:W-:Y:S06]  /*2c80*/  @!P0 BRA `(.L_x_746) ;  /* 0x00000000005c8947 */ /* 0x000fec0003800000 */
[----:B------:R-:W-:Y:S02]  /*2c90*/  FSETP.GTU.FTZ.AND P0, PT, |R3|, +INF , PT ;  /* 0x7f8000000300780b */ /* 0x000fe40003f1c200 */
[----:B------:R-:W-:-:S04]  /*2ca0*/  FSETP.GTU.FTZ.AND P1, PT, |R0|, +INF , PT ;  /* 0x7f8000000000780b */ /* 0x000fc80003f3c200 */
[----:B------:R-:W-:-:S13]  /*2cb0*/  PLOP3.LUT P0, PT, P0, P1, PT, 0xf8, 0x8f ;  /* 0x00000000008f781c */ /* 0x000fda0000703f70 */
[----:B------:R-:W-:Y:S05]  /*2cc0*/  @P0 BRA `(.L_x_747) ;  /* 0x00000004004c0947 */ /* 0x000fea0003800000 */
[----:B------:R-:W-:-:S13]  /*2cd0*/  LOP3.LUT P0, RZ, R26, 0x7fffffff, R3, 0xc8, !PT ;  /* 0x7fffffff1aff7812 */ /* 0x000fda000780c803 */
[----:B------:R-:W-:Y:S05]  /*2ce0*/  @!P0 BRA `(.L_x_748) ;  /* 0x00000004003c8947 */ /* 0x000fea0003800000 */
[C---:B------:R-:W-:Y:S02]  /*2cf0*/  FSETP.NEU.FTZ.AND P2, PT, |R3|.reuse, +INF , PT ;  /* 0x7f8000000300780b */ /* 0x040fe40003f5d200 */
[----:B------:R-:W-:Y:S02]  /*2d00*/  FSETP.NEU.FTZ.AND P1, PT, |R0|, +INF , PT ;  /* 0x7f8000000000780b */ /* 0x000fe40003f3d200 */
[----:B------:R-:W-:-:S11]  /*2d10*/  FSETP.NEU.FTZ.AND P0, PT, |R3|, +INF , PT ;  /* 0x7f8000000300780b */ /* 0x000fd60003f1d200 */
[----:B------:R-:W-:Y:S05]  /*2d20*/  @!P1 BRA !P2, `(.L_x_748) ;  /* 0x00000004002c9947 */ /* 0x000fea0005000000 */
[----:B------:R-:W-:-:S04]  /*2d30*/  LOP3.LUT P2, RZ, R3, 0x7fffffff, RZ, 0xc0, !PT ;  /* 0x7fffffff03ff7812 */ /* 0x000fc8000784c0ff */
[----:B------:R-:W-:-:S13]  /*2d40*/  PLOP3.LUT P1, PT, P1, P2, PT, 0x2f, 0xf2 ;  /* 0x0000000000f2781c */ /* 0x000fda0000f24577 */
[----:B------:R-:W-:Y:S05]  /*2d50*/  @P1 BRA `(.L_x_749) ;  /* 0x0000000400181947 */ /* 0x000fea0003800000 */
[----:B------:R-:W-:-:S04]  /*2d60*/  LOP3.LUT P1, RZ, R26, 0x7fffffff, RZ, 0xc0, !PT ;  /* 0x7fffffff1aff7812 */ /* 0x000fc8000782c0ff */
[----:B------:R-:W-:-:S13]  /*2d70*/  PLOP3.LUT P0, PT, P0, P1, PT, 0x2f, 0xf2 ;  /* 0x0000000000f2781c */ /* 0x000fda0000702577 */
[----:B------:R-:W-:Y:S05]  /*2d80*/  @P0 BRA `(.L_x_750) ;  /* 0x0000000400000947 */ /* 0x000fea0003800000 */
[----:B------:R-:W-:Y:S02]  /*2d90*/  ISETP.GE.AND P0, PT, R2, RZ, PT ;  /* 0x000000ff0200720c */ /* 0x000fe40003f06270 */
[----:B------:R-:W-:-:S11]  /*2da0*/  ISETP.GE.AND P1, PT, R4, RZ, PT ;  /* 0x000000ff0400720c */ /* 0x000fd60003f26270 */
[----:B------:R-:W-:Y:S01]  /*2db0*/  @P0 MOV R27, RZ ;  /* 0x000000ff001b0202 */ /* 0x000fe20000000f00 */
[----:B------:R-:W-:Y:S01]  /*2dc0*/  @!P0 FFMA R3, R3, 1.84467440737095516160e+19, RZ ;  /* 0x5f80000003038823 */ /* 0x000fe200000000ff */
[----:B------:R-:W-:Y:S01]  /*2dd0*/  @!P0 MOV R27, 0xffffffc0 ;  /* 0xffffffc0001b8802 */ /* 0x000fe20000000f00 */
[----:B------:R-:W-:-:S03]  /*2de0*/  @!P1 FFMA R26, R0, 1.84467440737095516160e+19, RZ ;  /* 0x5f800000001a9823 */ /* 0x000fc600000000ff */
[----:B------:R-:W-:-:S07]  /*2df0*/  @!P1 IADD3 R27, PT, PT, R27, 0x40, RZ ;  /* 0x000000401b1b9810 */ /* 0x000fce0007ffe0ff */
.L_x_746:
[----:B------:R-:W-:Y:S01]  /*2e00*/  LEA R29, R6, 0xc0800000, 0x17 ;  /* 0xc0800000061d7811 */ /* 0x000fe200078eb8ff */
[----:B------:R-:W-:Y:S03]  /*2e10*/  BSSY.RECONVERGENT B1, `(.L_x_751) ;  /* 0x0000036000017945 */ /* 0x000fe60003800200 */
[----:B------:R-:W-:Y:S01]  /*2e20*/  IADD3 R28, PT, PT, -R29, R26, RZ ;  /* 0x0000001a1d1c7210 */ /* 0x000fe20007ffe1ff */
[----:B------:R-:W-:-:S03]  /*2e30*/  VIADD R26, R5, 0xffffff81 ;  /* 0xffffff81051a7836 */ /* 0x000fc60000000000 */
[----:B------:R-:W0:Y:S01]  /*2e40*/  MUFU.RCP R29, R28 ;  /* 0x0000001c001d7308 */ /* 0x000e220000001000 */
[----:B------:R-:W-:Y:S01]  /*2e50*/  FADD.FTZ R2, -R28, -RZ ;  /* 0x800000ff1c027221 */ /* 0x000fe20000010100 */
[C---:B------:R-:W-:Y:S01]  /*2e60*/  IMAD R5, R26.reuse, -0x800000, R3 ;  /* 0xff8000001a057824 */ /* 0x040fe200078e0203 */
[----:B------:R-:W-:-:S04]  /*2e70*/  IADD3 R6, PT, PT, R26, 0x7f, -R6 ;  /* 0x0000007f1a067810 */ /* 0x000fc80007ffe806 */
[----:B------:R-:W-:Y:S01]  /*2e80*/  IADD3 R27, PT, PT, R6, R27, RZ ;  /* 0x0000001b061b7210 */ /* 0x000fe20007ffe0ff */
[----:B0-----:R-:W-:-:S04]  /*2e90*/  FFMA R4, R29, R2, 1 ;  /* 0x3f8000001d047423 */ /* 0x001fc80000000002 */
[----:B------:R-:W-:-:S04]  /*2ea0*/  FFMA R4, R29, R4, R29 ;  /* 0x000000041d047223 */ /* 0x000fc8000000001d */
[----:B------:R-:W-:-:S04]  /*2eb0*/  FFMA R29, R5, R4, RZ ;  /* 0x00000004051d7223 */ /* 0x000fc800000000ff */
[----:B------:R-:W-:-:S04]  /*2ec0*/  FFMA R3, R2, R29, R5 ;  /* 0x0000001d02037223 */ /* 0x000fc80000000005 */
[----:B------:R-:W-:-:S04]  /*2ed0*/  FFMA R3, R4, R3, R29 ;  /* 0x0000000304037223 */ /* 0x000fc8000000001d */
[----:B------:R-:W-:-:S04]  /*2ee0*/  FFMA R26, R2, R3, R5 ;  /* 0x00000003021a7223 */ /* 0x000fc80000000005 */
[----:B------:R-:W-:-:S05]  /*2ef0*/  FFMA R2, R4, R26, R3 ;  /* 0x0000001a04027223 */ /* 0x000fca0000000003 */
[----:B------:R-:W-:-:S04]  /*2f00*/  SHF.R.U32.HI R6, RZ, 0x17, R2 ;  /* 0x00000017ff067819 */ /* 0x000fc80000011602 */
[----:B------:R-:W-:-:S04]  /*2f10*/  LOP3.LUT R6, R6, 0xff, RZ, 0xc0, !PT ;  /* 0x000000ff06067812 */ /* 0x000fc800078ec0ff */
[----:B------:R-:W-:-:S04]  /*2f20*/  IADD3 R5, PT, PT, R6, R27, RZ ;  /* 0x0000001b06057210 */ /* 0x000fc80007ffe0ff */
[----:B------:R-:W-:-:S04]  /*2f30*/  IADD3 R6, PT, PT, R5, -0x1, RZ ;  /* 0xffffffff05067810 */ /* 0x000fc80007ffe0ff */
[----:B------:R-:W-:-:S13]  /*2f40*/  ISETP.GE.U32.AND P0, PT, R6, 0xfe, PT ;  /* 0x000000fe0600780c */ /* 0x000fda0003f06070 */
[----:B------:R-:W-:Y:S05]  /*2f50*/  @!P0 BRA `(.L_x_752) ;  /* 0x0000000000808947 */ /* 0x000fea0003800000 */
[----:B------:R-:W-:-:S13]  /*2f60*/  ISETP.GT.AND P0, PT, R5, 0xfe, PT ;  /* 0x000000fe0500780c */ /* 0x000fda0003f04270 */
[----:B------:R-:W-:Y:S05]  /*2f70*/  @P0 BRA `(.L_x_753) ;  /* 0x00000000006c0947 */ /* 0x000fea0003800000 */
[----:B------:R-:W-:-:S13]  /*2f80*/  ISETP.GE.AND P0, PT, R5, 0x1, PT ;  /* 0x000000010500780c */ /* 0x000fda0003f06270 */
[----:B------:R-:W-:Y:S05]  /*2f90*/  @P0 BRA `(.L_x_754) ;  /* 0x0000000000740947 */ /* 0x000fea0003800000 */
[----:B------:R-:W-:Y:S02]  /*2fa0*/  ISETP.GE.AND P0, PT, R5, -0x18, PT ;  /* 0xffffffe80500780c */ /* 0x000fe40003f06270 */
[----:B------:R-:W-:-:S11]  /*2fb0*/  LOP3.LUT R2, R2, 0x80000000, RZ, 0xc0, !PT ;  /* 0x8000000002027812 */ /* 0x000fd600078ec0ff */
[----:B------:R-:W-:Y:S05]  /*2fc0*/  @!P0 BRA `(.L_x_754) ;  /* 0x0000000000688947 */ /* 0x000fea0003800000 */
[CCC-:B------:R-:W-:Y:S01]  /*2fd0*/  FFMA.RZ R6, R4.reuse, R26.reuse, R3.reuse ;  /* 0x0000001a04067223 */ /* 0x1c0fe2000000c003 */
[CCC-:B------:R-:W-:Y:S01]  /*2fe0*/  FFMA.RP R27, R4.reuse, R26.reuse, R3.reuse ;  /* 0x0000001a041b7223 */ /* 0x1c0fe20000008003 */
[----:B------:R-:W-:Y:S01]  /*2ff0*/  FFMA.RM R4, R4, R26, R3 ;  /* 0x0000001a04047223 */ /* 0x000fe20000004003 */
[C---:B------:R-:W-:Y:S02]  /*3000*/  IADD3 R3, PT, PT, R5.reuse, 0x20, RZ ;  /* 0x0000002005037810 */ /* 0x040fe40007ffe0ff */
[----:B------:R-:W-:Y:S02]  /*3010*/  LOP3.LUT R6, R6, 0x7fffff, RZ, 0xc0, !PT ;  /* 0x007fffff06067812 */ /* 0x000fe400078ec0ff */
[C---:B------:R-:W-:Y:S02]  /*3020*/  ISETP.NE.AND P2, PT, R5.reuse, RZ, PT ;  /* 0x000000ff0500720c */ /* 0x040fe40003f45270 */
[----:B------:R-:W-:Y:S02]  /*3030*/  LOP3.LUT R6, R6, 0x800000, RZ, 0xfc, !PT ;  /* 0x0080000006067812 */ /* 0x000fe400078efcff */
[----:B------:R-:W-:Y:S01]  /*3040*/  ISETP.NE.AND P1, PT, R5, RZ, PT ;  /* 0x000000ff0500720c */ /* 0x000fe20003f25270 */
[----:B------:R-:W-:Y:S01]  /*3050*/  IMAD.MOV R5, RZ, RZ, -R5 ;  /* 0x000000ffff057224 */ /* 0x000fe200078e0a05 */
[----:B------:R-:W-:-:S02]  /*3060*/  SHF.L.U32 R3, R6, R3, RZ ;  /* 0x0000000306037219 */ /* 0x000fc400000006ff */
[----:B------:R-:W-:Y:S02]  /*3070*/  FSETP.NEU.FTZ.AND P0, PT, R27, R4, PT ;  /* 0x000000041b00720b */ /* 0x000fe40003f1d000 */
[----:B------:R-:W-:Y:S02]  /*3080*/  SEL R5, R5, RZ, P2 ;  /* 0x000000ff05057207 */ /* 0x000fe40001000000 */
[----:B------:R-:W-:Y:S02]  /*3090*/  ISETP.NE.AND P1, PT, R3, RZ, P1 ;  /* 0x000000ff0300720c */ /* 0x000fe40000f25270 */
[----:B------:R-:W-:Y:S02]  /*30a0*/  SHF.R.U32.HI R6, RZ, R5, R6 ;  /* 0x00000005ff067219 */ /* 0x000fe40000011606 */
[----:B------:R-:W-:Y:S02]  /*30b0*/  PLOP3.LUT P0, PT, P0, P1, PT, 0xf8, 0x8f ;  /* 0x00000000008f781c */ /* 0x000fe40000703f70 */
[----:B------:R-:W-:-:S02]  /*30c0*/  SHF.R.U32.HI R4, RZ, 0x1, R6 ;  /* 0x00000001ff047819 */ /* 0x000fc40000011606 */
[----:B------:R-:W-:-:S04]  /*30d0*/  SEL R3, RZ, 0x1, !P0 ;  /* 0x00000001ff037807 */ /* 0x000fc80004000000 */
[----:B------:R-:W-:-:S04]  /*30e0*/  LOP3.LUT R3, R3, 0x1, R4, 0xf8, !PT ;  /* 0x0000000103037812 */ /* 0x000fc800078ef804 */
[----:B------:R-:W-:-:S04]  /*30f0*/  LOP3.LUT R3, R3, R6, RZ, 0xc0, !PT ;  /* 0x0000000603037212 */ /* 0x000fc800078ec0ff */
[----:B------:R-:W-:-:S04]  /*3100*/  IADD3 R3, PT, PT, R4, R3, RZ ;  /* 0x0000000304037210 */ /* 0x000fc80007ffe0ff */
[----:B------:R-:W-:Y:S01]  /*3110*/  LOP3.LUT R2, R3, R2, RZ, 0xfc, !PT ;  /* 0x0000000203027212 */ /* 0x000fe200078efcff */
[----:B------:R-:W-:Y:S06]  /*3120*/  BRA `(.L_x_754) ;  /* 0x0000000000107947 */ /* 0x000fec0003800000 */
.L_x_753:
[----:B------:R-:W-:-:S04]  /*3130*/  LOP3.LUT R2, R2, 0x80000000, RZ, 0xc0, !PT ;  /* 0x8000000002027812 */ /* 0x000fc800078ec0ff */
[----:B------:R-:W-:Y:S01]  /*3140*/  LOP3.LUT R2, R2, 0x7f800000, RZ, 0xfc, !PT ;  /* 0x7f80000002027812 */ /* 0x000fe200078efcff */
[----:B------:R-:W-:Y:S06]  /*3150*/  BRA `(.L_x_754) ;  /* 0x0000000000047947 */ /* 0x000fec0003800000 */
.L_x_752:
[----:B------:R-:W-:-:S07]  /*3160*/  LEA R2, R27, R2, 0x17 ;  /* 0x000000021b027211 */ /* 0x000fce00078eb8ff */
.L_x_754:
[----:B------:R-:W-:Y:S05]  /*3170*/  BSYNC.RECONVERGENT B1 ;  /* 0x0000000000017941 */ /* 0x000fea0003800200 */
.L_x_751:
[----:B------:R-:W-:Y:S05]  /*3180*/  BRA `(.L_x_755) ;  /* 0x0000000000207947 */ /* 0x000fea0003800000 */
.L_x_750:
[----:B------:R-:W-:-:S04]  /*3190*/  LOP3.LUT R3, R26, 0x80000000, R3, 0x48, !PT ;  /* 0x800000001a037812 */ /* 0x000fc800078e4803 */
[----:B------:R-:W-:Y:S01]  /*31a0*/  LOP3.LUT R2, R3, 0x7f800000, RZ, 0xfc, !PT ;  /* 0x7f80000003027812 */ /* 0x000fe200078efcff */
[----:B------:R-:W-:Y:S06]  /*31b0*/  BRA `(.L_x_755) ;  /* 0x0000000000147947 */ /* 0x000fec0003800000 */
.L_x_749:
[----:B------:R-:W-:Y:S01]  /*31c0*/  LOP3.LUT R2, R26, 0x80000000, R3, 0x48, !PT ;  /* 0x800000001a027812 */ /* 0x000fe200078e4803 */
[----:B------:R-:W-:Y:S06]  /*31d0*/  BRA `(.L_x_755) ;  /* 0x00000000000c7947 */ /* 0x000fec0003800000 */
.L_x_748:
[----:B------:R-:W0:Y:S01]  /*31e0*/  MUFU.RSQ R2, -QNAN ;  /* 0xffc0000000027908 */ /* 0x000e220000001400 */
[----:B------:R-:W-:Y:S05]  /*31f0*/  BRA `(.L_x_755) ;  /* 0x0000000000047947 */ /* 0x000fea0003800000 */
.L_x_747:
[----:B------:R-:W-:-:S07]  /*3200*/  FADD.FTZ R2, R3, R0 ;  /* 0x0000000003027221 */ /* 0x000fce0000010000 */
.L_x_755:
[----:B------:R-:W-:Y:S05]  /*3210*/  BSYNC.RECONVERGENT B0 ;  /* 0x0000000000007941 */ /* 0x000fea0003800200 */
.L_x_745:
[----:B------:R-:W-:Y:S01]  /*3220*/  HFMA2 R5, -RZ, RZ, 0, 0 ;  /* 0x00000000ff057431 */ /* 0x000fe200000001ff */
[----:B------:R-:W-:-:S04]  /*3230*/  MOV R4, R24 ;  /* 0x0000001800047202 */ /* 0x000fc80000000f00 */
[----:B0-----:R-:W-:Y:S05]  /*3240*/  RET.REL.NODEC R4 `(_ZN3cub18CUB_300001_SM_10006detail9transform16transform_kernelINS2_10policy_hubILb1EN4cuda3std3__45tupleIJN6thrust24THRUST_300001_SM_1000_NS10device_ptrIfEEEEEE10policy1000El4SdivSC_JPfEEEvT0_iT1_T2_DpNS2_10kernel_argIT3_EE) ;  /* 0xffffffcc046c7950 */ /* 0x001fea0003c3ffff */
.L_x_756:
        /* <DEDUP_REMOVED lines=11> */
.L_x_991:


//--------------------- .text._ZN3cub18CUB_300001_SM_10006detail9transform16transform_kernelINS2_10policy_hubILb1EN4cuda3std3__45tupleIJN6thrust24THRUST_300001_SM_1000_NS10device_ptrIfEEEEEE10policy1000Ei4SdivSC_JPfEEEvT0_iT1_T2_DpNS2_10kernel_argIT3_EE --------------------------
	.section	.text._ZN3cub18CUB_300001_SM_10006detail9transform16transform_kernelINS2_10policy_hubILb1EN4cuda3std3__45tupleIJN6thrust24THRUST_300001_SM_1000_NS10device_ptrIfEEEEEE10policy1000Ei4SdivSC_JPfEEEvT0_iT1_T2_DpNS2_10kernel_argIT3_EE,"ax",@progbits
	.align	128
        .global         _ZN3cub18CUB_300001_SM_10006detail9transform16transform_kernelINS2_10policy_hubILb1EN4cuda3std3__45tupleIJN6thrust24THRUST_300001_SM_1000_NS10device_ptrIfEEEEEE10policy1000Ei4SdivSC_JPfEEEvT0_iT1_T2_DpNS2_10kernel_argIT3_EE
        .type           _ZN3cub18CUB_300001_SM_10006detail9transform16transform_kernelINS2_10policy_hubILb1EN4cuda3std3__45tupleIJN6thrust24THRUST_300001_SM_1000_NS10device_ptrIfEEEEEE10policy1000Ei4SdivSC_JPfEEEvT0_iT1_T2_DpNS2_10kernel_argIT3_EE,@function
        .size           _ZN3cub18CUB_300001_SM_10006detail9transform16transform_kernelINS2_10policy_hubILb1EN4cuda3std3__45tupleIJN6thrust24THRUST_300001_SM_1000_NS10device_ptrIfEEEEEE10policy1000Ei4SdivSC_JPfEEEvT0_iT1_T2_DpNS2_10kernel_argIT3_EE,(.L_x_992 - _ZN3cub18CUB_300001_SM_10006detail9transform16transform_kernelINS2_10policy_hubILb1EN4cuda3std3__45tupleIJN6thrust24THRUST_300001_SM_1000_NS10device_ptrIfEEEEEE10policy1000Ei4SdivSC_JPfEEEvT0_iT1_T2_DpNS2_10kernel_argIT3_EE)
        .other          _ZN3cub18CUB_300001_SM_10006detail9transform16transform_kernelINS2_10policy_hubILb1EN4cuda3std3__45tupleIJN6thrust24THRUST_300001_SM_1000_NS10device_ptrIfEEEEEE10policy1000Ei4SdivSC_JPfEEEvT0_iT1_T2_DpNS2_10kernel_argIT3_EE,@"STO_CUDA_ENTRY STV_DEFAULT"
_ZN3cub18CUB_300001_SM_10006detail9transform16transform_kernelINS2_10policy_hubILb1EN4cuda3std3__45tupleIJN6thrust24THRUST_300001_SM_1000_NS10device_ptrIfEEEEEE10policy1000Ei4SdivSC_JPfEEEvT0_iT1_T2_DpNS2_10kernel_argIT3_EE:
.text._ZN3cub18CUB_300001_SM_10006detail9transform16transform_kernelINS2_10policy_hubILb1EN4cuda3std3__45tupleIJN6thrust24THRUST_300001_SM_1000_NS10device_ptrIfEEEEEE10policy1000Ei4SdivSC_JPfEEEvT0_iT1_T2_DpNS2_10kernel_argIT3_EE:
[----:B------:R-:W-:Y:S08]  /*0000*/  LDC R1, c[0x0][0x37c] ;  /* 0x0000df00ff017b82 */ /* 0x000ff00000000800 */
[----:B------:R-:W0:Y:S01]  /*0010*/  LDC.64 R2, c[0x0][0x380] ;  /* 0x0000e000ff027b82 */ /* 0x000e220000000a00 */
[----:B------:R-:W1:Y:S01]  /*0020*/  S2R R23, SR_TID.X ;  /* 0x0000000000177919 */ /* 0x000e620000002100 */
[----:B------:R-:W-:Y:S06]  /*0030*/  BSSY.RECONVERGENT B0, `(.L_x_757) ;  /* 0x0000013000007945 */ /* 0x000fec0003800200 */
[----:B------:R-:W2:Y:S01]  /*0040*/  S2UR UR4, SR_CTAID.X ;  /* 0x00000000000479c3 */ /* 0x000ea20000002500 */
[----:B0-----:R-:W-:-:S05]  /*0050*/  SHF.L.U32 R4, R3, 0x7, RZ ;  /* 0x0000000703047819 */ /* 0x001fca00000006ff */
[----:B--2---:R-:W-:Y:S01]  /*0060*/  IMAD R17, R4, UR4, RZ ;  /* 0x0000000404117c24 */ /* 0x004fe2000f8e02ff */
[----:B-1----:R-:W-:-:S04]  /*0070*/  SHF.L.U32 R11, R23, 0x7, RZ ;  /* 0x00000007170b7819 */ /* 0x002fc800000006ff */
[----:B------:R-:W-:-:S04]  /*0080*/  IADD3 R9, PT, PT, -R17, R2, RZ ;  /* 0x0000000211097210 */ /* 0x000fc80007ffe1ff */
[----:B------:R-:W-:-:S04]  /*0090*/  VIMNMX R5, PT, PT, R4, R9, PT ;  /* 0x0000000904057248 */ /* 0x000fc80003fe0100 */
[----:B------:R-:W-:-:S04]  /*00a0*/  SHF.L.U32 R0, R5, 0x2, RZ ;  /* 0x0000000205007819 */ /* 0x000fc800000006ff */
[----:B------:R-:W-:-:S13]  /*00b0*/  ISETP.GE.AND P0, PT, R11, R0, PT ;  /* 0x000000000b00720c */ /* 0x000fda0003f06270 */
[----:B------:R-:W-:Y:S05]  /*00c0*/  @P0 BRA `(.L_x_758) ;  /* 0x0000000000240947 */ /* 0x000fea0003800000 */
[----:B------:R-:W0:Y:S02]  /*00d0*/  LDC.64 R6, c[0x0][0x398] ;  /* 0x0000e600ff067b82 */ /* 0x000e240000000a00 */
[----:B0-----:R-:W-:-:S04]  /*00e0*/  IMAD.WIDE.U32 R6, R23, 0x80, R6 ;  /* 0x0000008017067825 */ /* 0x001fc800078e0006 */
[----:B------:R-:W-:-:S07]  /*00f0*/  IMAD.WIDE R6, R17, 0x4, R6 ;  /* 0x0000000411067825 */ /* 0x000fce00078e0206 */
.L_x_759:
[----:B------:R-:W-:Y:S01]  /*0100*/  VIADD R11, R11, 0x4000 ;  /* 0x000040000b0b7836 */ /* 0x000fe20000000000 */
[----:B------:R0:W-:Y:S04]  /*0110*/  CCTL.E.PF2 [R6] ;  /* 0x000000000600798f */ /* 0x0001e80000800100 */
[----:B------:R-:W-:Y:S02]  /*0120*/  ISETP.GE.AND P0, PT, R11, R0, PT ;  /* 0x000000000b00720c */ /* 0x000fe40003f06270 */
[----:B0-----:R-:W-:-:S04]  /*0130*/  IADD3 R6, P1, PT, R6, 0x4000, RZ ;  /* 0x0000400006067810 */ /* 0x001fc80007f3e0ff */
[----:B------:R-:W-:-:S07]  /*0140*/  IADD3.X R7, PT, PT, RZ, R7, RZ, P1, !PT ;  /* 0x00000007ff077210 */ /* 0x000fce0000ffe4ff */
[----:B------:R-:W-:Y:S05]  /*0150*/  @!P0 BRA `(.L_x_759) ;  /* 0xfffffffc00e88947 */ /* 0x000fea000383ffff */
.L_x_758:
[----:B------:R-:W-:Y:S05]  /*0160*/  BSYNC.RECONVERGENT B0 ;  /* 0x0000000000007941 */ /* 0x000fea0003800200 */
.L_x_757:
[----:B------:R-:W0:Y:S01]  /*0170*/  LDCU.128 UR8, c[0x0][0x390] ;  /* 0x00007200ff0877ac */ /* 0x000e220008000c00 */
[----:B------:R-:W1:Y:S01]  /*0180*/  LDC R0, c[0x0][0x388] ;  /* 0x0000e200ff007b82 */ /* 0x000e620000000800 */
[----:B------:R-:W-:Y:S01]  /*0190*/  ISETP.GT.AND P0, PT, R4, R9, PT ;  /* 0x000000090400720c */ /* 0x000fe20003f04270 */
[----:B------:R-:W-:Y:S01]  /*01a0*/  IMAD.WIDE R16, R17, 0x4, RZ ;  /* 0x0000000411107825 */ /* 0x000fe200078e02ff */
[----:B------:R-:W2:Y:S02]  /*01b0*/  LDCU.64 UR6, c[0x0][0x358] ;  /* 0x00006b00ff0677ac */ /* 0x000ea40008000a00 */
[C---:B0-----:R-:W-:Y:S02]  /*01c0*/  IADD3 R14, P1, PT, R16.reuse, UR10, RZ ;  /* 0x0000000a100e7c10 */ /* 0x041fe4000ff3e0ff */
[----:B------:R-:W-:Y:S02]  /*01d0*/  IADD3 R12, P2, PT, R16, UR8, RZ ;  /* 0x00000008100c7c10 */ /* 0x000fe4000ff5e0ff */
[----:B------:R-:W-:-:S02]  /*01e0*/  IADD3.X R15, PT, PT, R17, UR11, RZ, P1, !PT ;  /* 0x0000000b110f7c10 */ /* 0x000fc40008ffe4ff */
[----:B------:R-:W-:-:S03]  /*01f0*/  IADD3.X R13, PT, PT, R17, UR9, RZ, P2, !PT ;  /* 0x00000009110d7c10 */ /* 0x000fc600097fe4ff */
[----:B--2---:R-:W-:Y:S06]  /*0200*/  @P0 BRA `(.L_x_760) ;  /* 0x0000001000a80947 */ /* 0x004fec0003800000 */
        /* <DEDUP_REMOVED lines=15> */
.L_x_778:
[----:B--2---:R-:W-:-:S04]  /*0300*/  IADD3 R2, P0, PT, R8, UR4, RZ ;  /* 0x0000000408027c10 */ /* 0x004fc8000ff1e0ff */
[----:B------:R-:W-:-:S06]  /*0310*/  IADD3.X R3, PT, PT, R7, UR5, RZ, P0, !PT ;  /* 0x0000000507037c10 */ /* 0x000fcc00087fe4ff */
[----:B------:R-:W2:Y:S01]  /*0320*/  LDG.E R3, desc[UR6][R2.64] ;  /* 0x0000000602037981 */ /* 0x000ea2000c1e1900 */
[----:B0-----:R-:W0:Y:S01]  /*0330*/  MUFU.RCP R4, R9 ;  /* 0x0000000900047308 */ /* 0x001e220000001000 */
[----:B------:R-:W-:Y:S01]  /*0340*/  BSSY.RECONVERGENT B2, `(.L_x_762) ;  /* 0x000000c000027945 */ /* 0x000fe20003800200 */
        /* <DEDUP_REMOVED lines=8> */
[----:B------:R-:W-:-:S07]  /*03d0*/  MOV R22, 0x3f0 ;  /* 0x000003f000167802 */ /* 0x000fce0000000f00 */
[----:B-1-34-:R-:W-:Y:S05]  /*03e0*/  CALL.REL.NOINC `($__internal_1_$__cuda_sm3x_div_rn_noftz_f32_slowpath) ;  /* 0x0000002400cc7944 */ /* 0x01afea0003c00000 */
[----:B------:R-:W-:-:S07]  /*03f0*/  MOV R25, R2 ;  /* 0x0000000200197202 */ /* 0x000fce0000000f00 */
.L_x_763:
[----:B---34-:R-:W-:Y:S05]  /*0400*/  BSYNC.RECONVERGENT B2 ;  /* 0x0000000000027941 */ /* 0x018fea0003800200 */
.L_x_762:
        /* <DEDUP_REMOVED lines=17> */
[----:B-1----:R-:W-:Y:S05]  /*0520*/  CALL.REL.NOINC `($__internal_1_$__cuda_sm3x_div_rn_noftz_f32_slowpath) ;  /* 0x00000024007c7944 */ /* 0x002fea0003c00000 */
[----:B------:R-:W-:-:S07]  /*0530*/  MOV R27, R2 ;  /* 0x00000002001b7202 */ /* 0x000fce0000000f00 */
.L_x_765:
[----:B------:R-:W-:Y:S05]  /*0540*/  BSYNC.RECONVERGENT B2 ;  /* 0x0000000000027941 */ /* 0x000fea0003800200 */
.L_x_764:
        /* <DEDUP_REMOVED lines=16> */
[----:B------:R-:W-:-:S07]  /*0650*/  IMAD.MOV.U32 R3, RZ, RZ, R2 ;  /* 0x000000ffff037224 */ /* 0x000fce00078e0002 */
.L_x_767:
[----:B------:R-:W-:Y:S05]  /*0660*/  BSYNC.RECONVERGENT B2 ;  /* 0x0000000000027941 */ /* 0x000fea0003800200 */
.L_x_766:
        /* <DEDUP_REMOVED lines=15> */
.L_x_769:
[----:B------:R-:W-:Y:S05]  /*0760*/  BSYNC.RECONVERGENT B2 ;  /* 0x0000000000027941 */ /* 0x000fea0003800200 */
.L_x_768:
        /* <DEDUP_REMOVED lines=15> */
.L_x_771:
[----:B------:R-:W-:Y:S05]  /*0860*/  BSYNC.RECONVERGENT B2 ;  /* 0x0000000000027941 */ /* 0x000fea0003800200 */
.L_x_770:
        /* <DEDUP_REMOVED lines=11> */
[----:B------:R-:W-:Y:S01]  /*0920*/  IMAD.MOV.U32 R3, RZ, RZ, R27 ;  /* 0x000000ffff037224 */ /* 0x000fe200078e001b */
[----:B------:R-:W-:-:S07]  /*0930*/  MOV R22, 0x950 ;  /* 0x0000095000167802 */ /* 0x000fce0000000f00 */
[----:B-1----:R-:W-:Y:S05]  /*0940*/  CALL.REL.NOINC `($__internal_1_$__cuda_sm3x_div_rn_noftz_f32_slowpath) ;  /* 0x0000002000747944 */ /* 0x002fea0003c00000 */
[----:B------:R-:W-:-:S07]  /*0950*/  MOV R25, R2 ;  /* 0x0000000200197202 */ /* 0x000fce0000000f00 */
.L_x_773:
[----:B------:R-:W-:Y:S05]  /*0960*/  BSYNC.RECONVERGENT B2 ;  /* 0x0000000000027941 */ /* 0x000fea0003800200 */
.L_x_772:
        /* <DEDUP_REMOVED lines=15> */
.L_x_775:
[----:B------:R-:W-:Y:S05]  /*0a60*/  BSYNC.RECONVERGENT B2 ;  /* 0x0000000000027941 */ /* 0x000fea0003800200 */
.L_x_774:
        /* <DEDUP_REMOVED lines=14> */
.L_x_777:
[----:B------:R-:W-:Y:S05]  /*0b50*/  BSYNC.RECONVERGENT B2 ;  /* 0x0000000000027941 */ /* 0x000fea0003800200 */
.L_x_776:
[----:B------:R0:W-:Y:S01]  /*0b60*/  STG.E desc[UR6][R18.64+0xc00], R2 ;  /* 0x000c000212007986 */ /* 0x0001e2000c101906 */
[----:B------:R-:W-:Y:S01]  /*0b70*/  VIADD R5, R5, 0x8 ;  /* 0x0000000805057836 */ /* 0x000fe20000000000 */
[----:B------:R-:W-:Y:S02]  /*0b80*/  IADD3 R8, P1, PT, R8, 0x1000, RZ ;  /* 0x0000100008087810 */ /* 0x000fe40007f3e0ff */
[----:B------:R-:W-:Y:S02]  /*0b90*/  IADD3 R6, PT, PT, R6, 0x400, RZ ;  /* 0x0000040006067810 */ /* 0x000fe40007ffe0ff */
[----:B------:R-:W-:Y:S02]  /*0ba0*/  ISETP.NE.AND P0, PT, R5, RZ, PT ;  /* 0x000000ff0500720c */ /* 0x000fe40003f05270 */
[----:B------:R-:W-:-:S11]  /*0bb0*/  IADD3.X R7, PT, PT, RZ, R7, RZ, P1, !PT ;  /* 0x00000007ff077210 */ /* 0x000fd60000ffe4ff */
[----:B0-----:R-:W-:Y:S05]  /*0bc0*/  @P0 BRA `(.L_x_778) ;  /* 0xfffffff400cc0947 */ /* 0x001fea000383ffff */
.L_x_761:
        /* <DEDUP_REMOVED lines=21> */
[----:B-1----:R-:W-:Y:S05]  /*0d20*/  CALL.REL.NOINC `($__internal_1_$__cuda_sm3x_div_rn_noftz_f32_slowpath) ;  /* 0x0000001c007c7944 */ /* 0x002fea0003c00000 */
[----:B------:R-:W-:-:S07]  /*0d30*/  IMAD.MOV.U32 R3, RZ, RZ, R2 ;  /* 0x000000ffff037224 */ /* 0x000fce00078e0002 */
.L_x_781:
[----:B------:R-:W-:Y:S05]  /*0d40*/  BSYNC.RECONVERGENT B2 ;  /* 0x0000000000027941 */ /* 0x000fea0003800200 */
.L_x_780:
[----:B------:R-:W-:Y:S01]  /*0d50*/  IMAD.WIDE R8, R5, 0x4, R12 ;  /* 0x0000000405087825 */ /* 0x000fe200078e020c */
[----:B------:R-:W0:Y:S04]  /*0d60*/  LDC R11, c[0x0][0x388] ;  /* 0x0000e200ff0b7b82 */ /* 0x000e280000000800 */
        /* <DEDUP_REMOVED lines=15> */
.L_x_783:
[----:B------:R-:W-:Y:S05]  /*0e60*/  BSYNC.RECONVERGENT B2 ;  /* 0x0000000000027941 */ /* 0x000fea0003800200 */
.L_x_782:
        /* <DEDUP_REMOVED lines=16> */
.L_x_785:
[----:B------:R-:W-:Y:S05]  /*0f70*/  BSYNC.RECONVERGENT B2 ;  /* 0x0000000000027941 */ /* 0x000fea0003800200 */
.L_x_784:
        /* <DEDUP_REMOVED lines=14> */
[----:B-1----:R-:W-:Y:S05]  /*1060*/  CALL.REL.NOINC `($__internal_1_$__cuda_sm3x_div_rn_noftz_f32_slowpath) ;  /* 0x0000001800ac7944 */ /* 0x002fea0003c00000 */
.L_x_787:
[----:B------:R-:W-:Y:S05]  /*1070*/  BSYNC.RECONVERGENT B2 ;  /* 0x0000000000027941 */ /* 0x000fea0003800200 */
.L_x_786:
[----:B------:R0:W-:Y:S01]  /*1080*/  STG.E desc[UR6][R8.64+0x600], R2 ;  /* 0x0006000208007986 */ /* 0x0001e2000c101906 */
[----:B------:R-:W-:-:S07]  /*1090*/  IADD3 R20, PT, PT, R20, 0x4, RZ ;  /* 0x0000000414147810 */ /* 0x000fce0007ffe0ff */
.L_x_779:
[----:B------:R-:W-:-:S13]  /*10a0*/  ISETP.NE.AND P0, PT, RZ, UR4, PT ;  /* 0x00000004ff007c0c */ /* 0x000fda000bf05270 */
[----:B------:R-:W-:Y:S05]  /*10b0*/  @!P0 EXIT ;  /* 0x000000000000894d */ /* 0x000fea0003800000 */
[----:B------:R-:W-:-:S09]  /*10c0*/  UISETP.NE.AND UP0, UPT, UR4, 0x1, UPT ;  /* 0x000000010400788c */ /* 0x000fd2000bf05270 */
[----:B------:R-:W-:Y:S05]  /*10d0*/  BRA.U !UP0, `(.L_x_788) ;  /* 0x0000000108947547 */ /* 0x000fea000b800000 */
[----:B------:R-:W-:Y:S01]  /*10e0*/  LEA R5, R20, R23, 0x7 ;  /* 0x0000001714057211 */ /* 0x000fe200078e38ff */
[----:B0-----:R-:W0:Y:S04]  /*10f0*/  LDC R9, c[0x0][0x388] ;  /* 0x0000e200ff097b82 */ /* 0x001e280000000800 */
        /* <DEDUP_REMOVED lines=14> */
[----:B------:R-:W-:-:S07]  /*11e0*/  MOV R3, R2 ;  /* 0x0000000200037202 */ /* 0x000fce0000000f00 */
.L_x_790:
[----:B------:R-:W-:Y:S05]  /*11f0*/  BSYNC.RECONVERGENT B2 ;  /* 0x0000000000027941 */ /* 0x000fea0003800200 */
.L_x_789:
        /* <DEDUP_REMOVED lines=15> */
[----:B-1----:R-:W-:Y:S05]  /*12f0*/  CALL.REL.NOINC `($__internal_1_$__cuda_sm3x_div_rn_noftz_f32_slowpath) ;  /* 0x0000001800087944 */ /* 0x002fea0003c00000 */
.L_x_792:
[----:B------:R-:W-:Y:S05]  /*1300*/  BSYNC.RECONVERGENT B2 ;  /* 0x0000000000027941 */ /* 0x000fea0003800200 */
.L_x_791:
[----:B------:R2:W-:Y:S01]  /*1310*/  STG.E desc[UR6][R8.64+0x200], R2 ;  /* 0x0002000208007986 */ /* 0x0005e2000c101906 */
[----:B------:R-:W-:-:S07]  /*1320*/  IADD3 R20, PT, PT, R20, 0x2, RZ ;  /* 0x0000000214147810 */ /* 0x000fce0007ffe0ff */
.L_x_788:
        /* <DEDUP_REMOVED lines=20> */
.L_x_794:
[----:B------:R-:W-:Y:S05]  /*1470*/  BSYNC.RECONVERGENT B2 ;  /* 0x0000000000027941 */ /* 0x000fea0003800200 */
.L_x_793:
[----:B------:R-:W-:-:S05]  /*1480*/  IMAD.WIDE R12, R23, 0x4, R12 ;  /* 0x00000004170c7825 */ /* 0x000fca00078e020c */
[----:B------:R-:W-:Y:S01]  /*1490*/  STG.E desc[UR6][R12.64], R2 ;  /* 0x000000020c007986 */ /* 0x000fe2000c101906 */
[----:B------:R-:W-:Y:S05]  /*14a0*/  EXIT ;  /* 0x000000000000794d */ /* 0x000fea0003800000 */
.L_x_760:
[----:B------:R-:W-:-:S13]  /*14b0*/  ISETP.GE.AND P0, PT, R3, 0x1, PT ;  /* 0x000000010300780c */ /* 0x000fda0003f06270 */
[----:B------:R-:W-:Y:S05]  /*14c0*/  @!P0 EXIT ;  /* 0x000000000000894d */ /* 0x000fea0003800000 */
[C---:B------:R-:W-:Y:S01]  /*14d0*/  ISETP.GE.U32.AND P0, PT, R3.reuse, 0x8, PT ;  /* 0x000000080300780c */ /* 0x040fe20003f06070 */
[----:B------:R-:W-:Y:S01]  /*14e0*/  HFMA2 R10, -RZ, RZ, 0, 0 ;  /* 0x00000000ff0a7431 */ /* 0x000fe200000001ff */
[----:B------:R-:W-:-:S11]  /*14f0*/  LOP3.LUT R7, R3, 0x7, RZ, 0xc0, !PT ;  /* 0x0000000703077812 */ /* 0x000fd600078ec0ff */
[----:B------:R-:W-:Y:S05]  /*1500*/  @!P0 BRA `(.L_x_795) ;  /* 0x0000000800ac8947 */ /* 0x000fea0003800000 */
[----:B------:R-:W0:Y:S01]  /*1510*/  LDC R6, c[0x0][0x388] ;  /* 0x0000e200ff067b82 */ /* 0x000e220000000800 */
[----:B------:R-:W-:Y:S01]  /*1520*/  LOP3.LUT R10, R3, 0x7ffffff8, RZ, 0xc0, !PT ;  /* 0x7ffffff8030a7812 */ /* 0x000fe200078ec0ff */
[----:B------:R-:W-:-:S07]  /*1530*/  IMAD.MOV.U32 R8, RZ, RZ, RZ ;  /* 0x000000ffff087224 */ /* 0x000fce00078e00ff */
.L_x_828:
[C---:B------:R-:W-:Y:S01]  /*1540*/  LEA R9, R8.reuse, R23, 0x7 ;  /* 0x0000001708097211 */ /* 0x040fe200078e38ff */
[----:B------:R-:W-:Y:S01]  /*1550*/  BSSY.RECONVERGENT B2, `(.L_x_796) ;  /* 0x0000017000027945 */ /* 0x000fe20003800200 */
[----:B------:R-:W-:Y:S02]  /*1560*/  IADD3 R8, PT, PT, R8, 0x8, RZ ;  /* 0x0000000808087810 */ /* 0x000fe40007ffe0ff */
[----:B------:R-:W-:Y:S02]  /*1570*/  ISETP.GE.AND P0, PT, R9, R5, PT ;  /* 0x000000050900720c */ /* 0x000fe40003f06270 */
[----:B------:R-:W-:-:S11]  /*1580*/  ISETP.NE.AND P2, PT, R8, R10, PT ;  /* 0x0000000a0800720c */ /* 0x000fd60003f45270 */
        /* <DEDUP_REMOVED lines=16> */
.L_x_799:
[----:B------:R-:W-:Y:S05]  /*1690*/  BSYNC.RECONVERGENT B3 ;  /* 0x0000000000037941 */ /* 0x000fea0003800200 */
.L_x_798:
[----:B------:R-:W-:-:S05]  /*16a0*/  IMAD.WIDE.U32 R2, R9, 0x4, R12 ;  /* 0x0000000409027825 */ /* 0x000fca00078e000c */
[----:B------:R2:W-:Y:S02]  /*16b0*/  STG.E desc[UR6][R2.64], R11 ;  /* 0x0000000b02007986 */ /* 0x0005e4000c101906 */
.L_x_797:
[----:B------:R-:W-:Y:S05]  /*16c0*/  BSYNC.RECONVERGENT B2 ;  /* 0x0000000000027941 */ /* 0x000fea0003800200 */
.L_x_796:
        /* <DEDUP_REMOVED lines=19> */
.L_x_803:
[----:B------:R-:W-:Y:S05]  /*1800*/  BSYNC.RECONVERGENT B3 ;  /* 0x0000000000037941 */ /* 0x000fea0003800200 */
.L_x_802:
[----:B------:R3:W-:Y:S02]  /*1810*/  STG.E desc[UR6][R16.64], R2 ;  /* 0x0000000210007986 */ /* 0x0007e4000c101906 */
.L_x_801:
[----:B------:R-:W-:Y:S05]  /*1820*/  BSYNC.RECONVERGENT B2 ;  /* 0x0000000000027941 */ /* 0x000fea0003800200 */
.L_x_800:
        /* <DEDUP_REMOVED lines=17> */
.L_x_807:
[----:B------:R-:W-:Y:S05]  /*1940*/  BSYNC.RECONVERGENT B3 ;  /* 0x0000000000037941 */ /* 0x000fea0003800200 */
.L_x_806:
[----:B------:R2:W-:Y:S02]  /*1950*/  STG.E desc[UR6][R16.64+0x200], R2 ;  /* 0x0002000210007986 */ /* 0x0005e4000c101906 */
.L_x_805:
[----:B------:R-:W-:Y:S05]  /*1960*/  BSYNC.RECONVERGENT B2 ;  /* 0x0000000000027941 */ /* 0x000fea0003800200 */
.L_x_804:
        /* <DEDUP_REMOVED lines=16> */
[----:B-1----:R-:W-:Y:S05]  /*1a70*/  CALL.REL.NOINC `($__internal_1_$__cuda_sm3x_div_rn_noftz_f32_slowpath) ;  /* 0x0000001000287944 */ /* 0x002fea0003c00000 */
.L_x_811:
[----:B------:R-:W-:Y:S05]  /*1a80*/  BSYNC.RECONVERGENT B3 ;  /* 0x0000000000037941 */ /* 0x000fea0003800200 */
.L_x_810:
[----:B------:R2:W-:Y:S02]  /*1a90*/  STG.E desc[UR6][R16.64+0x400], R2 ;  /* 0x0004000210007986 */ /* 0x0005e4000c101906 */
.L_x_809:
[----:B------:R-:W-:Y:S05]  /*1aa0*/  BSYNC.RECONVERGENT B2 ;  /* 0x0000000000027941 */ /* 0x000fea0003800200 */
.L_x_808:
        /* <DEDUP_REMOVED lines=17> */
.L_x_815:
[----:B------:R-:W-:Y:S05]  /*1bc0*/  BSYNC.RECONVERGENT B3 ;  /* 0x0000000000037941 */ /* 0x000fea0003800200 */
.L_x_814:
[----:B------:R2:W-:Y:S02]  /*1bd0*/  STG.E desc[UR6][R16.64+0x600], R2 ;  /* 0x0006000210007986 */ /* 0x0005e4000c101906 */
.L_x_813:
[----:B------:R-:W-:Y:S05]  /*1be0*/  BSYNC.RECONVERGENT B2 ;  /* 0x0000000000027941 */ /* 0x000fea0003800200 */
.L_x_812:
        /* <DEDUP_REMOVED lines=17> */
.L_x_819:
[----:B------:R-:W-:Y:S05]  /*1d00*/  BSYNC.RECONVERGENT B3 ;  /* 0x0000000000037941 */ /* 0x000fea0003800200 */
.L_x_818:
[----:B------:R2:W-:Y:S02]  /*1d10*/  STG.E desc[UR6][R16.64+0x800], R2 ;  /* 0x0008000210007986 */ /* 0x0005e4000c101906 */
.L_x_817:
[----:B------:R-:W-:Y:S05]  /*1d20*/  BSYNC.RECONVERGENT B2 ;  /* 0x0000000000027941 */ /* 0x000fea0003800200 */
.L_x_816:
        /* <DEDUP_REMOVED lines=17> */
.L_x_823:
[----:B------:R-:W-:Y:S05]  /*1e40*/  BSYNC.RECONVERGENT B3 ;  /* 0x0000000000037941 */ /* 0x000fea0003800200 */
.L_x_822:
[----:B------:R2:W-:Y:S02]  /*1e50*/  STG.E desc[UR6][R16.64+0xa00], R2 ;  /* 0x000a000210007986 */ /* 0x0005e4000c101906 */
.L_x_821:
[----:B------:R-:W-:Y:S05]  /*1e60*/  BSYNC.RECONVERGENT B2 ;  /* 0x0000000000027941 */ /* 0x000fea0003800200 */
.L_x_820:
        /* <DEDUP_REMOVED lines=17> */
.L_x_827:
[----:B------:R-:W-:Y:S05]  /*1f80*/  BSYNC.RECONVERGENT B3 ;  /* 0x0000000000037941 */ /* 0x000fea0003800200 */
.L_x_826:
[----:B------:R2:W-:Y:S02]  /*1f90*/  STG.E desc[UR6][R16.64+0xc00], R2 ;  /* 0x000c000210007986 */ /* 0x0005e4000c101906 */
.L_x_825:
[----:B------:R-:W-:Y:S05]  /*1fa0*/  BSYNC.RECONVERGENT B2 ;  /* 0x0000000000027941 */ /* 0x000fea0003800200 */
.L_x_824:
[----:B------:R-:W-:Y:S05]  /*1fb0*/  @P2 BRA `(.L_x_828) ;  /* 0xfffffff400602947 */ /* 0x000fea000383ffff */
.L_x_795:
        /* <DEDUP_REMOVED lines=10> */
[----:B0-----:R-:W-:Y:S01]  /*2060*/  IMAD.WIDE R6, R9, 0x4, R14 ;  /* 0x0000000409067825 */ /* 0x001fe200078e020e */
[----:B--2---:R-:W0:Y:S05]  /*2070*/  LDC R17, c[0x0][0x388] ;  /* 0x0000e200ff117b82 */ /* 0x004e2a0000000800 */
        /* <DEDUP_REMOVED lines=13> */
[----:B------:R-:W-:-:S07]  /*2150*/  MOV R11, R2 ;  /* 0x00000002000b7202 */ /* 0x000fce0000000f00 */
.L_x_833:
[----:B------:R-:W-:Y:S05]  /*2160*/  BSYNC.RECONVERGENT B3 ;  /* 0x0000000000037941 */ /* 0x000fea0003800200 */
.L_x_832:
[----:B------:R-:W-:-:S05]  /*2170*/  IMAD.WIDE R2, R9, 0x4, R12 ;  /* 0x0000000409027825 */ /* 0x000fca00078e020c */
[----:B------:R3:W-:Y:S02]  /*2180*/  STG.E desc[UR6][R2.64], R11 ;  /* 0x0000000b02007986 */ /* 0x0007e4000c101906 */
.L_x_831:
[----:B------:R-:W-:Y:S05]  /*2190*/  BSYNC.RECONVERGENT B2 ;  /* 0x0000000000027941 */ /* 0x000fea0003800200 */
.L_x_830:
[----:B------:R-:W-:Y:S01]  /*21a0*/  IADD3 R7, PT, PT, R9, 0x80, RZ ;  /* 0x0000008009077810 */ /* 0x000fe20007ffe0ff */
[----:B------:R-:W-:Y:S03]  /*21b0*/  BSSY.RECONVERGENT B2, `(.L_x_834) ;  /* 0x0000016000027945 */ /* 0x000fe60003800200 */
[----:B------:R-:W-:-:S13]  /*21c0*/  ISETP.GE.AND P0, PT, R7, R5, PT ;  /* 0x000000050700720c */ /* 0x000fda0003f06270 */
[----:B------:R-:W-:Y:S05]  /*21d0*/  @P0 BRA `(.L_x_835) ;  /* 0x00000000004c0947 */ /* 0x000fea0003800000 */
[----:B--2---:R-:W-:Y:S01]  /*21e0*/  IMAD.WIDE R16, R7, 0x4, R14 ;  /* 0x0000000407107825 */ /* 0x004fe200078e020e */
[----:B------:R-:W3:Y:S05]  /*21f0*/  LDC R19, c[0x0][0x388] ;  /* 0x0000e200ff137b82 */ /* 0x000eea0000000800 */
        /* <DEDUP_REMOVED lines=12> */
[----:B01----:R-:W-:Y:S05]  /*22c0*/  CALL.REL.NOINC `($__internal_1_$__cuda_sm3x_div_rn_noftz_f32_slowpath) ;  /* 0x0000000800147944 */ /* 0x003fea0003c00000 */
[----:B------:R-:W-:-:S07]  /*22d0*/  MOV R11, R2 ;  /* 0x00000002000b7202 */ /* 0x000fce0000000f00 */
.L_x_837:
[----:B------:R-:W-:Y:S05]  /*22e0*/  BSYNC.RECONVERGENT B3 ;  /* 0x0000000000037941 */ /* 0x000fea0003800200 */
.L_x_836:
[----:B------:R-:W-:-:S05]  /*22f0*/  IMAD.WIDE R2, R7, 0x4, R12 ;  /* 0x0000000407027825 */ /* 0x000fca00078e020c */
[----:B------:R4:W-:Y:S02]  /*2300*/  STG.E desc[UR6][R2.64], R11 ;  /* 0x0000000b02007986 */ /* 0x0009e4000c101906 */
.L_x_835:
[----:B------:R-:W-:Y:S05]  /*2310*/  BSYNC.RECONVERGENT B2 ;  /* 0x0000000000027941 */ /* 0x000fea0003800200 */
.L_x_834:
[----:B------:R-:W-:Y:S01]  /*2320*/  VIADD R7, R9, 0x100 ;  /* 0x0000010009077836 */ /* 0x000fe20000000000 */
[----:B------:R-:W-:Y:S04]  /*2330*/  BSSY.RECONVERGENT B2, `(.L_x_838) ;  /* 0x0000016000027945 */ /* 0x000fe80003800200 */
[----:B------:R-:W-:-:S13]  /*2340*/  ISETP.GE.AND P0, PT, R7, R5, PT ;  /* 0x000000050700720c */ /* 0x000fda0003f06270 */
[----:B------:R-:W-:Y:S05]  /*2350*/  @P0 BRA `(.L_x_839) ;  /* 0x00000000004c0947 */ /* 0x000fea0003800000 */
[----:B--2---:R-:W-:Y:S01]  /*2360*/  IMAD.WIDE R16, R7, 0x4, R14 ;  /* 0x0000000407107825 */ /* 0x004fe200078e020e */
[----:B------:R-:W3:Y:S05]  /*2370*/  LDC R19, c[0x0][0x388] ;  /* 0x0000e200ff137b82 */ /* 0x000eea0000000800 */
[----:B------:R-:W2:Y:S01]  /*2380*/  LDG.E R16, desc[UR6][R16.64] ;  /* 0x0000000610107981 */ /* 0x000ea2000c1e1900 */
[----:B------:R-:W-:Y:S01]  /*2390*/  BSSY.RECONVERGENT B3, `(.L_x_840) ;  /* 0x000000d000037945 */ /* 0x000fe20003800200 */
[----:B---34-:R-:W3:Y:S02]  /*23a0*/  MUFU.RCP R2, R19 ;  /* 0x0000001300027308 */ /* 0x018ee40000001000 */
        /* <DEDUP_REMOVED lines=11> */
.L_x_841:
[----:B------:R-:W-:Y:S05]  /*2460*/  BSYNC.RECONVERGENT B3 ;  /* 0x0000000000037941 */ /* 0x000fea0003800200 */
.L_x_840:
[----:B------:R-:W-:-:S05]  /*2470*/  IMAD.WIDE R2, R7, 0x4, R12 ;  /* 0x0000000407027825 */ /* 0x000fca00078e020c */
[----:B------:R2:W-:Y:S02]  /*2480*/  STG.E desc[UR6][R2.64], R11 ;  /* 0x0000000b02007986 */ /* 0x0005e4000c101906 */
.L_x_839:
[----:B------:R-:W-:Y:S05]  /*2490*/  BSYNC.RECONVERGENT B2 ;  /* 0x0000000000027941 */ /* 0x000fea0003800200 */
.L_x_838:
[----:B------:R-:W-:Y:S01]  /*24a0*/  IADD3 R9, PT, PT, R9, 0x180, RZ ;  /* 0x0000018009097810 */ /* 0x000fe20007ffe0ff */
[----:B------:R-:W-:Y:S03]  /*24b0*/  BSSY.RECONVERGENT B2, `(.L_x_842) ;  /* 0x0000016000027945 */ /* 0x000fe60003800200 */
[----:B------:R-:W-:-:S13]  /*24c0*/  ISETP.GE.AND P0, PT, R9, R5, PT ;  /* 0x000000050900720c */ /* 0x000fda0003f06270 */
[----:B------:R-:W-:Y:S05]  /*24d0*/  @P0 BRA `(.L_x_843) ;  /* 0x00000000004c0947 */ /* 0x000fea0003800000 */
[----:B0-----:R-:W-:Y:S01]  /*24e0*/  IMAD.WIDE R6, R9, 0x4, R14 ;  /* 0x0000000409067825 */ /* 0x001fe200078e020e */
[----:B--2---:R-:W3:Y:S05]  /*24f0*/  LDC R17, c[0x0][0x388] ;  /* 0x0000e200ff117b82 */ /* 0x004eea0000000800 */
[----:B------:R-:W2:Y:S01]  /*2500*/  LDG.E R6, desc[UR6][R6.64] ;  /* 0x0000000606067981 */ /* 0x000ea2000c1e1900 */
[----:B------:R-:W-:Y:S01]  /*2510*/  BSSY.RECONVERGENT B3, `(.L_x_844) ;  /* 0x000000d000037945 */ /* 0x000fe20003800200 */
[----:B---34-:R-:W0:Y:S02]  /*2520*/  MUFU.RCP R2, R17 ;  /* 0x0000001100027308 */ /* 0x018e240000001000 */
        /* <DEDUP_REMOVED lines=11> */
.L_x_845:
[----:B------:R-:W-:Y:S05]  /*25e0*/  BSYNC.RECONVERGENT B3 ;  /* 0x0000000000037941 */ /* 0x000fea0003800200 */
.L_x_844:
[----:B------:R-:W-:-:S05]  /*25f0*/  IMAD.WIDE R2, R9, 0x4, R12 ;  /* 0x0000000409027825 */ /* 0x000fca00078e020c */
[----:B------:R0:W-:Y:S02]  /*2600*/  STG.E desc[UR6][R2.64], R11 ;  /* 0x0000000b02007986 */ /* 0x0001e4000c101906 */
.L_x_843:
[----:B------:R-:W-:Y:S05]  /*2610*/  BSYNC.RECONVERGENT B2 ;  /* 0x0000000000027941 */ /* 0x000fea0003800200 */
.L_x_842:
[----:B------:R-:W-:-:S07]  /*2620*/  IADD3 R10, PT, PT, R10, 0x4, RZ ;  /* 0x000000040a0a7810 */ /* 0x000fce0007ffe0ff */
.L_x_829:
[----:B------:R-:W-:-:S13]  /*2630*/  ISETP.NE.AND P0, PT, RZ, UR4, PT ;  /* 0x00000004ff007c0c */ /* 0x000fda000bf05270 */
[----:B------:R-:W-:Y:S05]  /*2640*/  @!P0 EXIT ;  /* 0x000000000000894d */ /* 0x000fea0003800000 */
[----:B------:R-:W-:-:S09]  /*2650*/  UISETP.NE.AND UP0, UPT, UR4, 0x1, UPT ;  /* 0x000000010400788c */ /* 0x000fd2000bf05270 */
[----:B------:R-:W-:Y:S05]  /*2660*/  BRA.U !UP0, `(.L_x_846) ;  /* 0x0000000108c47547 */ /* 0x000fea000b800000 */
[----:B------:R-:W-:Y:S01]  /*2670*/  LEA R7, R10, R23, 0x7 ;  /* 0x000000170a077211 */ /* 0x000fe200078e38ff */
[----:B------:R-:W-:Y:S03]  /*2680*/  BSSY.RECONVERGENT B2, `(.L_x_847) ;  /* 0x0000016000027945 */ /* 0x000fe60003800200 */
[----:B------:R-:W-:-:S13]  /*2690*/  ISETP.GE.AND P0, PT, R7, R5, PT ;  /* 0x000000050700720c */ /* 0x000fda0003f06270 */
[----:B------:R-:W-:Y:S05]  /*26a0*/  @P0 BRA `(.L_x_848) ;  /* 0x00000000004c0947 */ /* 0x000fea0003800000 */
[----:B------:R-:W-:Y:S01]  /*26b0*/  IMAD.WIDE R8, R7, 0x4, R14 ;  /* 0x0000000407087825 */ /* 0x000fe200078e020e */
[----:B--2---:R-:W0:Y:S05]  /*26c0*/  LDC R17, c[0x0][0x388] ;  /* 0x0000e200ff117b82 */ /* 0x004e2a0000000800 */
[----:B------:R-:W2:Y:S01]  /*26d0*/  LDG.E R8, desc[UR6][R8.64] ;  /* 0x0000000608087981 */ /* 0x000ea2000c1e1900 */
[----:B------:R-:W-:Y:S01]  /*26e0*/  BSSY.RECONVERGENT B3, `(.L_x_849) ;  /* 0x000000d000037945 */ /* 0x000fe20003800200 */
[----:B0--34-:R-:W0:Y:S02]  /*26f0*/  MUFU.RCP R2, R17 ;  /* 0x0000001100027308 */ /* 0x019e240000001000 */
        /* <DEDUP_REMOVED lines=11> */
.L_x_850:
[----:B------:R-:W-:Y:S05]  /*27b0*/  BSYNC.RECONVERGENT B3 ;  /* 0x0000000000037941 */ /* 0x000fea0003800200 */
.L_x_849:
[----:B------:R-:W-:-:S05]  /*27c0*/  IMAD.WIDE R2, R7, 0x4, R12 ;  /* 0x0000000407027825 */ /* 0x000fca00078e020c */
[----:B------:R0:W-:Y:S02]  /*27d0*/  STG.E desc[UR6][R2.64], R11 ;  /* 0x0000000b02007986 */ /* 0x0001e4000c101906 */
.L_x_848:
[----:B------:R-:W-:Y:S05]  /*27e0*/  BSYNC.RECONVERGENT B2 ;  /* 0x0000000000027941 */ /* 0x000fea0003800200 */
.L_x_847:
[----:B------:R-:W-:Y:S01]  /*27f0*/  VIADD R7, R7, 0x80 ;  /* 0x0000008007077836 */ /* 0x000fe20000000000 */
[----:B------:R-:W-:Y:S04]  /*2800*/  BSSY.RECONVERGENT B2, `(.L_x_851) ;  /* 0x0000016000027945 */ /* 0x000fe80003800200 */
        /* <DEDUP_REMOVED lines=18> */
.L_x_854:
[----:B------:R-:W-:Y:S05]  /*2930*/  BSYNC.RECONVERGENT B3 ;  /* 0x0000000000037941 */ /* 0x000fea0003800200 */
.L_x_853:
[----:B------:R-:W-:-:S05]  /*2940*/  IMAD.WIDE R2, R7, 0x4, R12 ;  /* 0x0000000407027825 */ /* 0x000fca00078e020c */
[----:B------:R0:W-:Y:S02]  /*2950*/  STG.E desc[UR6][R2.64], R11 ;  /* 0x0000000b02007986 */ /* 0x0001e4000c101906 */
.L_x_852:
[----:B------:R-:W-:Y:S05]  /*2960*/  BSYNC.RECONVERGENT B2 ;  /* 0x0000000000027941 */ /* 0x000fea0003800200 */
.L_x_851:
[----:B------:R-:W-:-:S07]  /*2970*/  IADD3 R10, PT, PT, R10, 0x2, RZ ;  /* 0x000000020a0a7810 */ /* 0x000fce0007ffe0ff */
.L_x_846:
[----:B0-234-:R-:W0:Y:S02]  /*2980*/  LDC R2, c[0x0][0x384] ;  /* 0x0000e100ff027b82 */ /* 0x01de240000000800 */
[----:B0-----:R-:W-:-:S04]  /*2990*/  LOP3.LUT R2, R2, 0x1, RZ, 0xc0, !PT ;  /* 0x0000000102027812 */ /* 0x001fc800078ec0ff */
[----:B------:R-:W-:-:S13]  /*29a0*/  ISETP.NE.U32.AND P0, PT, R2, 0x1, PT ;  /* 0x000000010200780c */ /* 0x000fda0003f05070 */
[----:B------:R-:W-:Y:S05]  /*29b0*/  @P0 EXIT ;  /* 0x000000000000094d */ /* 0x000fea0003800000 */
[----:B------:R-:W-:-:S04]  /*29c0*/  LEA R23, R10, R23, 0x7 ;  /* 0x000000170a177211 */ /* 0x000fc800078e38ff */
[----:B------:R-:W-:-:S13]  /*29d0*/  ISETP.GE.AND P0, PT, R23, R5, PT ;  /* 0x000000051700720c */ /* 0x000fda0003f06270 */
[----:B------:R-:W-:Y:S05]  /*29e0*/  @P0 EXIT ;  /* 0x000000000000094d */ /* 0x000fea0003800000 */
[----:B------:R-:W-:Y:S01]  /*29f0*/  IMAD.WIDE R14, R23, 0x4, R14 ;  /* 0x00000004170e7825 */ /* 0x000fe200078e020e */
[----:B------:R-:W0:Y:S05]  /*2a00*/  LDC R5, c[0x0][0x388] ;  /* 0x0000e200ff057b82 */ /* 0x000e2a0000000800 */
        /* <DEDUP_REMOVED lines=13> */
.L_x_856:
[----:B------:R-:W-:Y:S05]  /*2ae0*/  BSYNC.RECONVERGENT B2 ;  /* 0x0000000000027941 */ /* 0x000fea0003800200 */
.L_x_855:
[----:B------:R-:W-:-:S05]  /*2af0*/  IMAD.WIDE R12, R23, 0x4, R12 ;  /* 0x00000004170c7825 */ /* 0x000fca00078e020c */
[----:B------:R-:W-:Y:S01]  /*2b00*/  STG.E desc[UR6][R12.64], R2 ;  /* 0x000000020c007986 */ /* 0x000fe2000c101906 */
[----:B------:R-:W-:Y:S05]  /*2b10*/  EXIT ;  /* 0x000000000000794d */ /* 0x000fea0003800000 */
        .weak           $__internal_1_$__cuda_sm3x_div_rn_noftz_f32_slowpath
        .type           $__internal_1_$__cuda_sm3x_div_rn_noftz_f32_slowpath,@function
        .size           $__internal_1_$__cuda_sm3x_div_rn_noftz_f32_slowpath,(.L_x_992 - $__internal_1_$__cuda_sm3x_div_rn_noftz_f32_slowpath)
$__internal_1_$__cuda_sm3x_div_rn_noftz_f32_slowpath:
[----:B------:R-:W-:Y:S01]  /*2b20*/  SHF.R.U32.HI R4, RZ, 0x17, R0 ;  /* 0x00000017ff047819 */ /* 0x000fe20000011600 */
[----:B------:R-:W-:Y:S01]  /*2b30*/  BSSY.RECONVERGENT B0, `(.L_x_857) ;  /* 0x0000063000007945 */ /* 0x000fe20003800200 */
[----:B------:R-:W-:Y:S02]  /*2b40*/  SHF.R.U32.HI R26, RZ, 0x17, R3 ;  /* 0x00000017ff1a7819 */ /* 0x000fe40000011603 */
[----:B------:R-:W-:Y:S02]  /*2b50*/  LOP3.LUT R4, R4, 0xff, RZ, 0xc0, !PT ;  /* 0x000000ff04047812 */ /* 0x000fe400078ec0ff */
[----:B------:R-:W-:Y:S02]  /*2b60*/  LOP3.LUT R26, R26, 0xff, RZ, 0xc0, !PT ;  /* 0x000000ff1a1a7812 */ /* 0x000fe400078ec0ff */
[----:B------:R-:W-:Y:S01]  /*2b70*/  MOV R27, R0 ;  /* 0x00000000001b7202 */ /* 0x000fe20000000f00 */
[----:B------:R-:W-:Y:S01]  /*2b80*/  VIADD R25, R4, 0xffffffff ;  /* 0xffffffff04197836 */ /* 0x000fe20000000000 */
[----:B------:R-:W-:-:S04]  /*2b90*/  IADD3 R2, PT, PT, R26, -0x1, RZ ;  /* 0xffffffff1a027810 */ /* 0x000fc80007ffe0ff */
[----:B------:R-:W-:-:S04]  /*2ba0*/  ISETP.GT.U32.AND P0, PT, R25, 0xfd, PT ;  /* 0x000000fd1900780c */ /* 0x000fc80003f04070 */
[----:B------:R-:W-:-:S13]  /*2bb0*/  ISETP.GT.U32.OR P0, PT, R2, 0xfd, P0 ;  /* 0x000000fd0200780c */ /* 0x000fda0000704470 */
[----:B------:R-:W-:Y:S01]  /*2bc0*/  @!P0 MOV R24, RZ ;  /* 0x000000ff00188202 */ /* 0x000fe20000000f00 */
        /* <DEDUP_REMOVED lines=22> */
[----:B------:R-:W-:-:S04]  /*2d30*/  @!P1 FFMA R27, R0, 1.84467440737095516160e+19, RZ ;  /* 0x5f800000001b9823 */ /* 0x000fc800000000ff */
[----:B------:R-:W-:-:S07]  /*2d40*/  @!P1 VIADD R24, R24, 0x40 ;  /* 0x0000004018189836 */ /* 0x000fce0000000000 */
.L_x_858:
[----:B------:R-:W-:Y:S01]  /*2d50*/  LEA R28, R4, 0xc0800000, 0x17 ;  /* 0xc0800000041c7811 */ /* 0x000fe200078eb8ff */
[----:B------:R-:W-:Y:S01]  /*2d60*/  BSSY.RECONVERGENT B1, `(.L_x_863) ;  /* 0x0000036000017945 */ /* 0x000fe20003800200 */
[----:B------:R-:W-:Y:S02]  /*2d70*/  IADD3 R26, PT, PT, R26, -0x7f, RZ ;  /* 0xffffff811a1a7810 */ /* 0x000fe40007ffe0ff */
[----:B------:R-:W-:-:S04]  /*2d80*/  IADD3 R28, PT, PT, -R28, R27, RZ ;  /* 0x0000001b1c1c7210 */ /* 0x000fc80007ffe1ff */
[----:B------:R-:W0:Y:S01]  /*2d90*/  MUFU.RCP R2, R28 ;  /* 0x0000001c00027308 */ /* 0x000e220000001000 */
[----:B------:R-:W-:-:S04]  /*2da0*/  FADD.FTZ R25, -R28, -RZ ;  /* 0x800000ff1c197221 */ /* 0x000fc80000010100 */
[----:B0-----:R-:W-:-:S04]  /*2db0*/  FFMA R27, R2, R25, 1 ;  /* 0x3f800000021b7423 */ /* 0x001fc80000000019 */
[----:B------:R-:W-:Y:S01]  /*2dc0*/  FFMA R27, R2, R27, R2 ;  /* 0x0000001b021b7223 */ /* 0x000fe20000000002 */
[C---:B------:R-:W-:Y:S01]  /*2dd0*/  IMAD R2, R26.reuse, -0x800000, R3 ;  /* 0xff8000001a027824 */ /* 0x040fe200078e0203 */
[----:B------:R-:W-:-:S03]  /*2de0*/  IADD3 R3, PT, PT, R26, 0x7f, -R4 ;  /* 0x0000007f1a037810 */ /* 0x000fc60007ffe804 */
[----:B------:R-:W-:Y:S01]  /*2df0*/  FFMA R26, R2, R27, RZ ;  /* 0x0000001b021a7223 */ /* 0x000fe200000000ff */
[----:B------:R-:W-:-:S03]  /*2e00*/  IADD3 R29, PT, PT, R3, R24, RZ ;  /* 0x00000018031d7210 */ /* 0x000fc60007ffe0ff */
        /* <DEDUP_REMOVED lines=20> */
[C---:B------:R-:W-:Y:S01]  /*2f50*/  VIADD R4, R3.reuse, 0x20 ;  /* 0x0000002003047836 */ /* 0x040fe20000000000 */
[C---:B------:R-:W-:Y:S02]  /*2f60*/  ISETP.NE.AND P3, PT, R3.reuse, RZ, PT ;  /* 0x000000ff0300720c */ /* 0x040fe40003f65270 */
[----:B------:R-:W-:Y:S02]  /*2f70*/  LOP3.LUT R24, R24, 0x7fffff, RZ, 0xc0, !PT ;  /* 0x007fffff18187812 */ /* 0x000fe400078ec0ff */
[----:B------:R-:W-:Y:S02]  /*2f80*/  ISETP.NE.AND P1, PT, R3, RZ, PT ;  /* 0x000000ff0300720c */ /* 0x000fe40003f25270 */
[----:B------:R-:W-:-:S02]  /*2f90*/  LOP3.LUT R27, R24, 0x800000, RZ, 0xfc, !PT ;  /* 0x00800000181b7812 */ /* 0x000fc400078efcff */
[----:B------:R-:W-:Y:S02]  /*2fa0*/  IADD3 R3, PT, PT, -R3, RZ, RZ ;  /* 0x000000ff03037210 */ /* 0x000fe40007ffe1ff */
[----:B------:R-:W-:Y:S02]  /*2fb0*/  SHF.L.U32 R4, R27, R4, RZ ;  /* 0x000000041b047219 */ /* 0x000fe400000006ff */
[----:B------:R-:W-:Y:S02]  /*2fc0*/  FSETP.NEU.FTZ.AND P0, PT, R26, R25, PT ;  /* 0x000000191a00720b */ /* 0x000fe40003f1d000 */
[----:B------:R-:W-:Y:S02]  /*2fd0*/  SEL R24, R3, RZ, P3 ;  /* 0x000000ff03187207 */ /* 0x000fe40001800000 */
[----:B------:R-:W-:Y:S02]  /*2fe0*/  ISETP.NE.AND P1, PT, R4, RZ, P1 ;  /* 0x000000ff0400720c */ /* 0x000fe40000f25270 */
[----:B------:R-:W-:-:S02]  /*2ff0*/  SHF.R.U32.HI R24, RZ, R24, R27 ;  /* 0x00000018ff187219 */ /* 0x000fc4000001161b */
[----:B------:R-:W-:Y:S02]  /*3000*/  PLOP3.LUT P0, PT, P0, P1, PT, 0xf8, 0x8f ;  /* 0x00000000008f781c */ /* 0x000fe40000703f70 */
[----:B------:R-:W-:Y:S02]  /*3010*/  SHF.R.U32.HI R4, RZ, 0x1, R24 ;  /* 0x00000001ff047819 */ /* 0x000fe40000011618 */
[----:B------:R-:W-:-:S04]  /*3020*/  SEL R3, RZ, 0x1, !P0 ;  /* 0x00000001ff037807 */ /* 0x000fc80004000000 */
[----:B------:R-:W-:-:S04]  /*3030*/  LOP3.LUT R3, R3, 0x1, R4, 0xf8, !PT ;  /* 0x0000000103037812 */ /* 0x000fc800078ef804 */
[----:B------:R-:W-:-:S04]  /*3040*/  LOP3.LUT R3, R3, R24, RZ, 0xc0, !PT ;  /* 0x0000001803037212 */ /* 0x000fc800078ec0ff */
[----:B------:R-:W-:-:S04]  /*3050*/  IADD3 R3, PT, PT, R4, R3, RZ ;  /* 0x0000000304037210 */ /* 0x000fc80007ffe0ff */
[----:B------:R-:W-:Y:S01]  /*3060*/  LOP3.LUT R2, R3, R2, RZ, 0xfc, !PT ;  /* 0x0000000203027212 */ /* 0x000fe200078efcff */
[----:B------:R-:W-:Y:S06]  /*3070*/  BRA `(.L_x_866) ;  /* 0x0000000000107947 */ /* 0x000fec0003800000 */
.L_x_865:
[----:B------:R-:W-:-:S04]  /*3080*/  LOP3.LUT R2, R2, 0x80000000, RZ, 0xc0, !PT ;  /* 0x8000000002027812 */ /* 0x000fc800078ec0ff */
[----:B------:R-:W-:Y:S01]  /*3090*/  LOP3.LUT R2, R2, 0x7f800000, RZ, 0xfc, !PT ;  /* 0x7f80000002027812 */ /* 0x000fe200078efcff */
[----:B------:R-:W-:Y:S06]  /*30a0*/  BRA `(.L_x_866) ;  /* 0x0000000000047947 */ /* 0x000fec0003800000 */
.L_x_864:
[----:B------:R-:W-:-:S07]  /*30b0*/  LEA R2, R29, R2, 0x17 ;  /* 0x000000021d027211 */ /* 0x000fce00078eb8ff */
.L_x_866:
[----:B------:R-:W-:Y:S05]  /*30c0*/  BSYNC.RECONVERGENT B1 ;  /* 0x0000000000017941 */ /* 0x000fea0003800200 */
.L_x_863:
[----:B------:R-:W-:Y:S05]  /*30d0*/  BRA `(.L_x_867) ;  /* 0x0000000000207947 */ /* 0x000fea0003800000 */
.L_x_862:
[----:B------:R-:W-:-:S04]  /*30e0*/  LOP3.LUT R3, R27, 0x80000000, R3, 0x48, !PT ;  /* 0x800000001b037812 */ /* 0x000fc800078e4803 */
[----:B------:R-:W-:Y:S01]  /*30f0*/  LOP3.LUT R2, R3, 0x7f800000, RZ, 0xfc, !PT ;  /* 0x7f80000003027812 */ /* 0x000fe200078efcff */
[----:B------:R-:W-:Y:S06]  /*3100*/  BRA `(.L_x_867) ;  /* 0x0000000000147947 */ /* 0x000fec0003800000 */
.L_x_861:
[----:B------:R-:W-:Y:S01]  /*3110*/  LOP3.LUT R2, R27, 0x80000000, R3, 0x48, !PT ;  /* 0x800000001b027812 */ /* 0x000fe200078e4803 */
[----:B------:R-:W-:Y:S06]  /*3120*/  BRA `(.L_x_867) ;  /* 0x00000000000c7947 */ /* 0x000fec0003800000 */
.L_x_860:
[----:B------:R-:W0:Y:S01]  /*3130*/  MUFU.RSQ R2, -QNAN ;  /* 0xffc0000000027908 */ /* 0x000e220000001400 */
[----:B------:R-:W-:Y:S05]  /*3140*/  BRA `(.L_x_867) ;  /* 0x0000000000047947 */ /* 0x000fea0003800000 */
.L_x_859:
[----:B------:R-:W-:-:S07]  /*3150*/  FADD.FTZ R2, R3, R0 ;  /* 0x0000000003027221 */ /* 0x000fce0000010000 */
.L_x_867:
[----:B------:R-:W-:Y:S05]  /*3160*/  BSYNC.RECONVERGENT B0 ;  /* 0x0000000000007941 */ /* 0x000fea0003800200 */
.L_x_857:
[----:B------:R-:W-:Y:S01]  /*3170*/  HFMA2 R25, -RZ, RZ, 0, 0 ;  /* 0x00000000ff197431 */ /* 0x000fe200000001ff */
[----:B------:R-:W-:-:S04]  /*3180*/  MOV R24, R22 ;  /* 0x0000001600187202 */ /* 0x000fc80000000f00 */
[----:B0-----:R-:W-:Y:S05]  /*3190*/  RET.REL.NODEC R24 `(_ZN3cub18CUB_300001_SM_10006detail9transform16transform_kernelINS2_10policy_hubILb1EN4cuda3std3__45tupleIJN6thrust24THRUST_300001_SM_1000_NS10device_ptrIfEEEEEE10policy1000Ei4SdivSC_JPfEEEvT0_iT1_T2_DpNS2_10kernel_argIT3_EE) ;  /* 0xffffffcc18987950 */ /* 0x001fea0003c3ffff */
.L_x_868:
        /* <DEDUP_REMOVED lines=14> */
.L_x_992:


//--------------------- .text._ZN3cub18CUB_300001_SM_10006detail9transform16transform_kernelINS2_10policy_hubILb1EN4cuda3std3__45tupleIJN6thrust24THRUST_300001_SM_1000_NS10device_ptrIfEEEEEE10policy1000El4SexpSC_JPfEEEvT0_iT1_T2_DpNS2_10kernel_argIT3_EE --------------------------
	.section	.text._ZN3cub18CUB_300001_SM_10006detail9transform16transform_kernelINS2_10policy_hubILb1EN4cuda3std3__45tupleIJN6thrust24THRUST_300001_SM_1000_NS10device_ptrIfEEEEEE10policy1000El4SexpSC_JPfEEEvT0_iT1_T2_DpNS2_10kernel_argIT3_EE,"ax",@progbits
	.align	128
        .global         _ZN3cub18CUB_300001_SM_10006detail9transform16transform_kernelINS2_10policy_hubILb1EN4cuda3std3__45tupleIJN6thrust24THRUST_300001_SM_1000_NS10device_ptrIfEEEEEE10policy1000El4SexpSC_JPfEEEvT0_iT1_T2_DpNS2_10kernel_argIT3_EE
        .type           _ZN3cub18CUB_300001_SM_10006detail9transform16transform_kernelINS2_10policy_hubILb1EN4cuda3std3__45tupleIJN6thrust24THRUST_300001_SM_1000_NS10device_ptrIfEEEEEE10policy1000El4SexpSC_JPfEEEvT0_iT1_T2_DpNS2_10kernel_argIT3_EE,@function
        .size           _ZN3cub18CUB_300001_SM_10006detail9transform16transform_kernelINS2_10policy_hubILb1EN4cuda3std3__45tupleIJN6thrust24THRUST_300001_SM_1000_NS10device_ptrIfEEEEEE10policy1000El4SexpSC_JPfEEEvT0_iT1_T2_DpNS2_10kernel_argIT3_EE,(.L_x_1013 - _ZN3cub18CUB_300001_SM_10006detail9transform16transform_kernelINS2_10policy_hubILb1EN4cuda3std3__45tupleIJN6thrust24THRUST_300001_SM_1000_NS10device_ptrIfEEEEEE10policy1000El4SexpSC_JPfEEEvT0_iT1_T2_DpNS2_10kernel_argIT3_EE)
        .other          _ZN3cub18CUB_300001_SM_10006detail9transform16transform_kernelINS2_10policy_hubILb1EN4cuda3std3__45tupleIJN6thrust24THRUST_300001_SM_1000_NS10device_ptrIfEEEEEE10policy1000El4SexpSC_JPfEEEvT0_iT1_T2_DpNS2_10kernel_argIT3_EE,@"STO_CUDA_ENTRY STV_DEFAULT"
_ZN3cub18CUB_300001_SM_10006detail9transform16transform_kernelINS2_10policy_hubILb1EN4cuda3std3__45tupleIJN6thrust24THRUST_300001_SM_1000_NS10device_ptrIfEEEEEE10policy1000El4SexpSC_JPfEEEvT0_iT1_T2_DpNS2_10kernel_argIT3_EE:
.text._ZN3cub18CUB_300001_SM_10006detail9transform16transform_kernelINS2_10policy_hubILb1EN4cuda3std3__45tupleIJN6thrust24THRUST_300001_SM_1000_NS10device_ptrIfEEEEEE10policy1000El4SexpSC_JPfEEEvT0_iT1_T2_DpNS2_10kernel_argIT3_EE:
        /* <DEDUP_REMOVED lines=24> */
.L_x_871:
[----:B------:R-:W-:Y:S01]  /*0180*/  IADD3 R11, PT, PT, R11, 0x4000, RZ ;  /* 0x000040000b0b7810 */ /* 0x000fe20007ffe0ff */
[----:B------:R0:W-:Y:S03]  /*0190*/  CCTL.E.PF2 [R6] ;  /* 0x000000000600798f */ /* 0x0001e60000800100 */
[----:B------:R-:W-:Y:S02]  /*01a0*/  ISETP.GE.AND P0, PT, R11, R4, PT ;  /* 0x000000040b00720c */ /* 0x000fe40003f06270 */
[----:B0-----:R-:W-:-:S04]  /*01b0*/  IADD3 R6, P1, PT, R6, 0x4000, RZ ;  /* 0x0000400006067810 */ /* 0x001fc80007f3e0ff */
[----:B------:R-:W-:-:S07]  /*01c0*/  IADD3.X R7, PT, PT, RZ, R7, RZ, P1, !PT ;  /* 0x00000007ff077210 */ /* 0x000fce0000ffe4ff */
[----:B------:R-:W-:Y:S05]  /*01d0*/  @!P0 BRA `(.L_x_871) ;  /* 0xfffffffc00e88947 */ /* 0x000fea000383ffff */
.L_x_870:
[----:B------:R-:W-:Y:S05]  /*01e0*/  BSYNC.RECONVERGENT B0 ;  /* 0x0000000000007941 */ /* 0x000fea0003800200 */
.L_x_869:
        /* <DEDUP_REMOVED lines=16> */
[----:B------:R-:W-:-:S13]  /*02f0*/  ISETP.GE.AND P0, PT, R9, R8, PT ;  /* 0x000000080900720c */ /* 0x000fda0003f06270 */
[----:B------:R-:W-:-:S06]  /*0300*/  @!P0 IMAD.WIDE.U32 R6, R9, 0x4, R2 ;  /* 0x0000000409068825 */ /* 0x000fcc00078e0002 */
[----:B------:R-:W2:Y:S01]  /*0310*/  @!P0 LDG.E R6, desc[UR4][R6.64] ;  /* 0x0000000406068981 */ /* 0x000ea2000c1e1900 */
[----:B------:R-:W-:Y:S02]  /*0320*/  @!P0 MOV R11, 0x3bbb989d ;  /* 0x3bbb989d000b8802 */ /* 0x000fe40000000f00 */
[----:B------:R-:W-:Y:S02]  /*0330*/  @!P0 MOV R13, 0x437c0000 ;  /* 0x437c0000000d8802 */ /* 0x000fe40000000f00 */
[----:B------:R-:W-:-:S04]  /*0340*/  IADD3 R15, PT, PT, R9, 0x80, RZ ;  /* 0x00000080090f7810 */ /* 0x000fc80007ffe0ff */
[----:B------:R-:W-:Y:S01]  /*0350*/  ISETP.GE.AND P1, PT, R15, R8, PT ;  /* 0x000000080f00720c */ /* 0x000fe20003f26270 */
[----:B--2---:R-:W-:-:S04]  /*0360*/  @!P0 FFMA.SAT R10, R6, R11, 0.5 ;  /* 0x3f000000060a8423 */ /* 0x004fc8000000200b */
[----:B------:R-:W-:-:S04]  /*0370*/  @!P0 FFMA.RM R10, R10, R13, 12582913 ;  /* 0x4b4000010a0a8423 */ /* 0x000fc8000000400d */
[----:B------:R-:W-:-:S04]  /*0380*/  @!P0 FADD R11, R10, -12583039 ;  /* 0xcb40007f0a0b8421 */ /* 0x000fc80000000000 */
[----:B------:R-:W-:-:S04]  /*0390*/  @!P0 FFMA R11, R6, 1.4426950216293334961, -R11 ;  /* 0x3fb8aa3b060b8823 */ /* 0x000fc8000000080b */
[----:B------:R-:W-:Y:S01]  /*03a0*/  @!P0 FFMA R12, R6, 1.925963033500011079e-08, R11 ;  /* 0x32a57060060c8823 */ /* 0x000fe2000000000b */
[----:B------:R-:W-:Y:S01]  /*03b0*/  @!P0 SHF.L.U32 R6, R10, 0x17, RZ ;  /* 0x000000170a068819 */ /* 0x000fe200000006ff */
[----:B------:R-:W-:Y:S02]  /*03c0*/  @!P0 IMAD.WIDE.U32 R10, R9, 0x4, R4 ;  /* 0x00000004090a8825 */ /* 0x000fe400078e0004 */
[----:B------:R-:W0:Y:S02]  /*03d0*/  @!P0 MUFU.EX2 R13, R12 ;  /* 0x0000000c000d8308 */ /* 0x000e240000000800 */
[----:B0-----:R-:W-:Y:S01]  /*03e0*/  @!P0 FMUL R13, R6, R13 ;  /* 0x0000000d060d8220 */ /* 0x001fe20000400000 */
[----:B------:R-:W-:-:S04]  /*03f0*/  IMAD.WIDE R6, R15, 0x4, R2 ;  /* 0x000000040f067825 */ /* 0x000fc800078e0202 */
[----:B------:R0:W-:Y:S04]  /*0400*/  @!P0 STG.E desc[UR4][R10.64], R13 ;  /* 0x0000000d0a008986 */ /* 0x0001e8000c101904 */
[----:B------:R-:W2:Y:S01]  /*0410*/  @!P1 LDG.E R14, desc[UR4][R6.64] ;  /* 0x00000004060e9981 */ /* 0x000ea2000c1e1900 */
[----:B------:R-:W-:Y:S02]  /*0420*/  @!P1 MOV R17, 0x3bbb989d ;  /* 0x3bbb989d00119802 */ /* 0x000fe40000000f00 */
[----:B------:R-:W-:Y:S01]  /*0430*/  @!P1 MOV R19, 0x437c0000 ;  /* 0x437c000000139802 */ /* 0x000fe20000000f00 */
[----:B0-----:R-:W-:-:S04]  /*0440*/  IMAD.WIDE R10, R15, 0x4, R4 ;  /* 0x000000040f0a7825 */ /* 0x001fc800078e0204 */
[----:B--2---:R-:W-:-:S04]  /*0450*/  @!P1 FFMA.SAT R12, R14, R17, 0.5 ;  /* 0x3f0000000e0c9423 */ /* 0x004fc80000002011 */
[----:B------:R-:W-:Y:S01]  /*0460*/  @!P1 FFMA.RM R12, R12, R19, 12582913 ;  /* 0x4b4000010c0c9423 */ /* 0x000fe20000004013 */
[----:B------:R-:W-:-:S03]  /*0470*/  IADD3 R19, PT, PT, R9, 0x100, RZ ;  /* 0x0000010009137810 */ /* 0x000fc60007ffe0ff */
[C---:B------:R-:W-:Y:S01]  /*0480*/  @!P1 FADD R17, R12.reuse, -12583039 ;  /* 0xcb40007f0c119421 */ /* 0x040fe20000000000 */
[----:B------:R-:W-:Y:S02]  /*0490*/  ISETP.GE.AND P0, PT, R19, R8, PT ;  /* 0x000000081300720c */ /* 0x000fe40003f06270 */
[----:B------:R-:W-:Y:S01]  /*04a0*/  @!P1 SHF.L.U32 R12, R12, 0x17, RZ ;  /* 0x000000170c0c9819 */ /* 0x000fe200000006ff */
[----:B------:R-:W-:-:S04]  /*04b0*/  @!P1 FFMA R17, R14, 1.4426950216293334961, -R17 ;  /* 0x3fb8aa3b0e119823 */ /* 0x000fc80000000811 */
[----:B------:R-:W-:-:S06]  /*04c0*/  @!P1 FFMA R17, R14, 1.925963033500011079e-08, R17 ;  /* 0x32a570600e119823 */ /* 0x000fcc0000000011 */
[----:B------:R-:W0:Y:S02]  /*04d0*/  @!P1 MUFU.EX2 R17, R17 ;  /* 0x0000001100119308 */ /* 0x000e240000000800 */
[----:B0-----:R-:W-:-:S05]  /*04e0*/  @!P1 FMUL R13, R12, R17 ;  /* 0x000000110c0d9220 */ /* 0x001fca0000400000 */
[----:B------:R0:W-:Y:S04]  /*04f0*/  @!P1 STG.E desc[UR4][R10.64], R13 ;  /* 0x0000000d0a009986 */ /* 0x0001e8000c101904 */
[----:B------:R-:W2:Y:S01]  /*0500*/  @!P0 LDG.E R12, desc[UR4][R6.64+0x200] ;  /* 0x00020004060c8981 */ /* 0x000ea2000c1e1900 */
[----:B------:R-:W-:Y:S02]  /*0510*/  @!P0 MOV R15, 0x3bbb989d ;  /* 0x3bbb989d000f8802 */ /* 0x000fe40000000f00 */
[----:B------:R-:W-:Y:S02]  /*0520*/  @!P0 MOV R19, 0x437c0000 ;  /* 0x437c000000138802 */ /* 0x000fe40000000f00 */
[----:B------:R-:W-:-:S04]  /*0530*/  IADD3 R17, PT, PT, R9, 0x180, RZ ;  /* 0x0000018009117810 */ /* 0x000fc80007ffe0ff */
[----:B------:R-:W-:Y:S01]  /*0540*/  ISETP.GE.AND P1, PT, R17, R8, PT ;  /* 0x000000081100720c */ /* 0x000fe20003f26270 */
[----:B--2---:R-:W-:-:S04]  /*0550*/  @!P0 FFMA.SAT R14, R12, R15, 0.5 ;  /* 0x3f0000000c0e8423 */ /* 0x004fc8000000200f */
[----:B------:R-:W-:-:S04]  /*0560*/  @!P0 FFMA.RM R14, R14, R19, 12582913 ;  /* 0x4b4000010e0e8423 */ /* 0x000fc80000004013 */
[C---:B------:R-:W-:Y:S01]  /*0570*/  @!P0 FADD R15, R14.reuse, -12583039 ;  /* 0xcb40007f0e0f8421 */ /* 0x040fe20000000000 */
[----:B------:R-:W-:-:S03]  /*0580*/  @!P0 SHF.L.U32 R14, R14, 0x17, RZ ;  /* 0x000000170e0e8819 */ /* 0x000fc600000006ff */
[----:B------:R-:W-:-:S04]  /*0590*/  @!P0 FFMA R15, R12, 1.4426950216293334961, -R15 ;  /* 0x3fb8aa3b0c0f8823 */ /* 0x000fc8000000080f */
[----:B------:R-:W-:-:S06]  /*05a0*/  @!P0 FFMA R15, R12, 1.925963033500011079e-08, R15 ;  /* 0x32a570600c0f8823 */ /* 0x000fcc000000000f */
[----:B------:R-:W0:Y:S02]  /*05b0*/  @!P0 MUFU.EX2 R15, R15 ;  /* 0x0000000f000f8308 */ /* 0x000e240000000800 */
[----:B0-----:R-:W-:-:S05]  /*05c0*/  @!P0 FMUL R13, R14, R15 ;  /* 0x0000000f0e0d8220 */ /* 0x001fca0000400000 */
[----:B------:R0:W-:Y:S04]  /*05d0*/  @!P0 STG.E desc[UR4][R10.64+0x200], R13 ;  /* 0x0002000d0a008986 */ /* 0x0001e8000c101904 */
[----:B------:R-:W2:Y:S01]  /*05e0*/  @!P1 LDG.E R12, desc[UR4][R6.64+0x400] ;  /* 0x00040004060c9981 */ /* 0x000ea2000c1e1900 */
[----:B------:R-:W-:Y:S02]  /*05f0*/  @!P1 MOV R17, 0x3bbb989d ;  /* 0x3bbb989d00119802 */ /* 0x000fe40000000f00 */
[----:B------:R-:W-:-:S03]  /*0600*/  @!P1 MOV R19, 0x437c0000 ;  /* 0x437c000000139802 */ /* 0x000fc60000000f00 */
[----:B--2---:R-:W-:Y:S01]  /*0610*/  @!P1 FFMA.SAT R14, R12, R17, 0.5 ;  /* 0x3f0000000c0e9423 */ /* 0x004fe20000002011 */
[----:B------:R-:W-:-:S03]  /*0620*/  IADD3 R17, PT, PT, R9, 0x200, RZ ;  /* 0x0000020009117810 */ /* 0x000fc60007ffe0ff */
[----:B------:R-:W-:Y:S01]  /*0630*/  @!P1 FFMA.RM R14, R14, R19, 12582913 ;  /* 0x4b4000010e0e9423 */ /* 0x000fe20000004013 */
[----:B------:R-:W-:-:S03]  /*0640*/  ISETP.GE.AND P0, PT, R17, R8, PT ;  /* 0x000000081100720c */ /* 0x000fc60003f06270 */
        /* <DEDUP_REMOVED lines=52> */
[----:B--2---:R-:W-:-:S04]  /*0990*/  @!P1 FFMA.SAT R12, R6, R17, 0.5 ;  /* 0x3f000000060c9423 */ /* 0x004fc80000002011 */
[----:B------:R-:W-:-:S04]  /*09a0*/  @!P1 FFMA.RM R12, R12, R19, 12582913 ;  /* 0x4b4000010c0c9423 */ /* 0x000fc80000004013 */
[C---:B------:R-:W-:Y:S01]  /*09b0*/  @!P1 FADD R15, R12.reuse, -12583039 ;  /* 0xcb40007f0c0f9421 */ /* 0x040fe20000000000 */
[----:B------:R-:W-:-:S03]  /*09c0*/  @!P1 SHF.L.U32 R12, R12, 0x17, RZ ;  /* 0x000000170c0c9819 */ /* 0x000fc600000006ff */
[----:B------:R-:W-:-:S04]  /*09d0*/  @!P1 FFMA R15, R6, 1.4426950216293334961, -R15 ;  /* 0x3fb8aa3b060f9823 */ /* 0x000fc8000000080f */
[----:B------:R-:W-:Y:S01]  /*09e0*/  @!P1 FFMA R15, R6, 1.925963033500011079e-08, R15 ;  /* 0x32a57060060f9823 */ /* 0x000fe2000000000f */
[----:B------:R-:W-:-:S04]  /*09f0*/  LOP3.LUT R6, R0, 0x7ffffff8, RZ, 0xc0, !PT ;  /* 0x7ffffff800067812 */ /* 0x000fc800078ec0ff */
[----:B------:R-:W-:Y:S01]  /*0a00*/  ISETP.NE.AND P0, PT, R6, 0x8, PT ;  /* 0x000000080600780c */ /* 0x000fe20003f05270 */
[----:B------:R-:W0:Y:S02]  /*0a10*/  @!P1 MUFU.EX2 R15, R15 ;  /* 0x0000000f000f9308 */ /* 0x000e240000000800 */
[----:B0-----:R-:W-:-:S05]  /*0a20*/  @!P1 FMUL R13, R12, R15 ;  /* 0x0000000f0c0d9220 */ /* 0x001fca0000400000 */
[----:B------:R0:W-:Y:S05]  /*0a30*/  @!P1 STG.E desc[UR4][R10.64+0xc00], R13 ;  /* 0x000c000d0a009986 */ /* 0x0001ea000c101904 */
[----:B------:R-:W-:Y:S05]  /*0a40*/  @!P0 BRA `(.L_x_873) ;  /* 0x0000000400ec8947 */ /* 0x000fea0003800000 */
[----:B------:R-:W-:-:S07]  /*0a50*/  MOV R0, 0x8 ;  /* 0x0000000800007802 */ /* 0x000fce0000000f00 */
.L_x_876:
[----:B0-----:R-:W-:-:S04]  /*0a60*/  LEA R7, R0, R9, 0x7 ;  /* 0x0000000900077211 */ /* 0x001fc800078e38ff */
[----:B------:R-:W-:-:S13]  /*0a70*/  ISETP.GE.AND P0, PT, R7, R8, PT ;  /* 0x000000080700720c */ /* 0x000fda0003f06270 */
[----:B0-----:R-:W-:-:S06]  /*0a80*/  @!P0 IMAD.WIDE.U32 R12, R7, 0x4, R2 ;  /* 0x00000004070c8825 */ /* 0x001fcc00078e0002 */
[----:B------:R-:W2:Y:S01]  /*0a90*/  @!P0 LDG.E R12, desc[UR4][R12.64] ;  /* 0x000000040c0c8981 */ /* 0x000ea2000c1e1900 */
[----:B------:R-:W-:Y:S02]  /*0aa0*/  @!P0 MOV R11, 0x3bbb989d ;  /* 0x3bbb989d000b8802 */ /* 0x000fe40000000f00 */
[----:B------:R-:W-:-:S03]  /*0ab0*/  @!P0 MOV R15, 0x437c0000 ;  /* 0x437c0000000f8802 */ /* 0x000fc60000000f00 */
[----:B--2---:R-:W-:-:S04]  /*0ac0*/  @!P0 FFMA.SAT R10, R12, R11, 0.5 ;  /* 0x3f0000000c0a8423 */ /* 0x004fc8000000200b */
[----:B------:R-:W-:Y:S01]  /*0ad0*/  @!P0 FFMA.RM R10, R10, R15, 12582913 ;  /* 0x4b4000010a0a8423 */ /* 0x000fe2000000400f */
[----:B------:R-:W-:-:S04]  /*0ae0*/  @!P0 IMAD.WIDE.U32 R14, R7, 0x4, R4 ;  /* 0x00000004070e8825 */ /* 0x000fc800078e0004 */
[C---:B------:R-:W-:Y:S01]  /*0af0*/  @!P0 FADD R11, R10.reuse, -12583039 ;  /* 0xcb40007f0a0b8421 */ /* 0x040fe20000000000 */
[----:B------:R-:W-:-:S03]  /*0b00*/  @!P0 SHF.L.U32 R10, R10, 0x17, RZ ;  /* 0x000000170a0a8819 */ /* 0x000fc600000006ff */
[----:B------:R-:W-:-:S04]  /*0b10*/  @!P0 FFMA R11, R12, 1.4426950216293334961, -R11 ;  /* 0x3fb8aa3b0c0b8823 */ /* 0x000fc8000000080b */
[----:B------:R-:W-:Y:S01]  /*0b20*/  @!P0 FFMA R17, R12, 1.925963033500011079e-08, R11 ;  /* 0x32a570600c118823 */ /* 0x000fe2000000000b */
[----:B------:R-:W-:-:S04]  /*0b30*/  IADD3 R11, PT, PT, R7, 0x80, RZ ;  /* 0x00000080070b7810 */ /* 0x000fc80007ffe0ff */
[C---:B------:R-:W-:Y:S01]  /*0b40*/  ISETP.GE.AND P1, PT, R11.reuse, R8, PT ;  /* 0x000000080b00720c */ /* 0x040fe20003f26270 */
[----:B------:R-:W0:Y:S01]  /*0b50*/  @!P0 MUFU.EX2 R17, R17 ;  /* 0x0000001100118308 */ /* 0x000e220000000800 */
[----:B------:R-:W-:-:S04]  /*0b60*/  IMAD.WIDE R12, R11, 0x4, R2 ;  /* 0x000000040b0c7825 */ /* 0x000fc800078e0202 */
        /* <DEDUP_REMOVED lines=11> */
[----:B------:R-:W-:Y:S01]  /*0c20*/  IADD3 R17, PT, PT, R7, 0x100, RZ ;  /* 0x0000010007117810 */ /* 0x000fe20007ffe0ff */
[----:B------:R-:W-:-:S03]  /*0c30*/  IMAD.WIDE R10, R11, 0x4, R4 ;  /* 0x000000040b0a7825 */ /* 0x000fc600078e0204 */
[----:B------:R-:W-:Y:S01]  /*0c40*/  ISETP.GE.AND P0, PT, R17, R8, PT ;  /* 0x000000081100720c */ /* 0x000fe20003f06270 */
[----:B------:R-:W0:Y:S02]  /*0c50*/  @!P1 MUFU.EX2 R19, R19 ;  /* 0x0000001300139308 */ /* 0x000e240000000800 */
[----:B0-----:R-:W-:-:S05]  /*0c60*/  @!P1 FMUL R21, R18, R19 ;  /* 0x0000001312159220 */ /* 0x001fca0000400000 */
[----:B------:R-:W-:Y:S05]  /*0c70*/  @!P1 STG.E desc[UR4][R10.64], R21 ;  /* 0x000000150a009986 */ /* 0x000fea000c101904 */
        /* <DEDUP_REMOVED lines=9> */
[----:B------:R-:W-:-:S04]  /*0d10*/  IADD3 R15, PT, PT, R7, 0x180, RZ ;  /* 0x00000180070f7810 */ /* 0x000fc80007ffe0ff */
[----:B------:R-:W-:Y:S01]  /*0d20*/  ISETP.GE.AND P1, PT, R15, R8, PT ;  /* 0x000000080f00720c */ /* 0x000fe20003f26270 */
[----:B------:R-:W0:Y:S02]  /*0d30*/  @!P0 MUFU.EX2 R18, R18 ;  /* 0x0000001200128308 */ /* 0x000e240000000800 */
[----:B0-----:R-:W-:-:S05]  /*0d40*/  @!P0 FMUL R19, R17, R18 ;  /* 0x0000001211138220 */ /* 0x001fca0000400000 */
[----:B------:R0:W-:Y:S05]  /*0d50*/  @!P0 STG.E desc[UR4][R10.64+0x200], R19 ;  /* 0x000200130a008986 */ /* 0x0001ea000c101904 */
        /* <DEDUP_REMOVED lines=43> */
[----:B------:R-:W-:Y:S01]  /*1010*/  @!P0 MOV R15, 0x3bbb989d ;  /* 0x3bbb989d000f8802 */ /* 0x000fe20000000f00 */
[----:B------:R-:W-:Y:S01]  /*1020*/  BSSY.RECONVERGENT B0, `(.L_x_874) ;  /* 0x000001c000007945 */ /* 0x000fe20003800200 */
[----:B------:R-:W-:Y:S02]  /*1030*/  @!P0 MOV R20, 0x437c0000 ;  /* 0x437c000000148802 */ /* 0x000fe40000000f00 */
[----:B------:R-:W-:-:S02]  /*1040*/  IADD3 R7, PT, PT, R7, 0x380, RZ ;  /* 0x0000038007077810 */ /* 0x000fc40007ffe0ff */
[----:B------:R-:W-:-:S04]  /*1050*/  IADD3 R0, PT, PT, R0, 0x8, RZ ;  /* 0x0000000800007810 */ /* 0x000fc80007ffe0ff */
[----:B------:R-:W-:Y:S01]  /*1060*/  ISETP.NE.AND P1, PT, R0, R6, PT ;  /* 0x000000060000720c */ /* 0x000fe20003f25270 */
[----:B--2---:R-:W-:-:S04]  /*1070*/  @!P0 FFMA.SAT R15, R14, R15, 0.5 ;  /* 0x3f0000000e0f8423 */ /* 0x004fc8000000200f */
[----:B------:R-:W-:-:S04]  /*1080*/  @!P0 FFMA.RM R15, R15, R20, 12582913 ;  /* 0x4b4000010f0f8423 */ /* 0x000fc80000004014 */
[C---:B------:R-:W-:Y:S01]  /*1090*/  @!P0 FADD R17, R15.reuse, -12583039 ;  /* 0xcb40007f0f118421 */ /* 0x040fe20000000000 */
[----:B------:R-:W-:-:S03]  /*10a0*/  @!P0 SHF.L.U32 R15, R15, 0x17, RZ ;  /* 0x000000170f0f8819 */ /* 0x000fc600000006ff */
[----:B------:R-:W-:-:S04]  /*10b0*/  @!P0 FFMA R17, R14, 1.4426950216293334961, -R17 ;  /* 0x3fb8aa3b0e118823 */ /* 0x000fc80000000811 */
[----:B------:R-:W-:-:S04]  /*10c0*/  @!P0 FFMA R17, R14, 1.925963033500011079e-08, R17 ;  /* 0x32a570600e118823 */ /* 0x000fc80000000011 */
[----:B------:R-:W1:Y:S02]  /*10d0*/  @!P0 MUFU.EX2 R14, R17 ;  /* 0x00000011000e8308 */ /* 0x000e640000000800 */
[----:B-1----:R-:W-:-:S05]  /*10e0*/  @!P0 FMUL R15, R15, R14 ;  /* 0x0000000e0f0f8220 */ /* 0x002fca0000400000 */
[----:B------:R0:W-:Y:S01]  /*10f0*/  @!P0 STG.E desc[UR4][R10.64+0xa00], R15 ;  /* 0x000a000f0a008986 */ /* 0x0001e2000c101904 */
[----:B------:R-:W-:-:S13]  /*1100*/  ISETP.GE.AND P0, PT, R7, R8, PT ;  /* 0x000000080700720c */ /* 0x000fda0003f06270 */
[----:B0-----:R-:W-:Y:S05]  /*1110*/  @P0 BRA `(.L_x_875) ;  /* 0x0000000000300947 */ /* 0x001fea0003800000 */
[----:B------:R-:W2:Y:S01]  /*1120*/  LDG.E R12, desc[UR4][R12.64+0xc00] ;  /* 0x000c00040c0c7981 */ /* 0x000ea2000c1e1900 */
[----:B------:R-:W-:Y:S01]  /*1130*/  HFMA2 R7, -RZ, RZ, 0.96630859375, -0.0022525787353515625 ;  /* 0x3bbb989dff077431 */ /* 0x000fe200000001ff */
[----:B------:R-:W-:-:S04]  /*1140*/  MOV R14, 0x437c0000 ;  /* 0x437c0000000e7802 */ /* 0x000fc80000000f00 */
[----:B--2---:R-:W-:-:S04]  /*1150*/  FFMA.SAT R7, R12, R7, 0.5 ;  /* 0x3f0000000c077423 */ /* 0x004fc80000002007 */
[----:B------:R-:W-:-:S04]  /*1160*/  FFMA.RM R7, R7, R14, 12582913 ;  /* 0x4b40000107077423 */ /* 0x000fc8000000400e */
[C---:B------:R-:W-:Y:S01]  /*1170*/  FADD R15, R7.reuse, -12583039 ;  /* 0xcb40007f070f7421 */ /* 0x040fe20000000000 */
[----:B------:R-:W-:-:S03]  /*1180*/  SHF.L.U32 R7, R7, 0x17, RZ ;  /* 0x0000001707077819 */ /* 0x000fc600000006ff */
[----:B------:R-:W-:-:S04]  /*1190*/  FFMA R15, R12, 1.4426950216293334961, -R15 ;  /* 0x3fb8aa3b0c0f7823 */ /* 0x000fc8000000080f */
[----:B------:R-:W-:-:S04]  /*11a0*/  FFMA R15, R12, 1.925963033500011079e-08, R15 ;  /* 0x32a570600c0f7823 */ /* 0x000fc8000000000f */
[----:B------:R-:W0:Y:S02]  /*11b0*/  MUFU.EX2 R14, R15 ;  /* 0x0000000f000e7308 */ /* 0x000e240000000800 */
[----:B0-----:R-:W-:-:S05]  /*11c0*/  FMUL R7, R7, R14 ;  /* 0x0000000e07077220 */ /* 0x001fca0000400000 */
[----:B------:R0:W-:Y:S02]  /*11d0*/  STG.E desc[UR4][R10.64+0xc00], R7 ;  /* 0x000c00070a007986 */ /* 0x0001e4000c101904 */
.L_x_875:
[----:B------:R-:W-:Y:S05]  /*11e0*/  BSYNC.RECONVERGENT B0 ;  /* 0x0000000000007941 */ /* 0x000fea0003800200 */
.L_x_874:
[----:B------:R-:W-:Y:S05]  /*11f0*/  @P1 BRA `(.L_x_876) ;  /* 0xfffffff800181947 */ /* 0x000fea000383ffff */
.L_x_873:
[----:B------:R-:W-:-:S13]  /*1200*/  ISETP.NE.AND P0, PT, R16, RZ, PT ;  /* 0x000000ff1000720c */ /* 0x000fda0003f05270 */
[----:B------:R-:W-:Y:S05]  /*1210*/  @!P0 EXIT ;  /* 0x000000000000894d */ /* 0x000fea0003800000 */
[----:B------:R-:W1:Y:S01]  /*1220*/  LDC R0, c[0x0][0x388] ;  /* 0x0000e200ff007b82 */ /* 0x000e620000000800 */
[----:B------:R-:W-:Y:S02]  /*1230*/  ISETP.GE.U32.AND P1, PT, R16, 0x4, PT ;  /* 0x000000041000780c */ /* 0x000fe40003f26070 */
[----:B-1----:R-:W-:-:S04]  /*1240*/  LOP3.LUT R18, R0, 0x3, RZ, 0xc0, !PT ;  /* 0x0000000300127812 */ /* 0x002fc800078ec0ff */
[----:B------:R-:W-:-:S07]  /*1250*/  ISETP.NE.AND P0, PT, R18, RZ, PT ;  /* 0x000000ff1200720c */ /* 0x000fce0003f05270 */
[----:B------:R-:W-:Y:S06]  /*1260*/  @!P1 BRA `(.L_x_877) ;  /* 0x0000000400049947 */ /* 0x000fec0003800000 */
[----:B0-----:R-:W-:-:S04]  /*1270*/  LEA R7, R6, R9, 0x7 ;  /* 0x0000000906077211 */ /* 0x001fc800078e38ff */
[----:B------:R-:W-:-:S13]  /*1280*/  ISETP.GE.AND P2, PT, R7, R8, PT ;  /* 0x000000080700720c */ /* 0x000fda0003f46270 */
[----:B------:R-:W-:-:S06]  /*1290*/  @!P2 IMAD.WIDE R12, R7, 0x4, R2 ;  /* 0x00000004070ca825 */ /* 0x000fcc00078e0202 */
[----:B------:R-:W2:Y:S01]  /*12a0*/  @!P2 LDG.E R12, desc[UR4][R12.64] ;  /* 0x000000040c0ca981 */ /* 0x000ea2000c1e1900 */
[----:B------:R-:W-:Y:S02]  /*12b0*/  @!P2 MOV R11, 0x3bbb989d ;  /* 0x3bbb989d000ba802 */ /* 0x000fe40000000f00 */
[----:B------:R-:W-:-:S03]  /*12c0*/  @!P2 MOV R15, 0x437c0000 ;  /* 0x437c0000000fa802 */ /* 0x000fc60000000f00 */
[----:B--2---:R-:W-:-:S04]  /*12d0*/  @!P2 FFMA.SAT R10, R12, R11, 0.5 ;  /* 0x3f0000000c0aa423 */ /* 0x004fc8000000200b */
[----:B------:R-:W-:Y:S01]  /*12e0*/  @!P2 FFMA.RM R10, R10, R15, 12582913 ;  /* 0x4b4000010a0aa423 */ /* 0x000fe2000000400f */
[----:B------:R-:W-:-:S04]  /*12f0*/  @!P2 IMAD.WIDE R14, R7, 0x4, R4 ;  /* 0x00000004070ea825 */ /* 0x000fc800078e0204 */
[C---:B------:R-:W-:Y:S01]  /*1300*/  @!P2 FADD R11, R10.reuse, -12583039 ;  /* 0xcb40007f0a0ba421 */ /* 0x040fe20000000000 */
[----:B------:R-:W-:-:S03]  /*1310*/  @!P2 SHF.L.U32 R10, R10, 0x17, RZ ;  /* 0x000000170a0aa819 */ /* 0x000fc600000006ff */
[----:B------:R-:W-:-:S04]  /*1320*/  @!P2 FFMA R11, R12, 1.4426950216293334961, -R11 ;  /* 0x3fb8aa3b0c0ba823 */ /* 0x000fc8000000080b */
[----:B------:R-:W-:Y:S01]  /*1330*/  @!P2 FFMA R19, R12, 1.925963033500011079e-08, R11 ;  /* 0x32a570600c13a823 */ /* 0x000fe2000000000b */
[----:B------:R-:W-:-:S04]  /*1340*/  IADD3 R11, PT, PT, R7, 0x80, RZ ;  /* 0x00000080070b7810 */ /* 0x000fc80007ffe0ff */
[----:B------:R-:W-:Y:S01]  /*1350*/  ISETP.GE.AND P1, PT, R11, R8, PT ;  /* 0x000000080b00720c */ /* 0x000fe20003f26270 */
[----:B------:R-:W0:-:S12]  /*1360*/  @!P2 MUFU.EX2 R19, R19 ;  /* 0x000000130013a308 */ /* 0x000e180000000800 */
[----:B------:R-:W-:-:S04]  /*1370*/  @!P1 IMAD.WIDE R16, R11, 0x4, R2 ;  /* 0x000000040b109825 */ /* 0x000fc800078e0202 */
        /* <DEDUP_REMOVED lines=8> */
[----:B0-----:R-:W-:Y:S01]  /*1400*/  @!P1 SHF.L.U32 R14, R10, 0x17, RZ ;  /* 0x000000170a0e9819 */ /* 0x001fe200000006ff */
[----:B------:R-:W-:-:S04]  /*1410*/  @!P1 IMAD.WIDE R10, R11, 0x4, R4 ;  /* 0x000000040b0a9825 */ /* 0x000fc800078e0204 */
[----:B------:R-:W-:-:S04]  /*1420*/  @!P1 FFMA R13, R16, 1.4426950216293334961, -R13 ;  /* 0x3fb8aa3b100d9823 */ /* 0x000fc8000000080d */
[----:B------:R-:W-:Y:S01]  /*1430*/  @!P1 FFMA R12, R16, 1.925963033500011079e-08, R13 ;  /* 0x32a57060100c9823 */ /* 0x000fe2000000000d */
[----:B------:R-:W-:-:S03]  /*1440*/  IADD3 R13, PT, PT, R7, 0x100, RZ ;  /* 0x00000100070d7810 */ /* 0x000fc60007ffe0ff */
[----:B------:R-:W0:Y:S01]  /*1450*/  @!P1 MUFU.EX2 R19, R12 ;  /* 0x0000000c00139308 */ /* 0x000e220000000800 */
[----:B------:R-:W-:Y:S01]  /*1460*/  ISETP.GE.AND P2, PT, R13, R8, PT ;  /* 0x000000080d00720c */ /* 0x000fe20003f46270 */
[----:B0-----:R-:W-:-:S12]  /*1470*/  @!P1 FMUL R19, R14, R19 ;  /* 0x000000130e139220 */ /* 0x001fd80000400000 */
[C---:B------:R-:W-:Y:S01]  /*1480*/  @!P2 IMAD.WIDE R14, R13.reuse, 0x4, R2 ;  /* 0x000000040d0ea825 */ /* 0x040fe200078e0202 */
[----:B------:R0:W-:Y:S05]  /*1490*/  @!P1 STG.E desc[UR4][R10.64], R19 ;  /* 0x000000130a009986 */ /* 0x0001ea000c101904 */
[----:B------:R-:W2:Y:S01]  /*14a0*/  @!P2 LDG.E R14, desc[UR4][R14.64] ;  /* 0x000000040e0ea981 */ /* 0x000ea2000c1e1900 */
[----:B------:R-:W-:Y:S02]  /*14b0*/  @!P2 MOV R17, 0x3bbb989d ;  /* 0x3bbb989d0011a802 */ /* 0x000fe40000000f00 */
[----:B------:R-:W-:Y:S01]  /*14c0*/  @!P2 MOV R21, 0x437c0000 ;  /* 0x437c00000015a802 */ /* 0x000fe20000000f00 */
[----:B0-----:R-:W-:-:S04]  /*14d0*/  @!P2 IMAD.WIDE R10, R13, 0x4, R4 ;  /* 0x000000040d0aa825 */ /* 0x001fc800078e0204 */
        /* <DEDUP_REMOVED lines=9> */
[----:B0-----:R-:W-:Y:S01]  /*1570*/  @!P2 FMUL R7, R12, R17 ;  /* 0x000000110c07a220 */ /* 0x001fe20000400000 */
[----:B------:R-:W-:-:S04]  /*1580*/  @!P1 IMAD.WIDE R12, R21, 0x4, R2 ;  /* 0x00000004150c9825 */ /* 0x000fc800078e0202 */
[----:B------:R0:W-:Y:S04]  /*1590*/  @!P2 STG.E desc[UR4][R10.64], R7 ;  /* 0x000000070a00a986 */ /* 0x0001e8000c101904 */
[----:B------:R-:W2:Y:S01]  /*15a0*/  @!P1 LDG.E R12, desc[UR4][R12.64] ;  /* 0x000000040c0c9981 */ /* 0x000ea2000c1e1900 */
[----:B------:R-:W-:Y:S02]  /*15b0*/  @!P1 MOV R15, 0x3bbb989d ;  /* 0x3bbb989d000f9802 */ /* 0x000fe40000000f00 */
[----:B------:R-:W-:Y:S02]  /*15c0*/  @!P1 MOV R19, 0x437c0000 ;  /* 0x437c000000139802 */ /* 0x000fe40000000f00 */
[----:B------:R-:W-:Y:S01]  /*15d0*/  IADD3 R6, PT, PT, R6, 0x4, RZ ;  /* 0x0000000406067810 */ /* 0x000fe20007ffe0ff */
[----:B0-----:R-:W-:-:S04]  /*15e0*/  @!P1 IMAD.WIDE R10, R21, 0x4, R4 ;  /* 0x00000004150a9825 */ /* 0x001fc800078e0204 */
        /* <DEDUP_REMOVED lines=8> */
[----:B------:R1:W-:Y:S02]  /*1670*/  @!P1 STG.E desc[UR4][R10.64], R7 ;  /* 0x000000070a009986 */ /* 0x0003e4000c101904 */
.L_x_877:
[----:B------:R-:W-:Y:S05]  /*1680*/  @!P0 EXIT ;  /* 0x000000000000894d */ /* 0x000fea0003800000 */
[----:B------:R-:W-:Y:S02]  /*1690*/  ISETP.NE.AND P1, PT, R18, 0x1, PT ;  /* 0x000000011200780c */ /* 0x000fe40003f25270 */
[----:B------:R-:W-:-:S04]  /*16a0*/  LOP3.LUT R0, R0, 0x1, RZ, 0xc0, !PT ;  /* 0x0000000100007812 */ /* 0x000fc800078ec0ff */
[----:B------:R-:W-:-:S07]  /*16b0*/  ISETP.NE.U32.AND P0, PT, R0, 0x1, PT ;  /* 0x000000010000780c */ /* 0x000fce0003f05070 */
[----:B------:R-:W-:Y:S06]  /*16c0*/  @!P1 BRA `(.L_x_878) ;  /* 0x0000000000849947 */ /* 0x000fec0003800000 */
[----:B0-----:R-:W-:-:S04]  /*16d0*/  LEA R13, R6, R9, 0x7 ;  /* 0x00000009060d7211 */ /* 0x001fc800078e38ff */
[----:B------:R-:W-:-:S13]  /*16e0*/  ISETP.GE.AND P1, PT, R13, R8, PT ;  /* 0x000000080d00720c */ /* 0x000fda0003f26270 */
[----:B-1----:R-:W-:-:S06]  /*16f0*/  @!P1 IMAD.WIDE R10, R13, 0x4, R2 ;  /* 0x000000040d0a9825 */ /* 0x002fcc00078e0202 */
        /* <DEDUP_REMOVED lines=10> */
[----:B------:R-:W-:Y:S01]  /*17a0*/  @!P1 FFMA R7, R10, 1.925963033500011079e-08, R7 ;  /* 0x32a570600a079823 */ /* 0x000fe20000000007 */
[----:B------:R-:W-:-:S04]  /*17b0*/  @!P1 IMAD.WIDE R10, R13, 0x4, R4 ;  /* 0x000000040d0a9825 */ /* 0x000fc800078e0204 */
[----:B------:R-:W-:Y:S01]  /*17c0*/  @!P2 IMAD.WIDE R12, R17, 0x4, R2 ;  /* 0x00000004110ca825 */ /* 0x000fe200078e0202 */
[----:B------:R-:W0:Y:S03]  /*17d0*/  @!P1 MUFU.EX2 R7, R7 ;  /* 0x0000000700079308 */ /* 0x000e260000000800 */
[----:B0-----:R-:W-:-:S05]  /*17e0*/  @!P1 FMUL R15, R0, R7 ;  /* 0x00000007000f9220 */ /* 0x001fca0000400000 */
        /* <DEDUP_REMOVED lines=15> */
.L_x_878:
[----:B------:R-:W-:Y:S05]  /*18e0*/  @P0 EXIT ;  /* 0x000000000000094d */ /* 0x000fea0003800000 */
[----:B------:R-:W-:-:S04]  /*18f0*/  LEA R9, R6, R9, 0x7 ;  /* 0x0000000906097211 */ /* 0x000fc800078e38ff */
[----:B------:R-:W-:-:S13]  /*1900*/  ISETP.GE.AND P0, PT, R9, R8, PT ;  /* 0x000000080900720c */ /* 0x000fda0003f06270 */
[----:B------:R-:W-:Y:S05]  /*1910*/  @P0 EXIT ;  /* 0x000000000000094d */ /* 0x000fea0003800000 */
[----:B------:R-:W-:-:S06]  /*1920*/  IMAD.WIDE R2, R9, 0x4, R2 ;  /* 0x0000000409027825 */ /* 0x000fcc00078e0202 */
[----:B------:R-:W3:Y:S01]  /*1930*/  LDG.E R2, desc[UR4][R2.64] ;  /* 0x0000000402027981 */ /* 0x000ee2000c1e1900 */
[----:B01----:R-:W-:Y:S01]  /*1940*/  HFMA2 R7, -RZ, RZ, 0.96630859375, -0.0022525787353515625 ;  /* 0x3bbb989dff077431 */ /* 0x003fe200000001ff */
[----:B--2---:R-:W-:Y:S01]  /*1950*/  MOV R11, 0x437c0000 ;  /* 0x437c0000000b7802 */ /* 0x004fe20000000f00 */
[----:B------:R-:W-:-:S04]  /*1960*/  IMAD.WIDE R4, R9, 0x4, R4 ;  /* 0x0000000409047825 */ /* 0x000fc800078e0204 */
[----:B---3--:R-:W-:-:S04]  /*1970*/  FFMA.SAT R0, R2, R7, 0.5 ;  /* 0x3f00000002007423 */ /* 0x008fc80000002007 */
[----:B------:R-:W-:-:S04]  /*1980*/  FFMA.RM R0, R0, R11, 12582913 ;  /* 0x4b40000100007423 */ /* 0x000fc8000000400b */
[C---:B------:R-:W-:Y:S01]  /*1990*/  FADD R7, R0.reuse, -12583039 ;  /* 0xcb40007f00077421 */ /* 0x040fe20000000000 */
[----:B------:R-:W-:-:S03]  /*19a0*/  SHF.L.U32 R0, R0, 0x17, RZ ;  /* 0x0000001700007819 */ /* 0x000fc600000006ff */
[----:B------:R-:W-:-:S04]  /*19b0*/  FFMA R7, R2, 1.4426950216293334961, -R7 ;  /* 0x3fb8aa3b02077823 */ /* 0x000fc80000000807 */
[----:B------:R-:W-:-:S06]  /*19c0*/  FFMA R7, R2, 1.925963033500011079e-08, R7 ;  /* 0x32a5706002077823 */ /* 0x000fcc0000000007 */
[----:B------:R-:W0:Y:S02]  /*19d0*/  MUFU.EX2 R7, R7 ;  /* 0x0000000700077308 */ /* 0x000e240000000800 */
[----:B0-----:R-:W-:-:S05]  /*19e0*/  FMUL R3, R0, R7 ;  /* 0x0000000700037220 */ /* 0x001fca0000400000 */
[----:B------:R-:W-:Y:S01]  /*19f0*/  STG.E desc[UR4][R4.64], R3 ;  /* 0x0000000304007986 */ /* 0x000fe2000c101904 */
[----:B------:R-:W-:Y:S05]  /*1a00*/  EXIT ;  /* 0x000000000000794d */ /* 0x000fea0003800000 */
.L_x_872:
[----:B------:R-:W-:-:S13]  /*1a10*/  ISETP.GE.AND P0, PT, R0, 0x1, PT ;  /* 0x000000010000780c */ /* 0x000fda0003f06270 */
[----:B------:R-:W-:Y:S05]  /*1a20*/  @!P0 EXIT ;  /* 0x000000000000894d */ /* 0x000fea0003800000 */
[C---:B------:R-:W-:Y:S01]  /*1a30*/  ISETP.GE.U32.AND P1, PT, R0.reuse, 0x8, PT ;  /* 0x000000080000780c */ /* 0x040fe20003f26070 */
[----:B------:R-:W-:Y:S01]  /*1a40*/  HFMA2 R8, -RZ, RZ, 0, 0 ;  /* 0x00000000ff087431 */ /* 0x000fe200000001ff */
[----:B------:R-:W-:-:S04]  /*1a50*/  LOP3.LUT R22, R0, 0x7, RZ, 0xc0, !PT ;  /* 0x0000000700167812 */ /* 0x000fc800078ec0ff */
[----:B------:R-:W-:-:S07]  /*1a60*/  ISETP.NE.AND P0, PT, R22, RZ, PT ;  /* 0x000000ff1600720c */ /* 0x000fce0003f05270 */
[----:B------:R-:W-:Y:S06]  /*1a70*/  @!P1 BRA `(.L_x_879) ;  /* 0x0000000400989947 */ /* 0x000fec0003800000 */
[----:B------:R-:W-:Y:S01]  /*1a80*/  IMAD.WIDE.U32 R16, R9, 0x4, R6 ;  /* 0x0000000409107825 */ /* 0x000fe200078e0006 */
[----:B------:R-:W-:-:S04]  /*1a90*/  LOP3.LUT R8, R0, 0x7ffffff8, RZ, 0xc0, !PT ;  /* 0x7ffffff800087812 */ /* 0x000fc800078ec0ff */
[----:B------:R-:W-:Y:S02]  /*1aa0*/  MOV R19, R17 ;  /* 0x0000001100137202 */ /* 0x000fe40000000f00 */
[----:B------:R-:W-:Y:S02]  /*1ab0*/  IADD3 R17, PT, PT, R9, 0x80, RZ ;  /* 0x0000008009117810 */ /* 0x000fe40007ffe0ff */
[----:B------:R-:W-:-:S07]  /*1ac0*/  IADD3 R18, PT, PT, -R8, RZ, RZ ;  /* 0x000000ff08127210 */ /* 0x000fce0007ffe1ff */
.L_x_880:
[----:B------:R-:W-:-:S04]  /*1ad0*/  IADD3 R10, P1, PT, R16, UR10, RZ ;  /* 0x0000000a100a7c10 */ /* 0x000fc8000ff3e0ff */
[----:B------:R-:W-:-:S06]  /*1ae0*/  IADD3.X R11, PT, PT, R19, UR11, RZ, P1, !PT ;  /* 0x0000000b130b7c10 */ /* 0x000fcc0008ffe4ff */
[----:B------:R-:W2:Y:S01]  /*1af0*/  LDG.E R11, desc[UR4][R10.64] ;  /* 0x000000040a0b7981 */ /* 0x000ea2000c1e1900 */
[----:B0-----:R-:W-:Y:S01]  /*1b00*/  HFMA2 R21, -RZ, RZ, 3.7421875, 0 ;  /* 0x437c0000ff157431 */ /* 0x001fe200000001ff */
[----:B------:R-:W-:Y:S02]  /*1b10*/  MOV R20, 0x3bbb989d ;  /* 0x3bbb989d00147802 */ /* 0x000fe40000000f00 */
[----:B------:R-:W-:-:S03]  /*1b20*/  IADD3 R14, P1, PT, R16, UR8, RZ ;  /* 0x00000008100e7c10 */ /* 0x000fc6000ff3e0ff */
[----:B--2---:R-:W-:-:S04]  /*1b30*/  FFMA.SAT R12, R11, R20, 0.5 ;  /* 0x3f0000000b0c7423 */ /* 0x004fc80000002014 */
[----:B------:R-:W-:-:S04]  /*1b40*/  FFMA.RM R15, R12, R21, 12582913 ;  /* 0x4b4000010c0f7423 */ /* 0x000fc80000004015 */
[C---:B------:R-:W-:Y:S01]  /*1b50*/  FADD R12, R15.reuse, -12583039 ;  /* 0xcb40007f0f0c7421 */ /* 0x040fe20000000000 */
[----:B------:R-:W-:Y:S02]  /*1b60*/  SHF.L.U32 R24, R15, 0x17, RZ ;  /* 0x000000170f187819 */ /* 0x000fe400000006ff */
[----:B------:R-:W-:Y:S01]  /*1b70*/  IADD3.X R15, PT, PT, R19, UR9, RZ, P1, !PT ;  /* 0x00000009130f7c10 */ /* 0x000fe20008ffe4ff */
[----:B------:R-:W-:-:S04]  /*1b80*/  FFMA R12, R11, 1.4426950216293334961, -R12 ;  /* 0x3fb8aa3b0b0c7823 */ /* 0x000fc8000000080c */
[----:B------:R-:W-:Y:S01]  /*1b90*/  FFMA R23, R11, 1.925963033500011079e-08, R12 ;  /* 0x32a570600b177823 */ /* 0x000fe2000000000c */
[----:B------:R-:W-:-:S05]  /*1ba0*/  IMAD.WIDE R12, R17, 0x4, R6 ;  /* 0x00000004110c7825 */ /* 0x000fca00078e0206 */
[----:B------:R-:W0:Y:S01]  /*1bb0*/  MUFU.EX2 R23, R23 ;  /* 0x0000001700177308 */ /* 0x000e220000000800 */
[----:B------:R-:W-:-:S04]  /*1bc0*/  IADD3 R10, P2, PT, R12, UR10, RZ ;  /* 0x0000000a0c0a7c10 */ /* 0x000fc8000ff5e0ff */
[----:B------:R-:W-:Y:S01]  /*1bd0*/  IADD3.X R11, PT, PT, R13, UR11, RZ, P2, !PT ;  /* 0x0000000b0d0b7c10 */ /* 0x000fe200097fe4ff */
[----:B0-----:R-:W-:-:S05]  /*1be0*/  FMUL R25, R24, R23 ;  /* 0x0000001718197220 */ /* 0x001fca0000400000 */
[----:B------:R0:W-:Y:S04]  /*1bf0*/  STG.E desc[UR4][R14.64], R25 ;  /* 0x000000190e007986 */ /* 0x0001e8000c101904 */
[----:B------:R-:W2:Y:S01]  /*1c00*/  LDG.E R27, desc[UR4][R10.64] ;  /* 0x000000040a1b7981 */ /* 0x000ea2000c1e1900 */
[----:B------:R-:W-:-:S04]  /*1c10*/  IADD3 R12, P1, PT, R12, UR8, RZ ;  /* 0x000000080c0c7c10 */ /* 0x000fc8000ff3e0ff */
[----:B------:R-:W-:Y:S01]  /*1c20*/  IADD3.X R13, PT, PT, R13, UR9, RZ, P1, !PT ;  /* 0x000000090d0d7c10 */ /* 0x000fe20008ffe4ff */
[----:B--2---:R-:W-:-:S04]  /*1c30*/  FFMA.SAT R24, R27, R20, 0.5 ;  /* 0x3f0000001b187423 */ /* 0x004fc80000002014 */
[----:B------:R-:W-:-:S04]  /*1c40*/  FFMA.RM R24, R24, R21, 12582913 ;  /* 0x4b40000118187423 */ /* 0x000fc80000004015 */
[C---:B------:R-:W-:Y:S01]  /*1c50*/  FADD R26, R24.reuse, -12583039 ;  /* 0xcb40007f181a7421 */ /* 0x040fe20000000000 */
[----:B------:R-:W-:-:S03]  /*1c60*/  SHF.L.U32 R24, R24, 0x17, RZ ;  /* 0x0000001718187819 */ /* 0x000fc600000006ff */
[----:B------:R-:W-:-:S04]  /*1c70*/  FFMA R26, R27, 1.4426950216293334961, -R26 ;  /* 0x3fb8aa3b1b1a7823 */ /* 0x000fc8000000081a */
[----:B------:R-:W-:-:S04]  /*1c80*/  FFMA R26, R27, 1.925963033500011079e-08, R26 ;  /* 0x32a570601b1a7823 */ /* 0x000fc8000000001a */
[----:B------:R-:W1:Y:S02]  /*1c90*/  MUFU.EX2 R23, R26 ;  /* 0x0000001a00177308 */ /* 0x000e640000000800 */
[----:B-1----:R-:W-:-:S05]  /*1ca0*/  FMUL R23, R24, R23 ;  /* 0x0000001718177220 */ /* 0x002fca0000400000 */
[----:B------:R1:W-:Y:S04]  /*1cb0*/  STG.E desc[UR4][R12.64], R23 ;  /* 0x000000170c007986 */ /* 0x0003e8000c101904 */
[----:B0-----:R-:W2:Y:S02]  /*1cc0*/  LDG.E R15, desc[UR4][R10.64+0x200] ;  /* 0x000200040a0f7981 */ /* 0x001ea4000c1e1900 */
        /* <DEDUP_REMOVED lines=8> */
[----:B------:R0:W-:Y:S04]  /*1d50*/  STG.E desc[UR4][R12.64+0x200], R15 ;  /* 0x0002000f0c007986 */ /* 0x0001e8000c101904 */
[----:B-1----:R-:W2:Y:S02]  /*1d60*/  LDG.E R23, desc[UR4][R10.64+0x400] ;  /* 0x000400040a177981 */ /* 0x002ea4000c1e1900 */
        /* <DEDUP_REMOVED lines=39> */
[----:B-1----:R-:W2:Y:S01]  /*1fe0*/  LDG.E R23, desc[UR4][R10.64+0xc00] ;  /* 0x000c00040a177981 */ /* 0x002ea2000c1e1900 */
[----:B------:R-:W-:Y:S02]  /*1ff0*/  IADD3 R18, PT, PT, R18, 0x8, RZ ;  /* 0x0000000812127810 */ /* 0x000fe40007ffe0ff */
[----:B------:R-:W-:Y:S02]  /*2000*/  IADD3 R16, P2, PT, R16, 0x1000, RZ ;  /* 0x0000100010107810 */ /* 0x000fe40007f5e0ff */
[----:B------:R-:W-:Y:S02]  /*2010*/  ISETP.NE.AND P1, PT, R18, RZ, PT ;  /* 0x000000ff1200720c */ /* 0x000fe40003f25270 */
[----:B------:R-:W-:-:S02]  /*2020*/  IADD3 R17, PT, PT, R17, 0x400, RZ ;  /* 0x0000040011117810 */ /* 0x000fc40007ffe0ff */
[----:B------:R-:W-:Y:S01]  /*2030*/  IADD3.X R19, PT, PT, RZ, R19, RZ, P2, !PT ;  /* 0x00000013ff137210 */ /* 0x000fe200017fe4ff */
        /* <DEDUP_REMOVED lines=8> */
[----:B------:R0:W-:Y:S01]  /*20c0*/  STG.E desc[UR4][R12.64+0xc00], R21 ;  /* 0x000c00150c007986 */ /* 0x0001e2000c101904 */
[----:B------:R-:W-:Y:S05]  /*20d0*/  @P1 BRA `(.L_x_880) ;  /* 0xfffffff8007c1947 */ /* 0x000fea000383ffff */
.L_x_879:
[----:B------:R-:W-:Y:S05]  /*20e0*/  @!P0 EXIT ;  /* 0x000000000000894d */ /* 0x000fea0003800000 */
[----:B------:R-:W-:Y:S02]  /*20f0*/  ISETP.GE.U32.AND P0, PT, R22, 0x4, PT ;  /* 0x000000041600780c */ /* 0x000fe40003f06070 */
[----:B------:R-:W-:-:S04]  /*2100*/  LOP3.LUT R19, R0, 0x3, RZ, 0xc0, !PT ;  /* 0x0000000300137812 */ /* 0x000fc800078ec0ff */
[----:B------:R-:W-:-:S07]  /*2110*/  ISETP.NE.AND P1, PT, R19, RZ, PT ;  /* 0x000000ff1300720c */ /* 0x000fce0003f25270 */
[----:B------:R-:W-:Y:S06]  /*2120*/  @!P0 BRA `(.L_x_881) ;  /* 0x0000000000b88947 */ /* 0x000fec0003800000 */
[----:B------:R-:W-:-:S05]  /*2130*/  LEA R11, R8, R9, 0x7 ;  /* 0x00000009080b7211 */ /* 0x000fca00078e38ff */
[----:B------:R-:W-:-:S05]  /*2140*/  IMAD.WIDE R6, R11, 0x4, R2 ;  /* 0x000000040b067825 */ /* 0x000fca00078e0202 */
[----:B0-----:R-:W2:Y:S01]  /*2150*/  LDG.E R15, desc[UR4][R6.64] ;  /* 0x00000004060f7981 */ /* 0x001ea2000c1e1900 */
[----:B------:R-:W-:Y:S01]  /*2160*/  HFMA2 R13, -RZ, RZ, 3.7421875, 0 ;  /* 0x437c0000ff0d7431 */ /* 0x000fe200000001ff */
[----:B------:R-:W-:-:S05]  /*2170*/  MOV R12, 0x3bbb989d ;  /* 0x3bbb989d000c7802 */ /* 0x000fca0000000f00 */
[----:B--2---:R-:W-:-:S04]  /*2180*/  FFMA.SAT R10, R15, R12, 0.5 ;  /* 0x3f0000000f0a7423 */ /* 0x004fc8000000200c */
[----:B------:R-:W-:-:S04]  /*2190*/  FFMA.RM R10, R10, R13, 12582913 ;  /* 0x4b4000010a0a7423 */ /* 0x000fc8000000400d */
[----:B------:R-:W-:-:S04]  /*21a0*/  FADD R14, R10, -12583039 ;  /* 0xcb40007f0a0e7421 */ /* 0x000fc80000000000 */
[----:B------:R-:W-:-:S04]  /*21b0*/  FFMA R14, R15, 1.4426950216293334961, -R14 ;  /* 0x3fb8aa3b0f0e7823 */ /* 0x000fc8000000080e */
[----:B------:R-:W-:Y:S01]  /*21c0*/  FFMA R14, R15, 1.925963033500011079e-08, R14 ;  /* 0x32a570600f0e7823 */ /* 0x000fe2000000000e */
[----:B------:R-:W-:Y:S01]  /*21d0*/  SHF.L.U32 R15, R10, 0x17, RZ ;  /* 0x000000170a0f7819 */ /* 0x000fe200000006ff */
[----:B------:R-:W-:-:S04]  /*21e0*/  IMAD.WIDE R10, R11, 0x4, R4 ;  /* 0x000000040b0a7825 */ /* 0x000fc800078e0204 */
[----:B------:R-:W0:Y:S02]  /*21f0*/  MUFU.EX2 R14, R14 ;  /* 0x0000000e000e7308 */ /* 0x000e240000000800 */
[----:B0-----:R-:W-:-:S05]  /*2200*/  FMUL R15, R15, R14 ;  /* 0x0000000e0f0f7220 */ /* 0x001fca0000400000 */
[----:B------:R0:W-:Y:S04]  /*2210*/  STG.E desc[UR4][R10.64], R15 ;  /* 0x0000000f0a007986 */ /* 0x0001e8000c101904 */
[----:B------:R-:W2:Y:S02]  /*2220*/  LDG.E R17, desc[UR4][R6.64+0x200] ;  /* 0x0002000406117981 */ /* 0x000ea4000c1e1900 */
        /* <DEDUP_REMOVED lines=19> */
[----:B-1----:R-:W3:Y:S01]  /*2360*/  LDG.E R17, desc[UR4][R6.64+0x600] ;  /* 0x0006000406117981 */ /* 0x002ee2000c1e1900 */
[----:B------:R-:W-:Y:S01]  /*2370*/  IADD3 R8, PT, PT, R8, 0x4, RZ ;  /* 0x0000000408087810 */ /* 0x000fe20007ffe0ff */
[----:B---3--:R-:W-:-:S04]  /*2380*/  FFMA.SAT R12, R17, R12, 0.5 ;  /* 0x3f000000110c7423 */ /* 0x008fc8000000200c */
        /* <DEDUP_REMOVED lines=8> */
.L_x_881:
[----:B------:R-:W-:Y:S05]  /*2410*/  @!P1 EXIT ;  /* 0x000000000000994d */ /* 0x000fea0003800000 */
[----:B------:R-:W-:Y:S02]  /*2420*/  ISETP.NE.AND P0, PT, R19, 0x1, PT ;  /* 0x000000011300780c */ /* 0x000fe40003f05270 */
[----:B------:R-:W-:-:S04]  /*2430*/  LOP3.LUT R0, R0, 0x1, RZ, 0xc0, !PT ;  /* 0x0000000100007812 */ /* 0x000fc800078ec0ff */
[----:B------:R-:W-:-:S07]  /*2440*/  ISETP.NE.U32.AND P1, PT, R0, 0x1, PT ;  /* 0x000000010000780c */ /* 0x000fce0003f25070 */
[----:B------:R-:W-:Y:S06]  /*2450*/  @!P0 BRA `(.L_x_882) ;  /* 0x0000000000688947 */ /* 0x000fec0003800000 */
[----:B0-2---:R-:W-:-:S05]  /*2460*/  LEA R15, R8, R9, 0x7 ;  /* 0x00000009080f7211 */ /* 0x005fca00078e38ff */
[----:B------:R-:W-:-:S05]  /*2470*/  IMAD.WIDE R6, R15, 0x4, R2 ;  /* 0x000000040f067825 */ /* 0x000fca00078e0202 */
[----:B------:R-:W2:Y:S01]  /*2480*/  LDG.E R0, desc[UR4][R6.64] ;  /* 0x0000000406007981 */ /* 0x000ea2000c1e1900 */
[----:B------:R-:W-:Y:S01]  /*2490*/  HFMA2 R19, -RZ, RZ, 3.7421875, 0 ;  /* 0x437c0000ff137431 */ /* 0x000fe200000001ff */
[----:B------:R-:W-:-:S05]  /*24a0*/  MOV R17, 0x3bbb989d ;  /* 0x3bbb989d00117802 */ /* 0x000fca0000000f00 */
[----:B--2---:R-:W-:-:S04]  /*24b0*/  FFMA.SAT R10, R0, R17, 0.5 ;  /* 0x3f000000000a7423 */ /* 0x004fc80000002011 */
[----:B------:R-:W-:-:S04]  /*24c0*/  FFMA.RM R10, R10, R19, 12582913 ;  /* 0x4b4000010a0a7423 */ /* 0x000fc80000004013 */
[C---:B------:R-:W-:Y:S01]  /*24d0*/  FADD R11, R10.reuse, -12583039 ;  /* 0xcb40007f0a0b7421 */ /* 0x040fe20000000000 */
[----:B------:R-:W-:-:S03]  /*24e0*/  SHF.L.U32 R12, R10, 0x17, RZ ;  /* 0x000000170a0c7819 */ /* 0x000fc600000006ff */
[----:B------:R-:W-:-:S04]  /*24f0*/  FFMA R11, R0, 1.4426950216293334961, -R11 ;  /* 0x3fb8aa3b000b7823 */ /* 0x000fc8000000080b */
[----:B------:R-:W-:Y:S01]  /*2500*/  FFMA R0, R0, 1.925963033500011079e-08, R11 ;  /* 0x32a5706000007823 */ /* 0x000fe2000000000b */
[----:B------:R-:W-:-:S03]  /*2510*/  IMAD.WIDE R10, R15, 0x4, R4 ;  /* 0x000000040f0a7825 */ /* 0x000fc600078e0204 */
[----:B------:R-:W0:Y:S02]  /*2520*/  MUFU.EX2 R13, R0 ;  /* 0x00000000000d7308 */ /* 0x000e240000000800 */
[----:B0-----:R-:W-:-:S05]  /*2530*/  FMUL R13, R12, R13 ;  /* 0x0000000d0c0d7220 */ /* 0x001fca0000400000 */
[----:B------:R1:W-:Y:S04]  /*2540*/  STG.E desc[UR4][R10.64], R13 ;  /* 0x0000000d0a007986 */ /* 0x0003e8000c101904 */
[----:B------:R-:W2:Y:S01]  /*2550*/  LDG.E R6, desc[UR4][R6.64+0x200] ;  /* 0x0002000406067981 */ /* 0x000ea2000c1e1900 */
[----:B------:R-:W-:Y:S01]  /*2560*/  IADD3 R8, PT, PT, R8, 0x2, RZ ;  /* 0x0000000208087810 */ /* 0x000fe20007ffe0ff */
[----:B--2---:R-:W-:-:S04]  /*2570*/  FFMA.SAT R12, R6, R17, 0.5 ;  /* 0x3f000000060c7423 */ /* 0x004fc80000002011 */
[----:B------:R-:W-:-:S04]  /*2580*/  FFMA.RM R12, R12, R19, 12582913 ;  /* 0x4b4000010c0c7423 */ /* 0x000fc80000004013 */
[C---:B------:R-:W-:Y:S01]  /*2590*/  FADD R15, R12.reuse, -12583039 ;  /* 0xcb40007f0c0f7421 */ /* 0x040fe20000000000 */
[----:B------:R-:W-:-:S03]  /*25a0*/  SHF.L.U32 R12, R12, 0x17, RZ ;  /* 0x000000170c0c7819 */ /* 0x000fc600000006ff */
[----:B------:R-:W-:-:S04]  /*25b0*/  FFMA R15, R6, 1.4426950216293334961, -R15 ;  /* 0x3fb8aa3b060f7823 */ /* 0x000fc8000000080f */
[----:B------:R-:W-:-:S06]  /*25c0*/  FFMA R15, R6, 1.925963033500011079e-08, R15 ;  /* 0x32a57060060f7823 */ /* 0x000fcc000000000f */
[----:B------:R-:W0:Y:S02]  /*25d0*/  MUFU.EX2 R15, R15 ;  /* 0x0000000f000f7308 */ /* 0x000e240000000800 */
[----:B0-----:R-:W-:-:S05]  /*25e0*/  FMUL R17, R12, R15 ;  /* 0x0000000f0c117220 */ /* 0x001fca0000400000 */
[----:B------:R1:W-:Y:S02]  /*25f0*/  STG.E desc[UR4][R10.64+0x200], R17 ;  /* 0x000200110a007986 */ /* 0x0003e4000c101904 */
.L_x_882:
[----:B------:R-:W-:Y:S05]  /*2600*/  @P1 EXIT ;  /* 0x000000000000194d */ /* 0x000fea0003800000 */
[----:B------:R-:W-:-:S05]  /*2610*/  LEA R9, R8, R9, 0x7 ;  /* 0x0000000908097211 */ /* 0x000fca00078e38ff */
[----:B------:R-:W-:-:S06]  /*2620*/  IMAD.WIDE R2, R9, 0x4, R2 ;  /* 0x0000000409027825 */ /* 0x000fcc00078e0202 */
[----:B------:R-:W3:Y:S01]  /*2630*/  LDG.E R2, desc[UR4][R2.64] ;  /* 0x0000000402027981 */ /* 0x000ee2000c1e1900 */
[----:B-12---:R-:W-:Y:S01]  /*2640*/  HFMA2 R11, -RZ, RZ, 3.7421875, 0 ;  /* 0x437c0000ff0b7431 */ /* 0x006fe200000001ff */
[----:B------:R-:W-:Y:S01]  /*2650*/  MOV R7, 0x3bbb989d ;  /* 0x3bbb989d00077802 */ /* 0x000fe20000000f00 */
[----:B------:R-:W-:-:S04]  /*2660*/  IMAD.WIDE R4, R9, 0x4, R4 ;  /* 0x0000000409047825 */ /* 0x000fc800078e0204 */
[----:B---3--:R-:W-:-:S04]  /*2670*/  FFMA.SAT R0, R2, R7, 0.5 ;  /* 0x3f00000002007423 */ /* 0x008fc80000002007 */
[----:B------:R-:W-:-:S04]  /*2680*/  FFMA.RM R0, R0, R11, 12582913 ;  /* 0x4b40000100007423 */ /* 0x000fc8000000400b */
[C---:B------:R-:W-:Y:S01]  /*2690*/  FADD R7, R0.reuse, -12583039 ;  /* 0xcb40007f00077421 */ /* 0x040fe20000000000 */
[----:B------:R-:W-:-:S03]  /*26a0*/  SHF.L.U32 R0, R0, 0x17, RZ ;  /* 0x0000001700007819 */ /* 0x000fc600000006ff */
[----:B------:R-:W-:-:S04]  /*26b0*/  FFMA R7, R2, 1.4426950216293334961, -R7 ;  /* 0x3fb8aa3b02077823 */ /* 0x000fc80000000807 */
[----:B------:R-:W-:-:S06]  /*26c0*/  FFMA R7, R2, 1.925963033500011079e-08, R7 ;  /* 0x32a5706002077823 */ /* 0x000fcc0000000007 */
[----:B------:R-:W1:Y:S02]  /*26d0*/  MUFU.EX2 R7, R7 ;  /* 0x0000000700077308 */ /* 0x000e640000000800 */
[----:B-1----:R-:W-:-:S05]  /*26e0*/  FMUL R3, R0, R7 ;  /* 0x0000000700037220 */ /* 0x002fca0000400000 */
[----:B------:R-:W-:Y:S01]  /*26f0*/  STG.E desc[UR4][R4.64], R3 ;  /* 0x0000000304007986 */ /* 0x000fe2000c101904 */
[----:B------:R-:W-:Y:S05]  /*2700*/  EXIT ;  /* 0x000000000000794d */ /* 0x000fea0003800000 */
.L_x_883:
        /* <DEDUP_REMOVED lines=15> */
.L_x_1013:


//--------------------- .text._ZN3cub18CUB_300001_SM_10006detail9transform16transform_kernelINS2_10policy_hubILb1EN4cuda3std3__45tupleIJN6thrust24THRUST_300001_SM_1000_NS10device_ptrIfEEEEEE10policy1000Ei4SexpSC_JPfEEEvT0_iT1_T2_DpNS2_10kernel_argIT3_EE --------------------------
	.section	.text._ZN3cub18CUB_300001_SM_10006detail9transform16transform_kernelINS2_10policy_hubILb1EN4cuda3std3__45tupleIJN6thrust24THRUST_300001_SM_1000_NS10device_ptrIfEEEEEE10policy1000Ei4SexpSC_JPfEEEvT0_iT1_T2_DpNS2_10kernel_argIT3_EE,"ax",@progbits
	.align	128
        .global         _ZN3cub18CUB_300001_SM_10006detail9transform16transform_kernelINS2_10policy_hubILb1EN4cuda3std3__45tupleIJN6thrust24THRUST_300001_SM_1000_NS10device_ptrIfEEEEEE10policy1000Ei4SexpSC_JPfEEEvT0_iT1_T2_DpNS2_10kernel_argIT3_EE
        .type           _ZN3cub18CUB_300001_SM_10006detail9transform16transform_kernelINS2_10policy_hubILb1EN4cuda3std3__45tupleIJN6thrust24THRUST_300001_SM_1000_NS10device_ptrIfEEEEEE10policy1000Ei4SexpSC_JPfEEEvT0_iT1_T2_DpNS2_10kernel_argIT3_EE,@function
        .size           _ZN3cub18CUB_300001_SM_10006detail9transform16transform_kernelINS2_10policy_hubILb1EN4cuda3std3__45tupleIJN6thrust24THRUST_300001_SM_1000_NS10device_ptrIfEEEEEE10policy1000Ei4SexpSC_JPfEEEvT0_iT1_T2_DpNS2_10kernel_argIT3_EE,(.L_x_1014 - _ZN3cub18CUB_300001_SM_10006detail9transform16transform_kernelINS2_10policy_hubILb1EN4cuda3std3__45tupleIJN6thrust24THRUST_300001_SM_1000_NS10device_ptrIfEEEEEE10policy1000Ei4SexpSC_JPfEEEvT0_iT1_T2_DpNS2_10kernel_argIT3_EE)
        .other          _ZN3cub18CUB_300001_SM_10006detail9transform16transform_kernelINS2_10policy_hubILb1EN4cuda3std3__45tupleIJN6thrust24THRUST_300001_SM_1000_NS10device_ptrIfEEEEEE10policy1000Ei4SexpSC_JPfEEEvT0_iT1_T2_DpNS2_10kernel_argIT3_EE,@"STO_CUDA_ENTRY STV_DEFAULT"
_ZN3cub18CUB_300001_SM_10006detail9transform16transform_kernelINS2_10policy_hubILb1EN4cuda3std3__45tupleIJN6thrust24THRUST_300001_SM_1000_NS10device_ptrIfEEEEEE10policy1000Ei4SexpSC_JPfEEEvT0_iT1_T2_DpNS2_10kernel_argIT3_EE:
.text._ZN3cub18CUB_300001_SM_10006detail9transform16transform_kernelINS2_10policy_hubILb1EN4cuda3std3__45tupleIJN6thrust24THRUST_300001_SM_1000_NS10device_ptrIfEEEEEE10policy1000Ei4SexpSC_JPfEEEvT0_iT1_T2_DpNS2_10kernel_argIT3_EE:
        /* <DEDUP_REMOVED lines=16> */
.L_x_886:
[----:B------:R-:W-:Y:S01]  /*0100*/  IADD3 R13, PT, PT, R13, 0x4000, RZ ;  /* 0x000040000d0d7810 */ /* 0x000fe20007ffe0ff */
[----:B------:R0:W-:Y:S03]  /*0110*/  CCTL.E.PF2 [R2] ;  /* 0x000000000200798f */ /* 0x0001e60000800100 */
[----:B------:R-:W-:Y:S02]  /*0120*/  ISETP.GE.AND P0, PT, R13, R4, PT ;  /* 0x000000040d00720c */ /* 0x000fe40003f06270 */
[----:B0-----:R-:W-:-:S04]  /*0130*/  IADD3 R2, P1, PT, R2, 0x4000, RZ ;  /* 0x0000400002027810 */ /* 0x001fc80007f3e0ff */
[----:B------:R-:W-:-:S07]  /*0140*/  IADD3.X R3, PT, PT, RZ, R3, RZ, P1, !PT ;  /* 0x00000003ff037210 */ /* 0x000fce0000ffe4ff */
[----:B------:R-:W-:Y:S05]  /*0150*/  @!P0 BRA `(.L_x_886) ;  /* 0xfffffffc00e88947 */ /* 0x000fea000383ffff */
.L_x_885:
[----:B------:R-:W-:Y:S05]  /*0160*/  BSYNC.RECONVERGENT B0 ;  /* 0x0000000000007941 */ /* 0x000fea0003800200 */
.L_x_884:
[----:B------:R-:W0:Y:S01]  /*0170*/  LDCU.128 UR8, c[0x0][0x390] ;  /* 0x00007200ff0877ac */ /* 0x000e220008000c00 */
[----:B------:R-:W-:Y:S01]  /*0180*/  ISETP.GT.AND P0, PT, R5, R8, PT ;  /* 0x000000080500720c */ /* 0x000fe20003f04270 */
[----:B------:R-:W-:Y:S01]  /*0190*/  IMAD.WIDE R6, R7, 0x4, RZ ;  /* 0x0000000407067825 */ /* 0x000fe200078e02ff */
[----:B------:R-:W1:Y:S02]  /*01a0*/  LDCU.64 UR4, c[0x0][0x358] ;  /* 0x00006b00ff0477ac */ /* 0x000e640008000a00 */
[C---:B0-----:R-:W-:Y:S02]  /*01b0*/  IADD3 R4, P1, PT, R6.reuse, UR10, RZ ;  /* 0x0000000a06047c10 */ /* 0x041fe4000ff3e0ff */
[----:B------:R-:W-:Y:S02]  /*01c0*/  IADD3 R2, P2, PT, R6, UR8, RZ ;  /* 0x0000000806027c10 */ /* 0x000fe4000ff5e0ff */
[C---:B------:R-:W-:Y:S02]  /*01d0*/  IADD3.X R5, PT, PT, R7.reuse, UR11, RZ, P1, !PT ;  /* 0x0000000b07057c10 */ /* 0x040fe40008ffe4ff */
[----:B------:R-:W-:-:S03]  /*01e0*/  IADD3.X R3, PT, PT, R7, UR9, RZ, P2, !PT ;  /* 0x0000000907037c10 */ /* 0x000fc600097fe4ff */
[----:B-1----:R-:W-:Y:S06]  /*01f0*/  @P0 BRA `(.L_x_887) ;  /* 0x0000000c00480947 */ /* 0x002fec0003800000 */
        /* <DEDUP_REMOVED lines=8> */
[----:B------:R-:W-:Y:S01]  /*0280*/  LOP3.LUT R0, R9, 0x7ffffff8, RZ, 0xc0, !PT ;  /* 0x7ffffff809007812 */ /* 0x000fe200078ec0ff */
[----:B------:R-:W0:Y:S01]  /*0290*/  LDCU.128 UR8, c[0x0][0x390] ;  /* 0x00007200ff0877ac */ /* 0x000e220008000c00 */
[----:B------:R-:W-:Y:S02]  /*02a0*/  IADD3 R17, PT, PT, R11, 0x80, RZ ;  /* 0x000000800b117810 */ /* 0x000fe40007ffe0ff */
[----:B------:R-:W-:Y:S02]  /*02b0*/  MOV R10, R18 ;  /* 0x00000012000a7202 */ /* 0x000fe40000000f00 */
[----:B------:R-:W-:-:S07]  /*02c0*/  IADD3 R16, PT, PT, -R0, RZ, RZ ;  /* 0x000000ff00107210 */ /* 0x000fce0007ffe1ff */
.L_x_889:
[----:B0-----:R-:W-:-:S04]  /*02d0*/  IADD3 R8, P1, PT, R10, UR10, RZ ;  /* 0x0000000a0a087c10 */ /* 0x001fc8000ff3e0ff */
[----:B------:R-:W-:-:S06]  /*02e0*/  IADD3.X R9, PT, PT, R19, UR11, RZ, P1, !PT ;  /* 0x0000000b13097c10 */ /* 0x000fcc0008ffe4ff */
[----:B--2---:R-:W2:Y:S01]  /*02f0*/  LDG.E R9, desc[UR4][R8.64] ;  /* 0x0000000408097981 */ /* 0x004ea2000c1e1900 */
[----:B------:R-:W-:Y:S01]  /*0300*/  HFMA2 R20, -RZ, RZ, 3.7421875, 0 ;  /* 0x437c0000ff147431 */ /* 0x000fe200000001ff */
        /* <DEDUP_REMOVED lines=23> */
[----:B------:R-:W-:-:S06]  /*0480*/  FFMA R22, R25, 1.925963033500011079e-08, R22 ;  /* 0x32a5706019167823 */ /* 0x000fcc0000000016 */
[----:B------:R-:W1:Y:S02]  /*0490*/  MUFU.EX2 R22, R22 ;  /* 0x0000001600167308 */ /* 0x000e640000000800 */
[----:B-1----:R-:W-:-:S05]  /*04a0*/  FMUL R27, R27, R22 ;  /* 0x000000161b1b7220 */ /* 0x002fca0000400000 */
[----:B------:R-:W-:Y:S04]  /*04b0*/  STG.E desc[UR4][R12.64], R27 ;  /* 0x0000001b0c007986 */ /* 0x000fe8000c101904 */
[----:B0-----:R-:W2:Y:S02]  /*04c0*/  LDG.E R15, desc[UR4][R8.64+0x200] ;  /* 0x00020004080f7981 */ /* 0x001ea4000c1e1900 */
        /* <DEDUP_REMOVED lines=18> */
[----:B------:R1:W-:Y:S04]  /*05f0*/  STG.E desc[UR4][R12.64+0x400], R25 ;  /* 0x000400190c007986 */ /* 0x0003e8000c101904 */
[----:B------:R-:W0:Y:S02]  /*0600*/  LDG.E R15, desc[UR4][R8.64+0x600] ;  /* 0x00060004080f7981 */ /* 0x000e24000c1e1900 */
[----:B0-----:R-:W-:-:S04]  /*0610*/  FFMA.SAT R23, R15, R18, 0.5 ;  /* 0x3f0000000f177423 */ /* 0x001fc80000002012 */
        /* <DEDUP_REMOVED lines=8> */
[----:B------:R-:W1:Y:S02]  /*06a0*/  LDG.E R15, desc[UR4][R8.64+0x800] ;  /* 0x00080004080f7981 */ /* 0x000e64000c1e1900 */
[----:B-1----:R-:W-:-:S04]  /*06b0*/  FFMA.SAT R25, R15, R18, 0.5 ;  /* 0x3f0000000f197423 */ /* 0x002fc80000002012 */
        /* <DEDUP_REMOVED lines=18> */
[----:B------:R-:W1:Y:S01]  /*07e0*/  LDG.E R15, desc[UR4][R8.64+0xc00] ;  /* 0x000c0004080f7981 */ /* 0x000e62000c1e1900 */
[----:B------:R-:W-:Y:S02]  /*07f0*/  IADD3 R16, PT, PT, R16, 0x8, RZ ;  /* 0x0000000810107810 */ /* 0x000fe40007ffe0ff */
[----:B------:R-:W-:Y:S02]  /*0800*/  IADD3 R10, P2, PT, R10, 0x1000, RZ ;  /* 0x000010000a0a7810 */ /* 0x000fe40007f5e0ff */
[----:B------:R-:W-:Y:S02]  /*0810*/  ISETP.NE.AND P1, PT, R16, RZ, PT ;  /* 0x000000ff1000720c */ /* 0x000fe40003f25270 */
[----:B------:R-:W-:-:S02]  /*0820*/  IADD3 R17, PT, PT, R17, 0x400, RZ ;  /* 0x0000040011117810 */ /* 0x000fc40007ffe0ff */
[----:B------:R-:W-:Y:S01]  /*0830*/  IADD3.X R19, PT, PT, RZ, R19, RZ, P2, !PT ;  /* 0x00000013ff137210 */ /* 0x000fe200017fe4ff */
[----:B-1----:R-:W-:-:S04]  /*0840*/  FFMA.SAT R25, R15, R18, 0.5 ;  /* 0x3f0000000f197423 */ /* 0x002fc80000002012 */
[----:B------:R-:W-:-:S04]  /*0850*/  FFMA.RM R25, R25, R20, 12582913 ;  /* 0x4b40000119197423 */ /* 0x000fc80000004014 */
[C---:B------:R-:W-:Y:S01]  /*0860*/  FADD R18, R25.reuse, -12583039 ;  /* 0xcb40007f19127421 */ /* 0x040fe20000000000 */
[----:B------:R-:W-:-:S03]  /*0870*/  SHF.L.U32 R25, R25, 0x17, RZ ;  /* 0x0000001719197819 */ /* 0x000fc600000006ff */
[----:B------:R-:W-:-:S04]  /*0880*/  FFMA R18, R15, 1.4426950216293334961, -R18 ;  /* 0x3fb8aa3b0f127823 */ /* 0x000fc80000000812 */
[----:B------:R-:W-:-:S06]  /*0890*/  FFMA R18, R15, 1.925963033500011079e-08, R18 ;  /* 0x32a570600f127823 */ /* 0x000fcc0000000012 */
[----:B------:R-:W0:Y:S02]  /*08a0*/  MUFU.EX2 R18, R18 ;  /* 0x0000001200127308 */ /* 0x000e240000000800 */
[----:B0-----:R-:W-:-:S05]  /*08b0*/  FMUL R25, R25, R18 ;  /* 0x0000001219197220 */ /* 0x001fca0000400000 */
[----:B------:R2:W-:Y:S01]  /*08c0*/  STG.E desc[UR4][R12.64+0xc00], R25 ;  /* 0x000c00190c007986 */ /* 0x0005e2000c101904 */
[----:B------:R-:W-:Y:S05]  /*08d0*/  @P1 BRA `(.L_x_889) ;  /* 0xfffffff8007c1947 */ /* 0x000fea000383ffff */
.L_x_888:
[----:B------:R-:W-:Y:S05]  /*08e0*/  @!P0 EXIT ;  /* 0x000000000000894d */ /* 0x000fea0003800000 */
[----:B------:R-:W0:Y:S01]  /*08f0*/  LDC R10, c[0x0][0x384] ;  /* 0x0000e100ff0a7b82 */ /* 0x000e220000000800 */
[----:B------:R-:W-:Y:S02]  /*0900*/  ISETP.GE.U32.AND P0, PT, R21, 0x4, PT ;  /* 0x000000041500780c */ /* 0x000fe40003f06070 */
[----:B0-----:R-:W-:-:S04]  /*0910*/  LOP3.LUT R19, R10, 0x3, RZ, 0xc0, !PT ;  /* 0x000000030a137812 */ /* 0x001fc800078ec0ff */
[----:B------:R-:W-:-:S07]  /*0920*/  ISETP.NE.AND P1, PT, R19, RZ, PT ;  /* 0x000000ff1300720c */ /* 0x000fce0003f25270 */
[----:B------:R-:W-:Y:S06]  /*0930*/  @!P0 BRA `(.L_x_890) ;  /* 0x0000000000b88947 */ /* 0x000fec0003800000 */
[----:B------:R-:W-:-:S05]  /*0940*/  LEA R9, R0, R11, 0x7 ;  /* 0x0000000b00097211 */ /* 0x000fca00078e38ff */
[----:B------:R-:W-:-:S05]  /*0950*/  IMAD.WIDE R6, R9, 0x4, R4 ;  /* 0x0000000409067825 */ /* 0x000fca00078e0204 */
[----:B------:R-:W3:Y:S01]  /*0960*/  LDG.E R15, desc[UR4][R6.64] ;  /* 0x00000004060f7981 */ /* 0x000ee2000c1e1900 */
[----:B--2---:R-:W-:Y:S01]  /*0970*/  HFMA2 R13, -RZ, RZ, 3.7421875, 0 ;  /* 0x437c0000ff0d7431 */ /* 0x004fe200000001ff */
[----:B------:R-:W-:-:S05]  /*0980*/  MOV R12, 0x3bbb989d ;  /* 0x3bbb989d000c7802 */ /* 0x000fca0000000f00 */
[----:B---3--:R-:W-:-:S04]  /*0990*/  FFMA.SAT R8, R15, R12, 0.5 ;  /* 0x3f0000000f087423 */ /* 0x008fc8000000200c */
        /* <DEDUP_REMOVED lines=30> */
[----:B------:R-:W-:Y:S01]  /*0b80*/  IADD3 R0, PT, PT, R0, 0x4, RZ ;  /* 0x0000000400007810 */ /* 0x000fe20007ffe0ff */
        /* <DEDUP_REMOVED lines=8> */
[----:B------:R0:W-:Y:S02]  /*0c10*/  STG.E desc[UR4][R8.64+0x600], R13 ;  /* 0x0006000d08007986 */ /* 0x0001e4000c101904 */
.L_x_890:
[----:B------:R-:W-:Y:S05]  /*0c20*/  @!P1 EXIT ;  /* 0x000000000000994d */ /* 0x000fea0003800000 */
[----:B------:R-:W-:Y:S02]  /*0c30*/  ISETP.NE.AND P0, PT, R19, 0x1, PT ;  /* 0x000000011300780c */ /* 0x000fe40003f05270 */
[----:B------:R-:W-:-:S04]  /*0c40*/  LOP3.LUT R10, R10, 0x1, RZ, 0xc0, !PT ;  /* 0x000000010a0a7812 */ /* 0x000fc800078ec0ff */
[----:B------:R-:W-:-:S07]  /*0c50*/  ISETP.NE.U32.AND P1, PT, R10, 0x1, PT ;  /* 0x000000010a00780c */ /* 0x000fce0003f25070 */
[----:B------:R-:W-:Y:S06]  /*0c60*/  @!P0 BRA `(.L_x_891) ;  /* 0x0000000000688947 */ /* 0x000fec0003800000 */
[----:B0-----:R-:W-:-:S05]  /*0c70*/  LEA R15, R0, R11, 0x7 ;  /* 0x0000000b000f7211 */ /* 0x001fca00078e38ff */
[----:B------:R-:W-:-:S05]  /*0c80*/  IMAD.WIDE R6, R15, 0x4, R4 ;  /* 0x000000040f067825 */ /* 0x000fca00078e0204 */
[----:B------:R-:W3:Y:S01]  /*0c90*/  LDG.E R8, desc[UR4][R6.64] ;  /* 0x0000000406087981 */ /* 0x000ee2000c1e1900 */
[----:B--2---:R-:W-:Y:S01]  /*0ca0*/  HFMA2 R12, -RZ, RZ, 3.7421875, 0 ;  /* 0x437c0000ff0c7431 */ /* 0x004fe200000001ff */
[----:B------:R-:W-:-:S05]  /*0cb0*/  MOV R17, 0x3bbb989d ;  /* 0x3bbb989d00117802 */ /* 0x000fca0000000f00 */
[----:B---3--:R-:W-:-:S04]  /*0cc0*/  FFMA.SAT R9, R8, R17, 0.5 ;  /* 0x3f00000008097423 */ /* 0x008fc80000002011 */
[----:B------:R-:W-:-:S04]  /*0cd0*/  FFMA.RM R9, R9, R12, 12582913 ;  /* 0x4b40000109097423 */ /* 0x000fc8000000400c */
[C---:B------:R-:W-:Y:S01]  /*0ce0*/  FADD R13, R9.reuse, -12583039 ;  /* 0xcb40007f090d7421 */ /* 0x040fe20000000000 */
[----:B------:R-:W-:-:S03]  /*0cf0*/  SHF.L.U32 R10, R9, 0x17, RZ ;  /* 0x00000017090a7819 */ /* 0x000fc600000006ff */
[----:B------:R-:W-:-:S04]  /*0d00*/  FFMA R13, R8, 1.4426950216293334961, -R13 ;  /* 0x3fb8aa3b080d7823 */ /* 0x000fc8000000080d */
[----:B------:R-:W-:Y:S01]  /*0d10*/  FFMA R13, R8, 1.925963033500011079e-08, R13 ;  /* 0x32a57060080d7823 */ /* 0x000fe2000000000d */
[----:B------:R-:W-:-:S05]  /*0d20*/  IMAD.WIDE R8, R15, 0x4, R2 ;  /* 0x000000040f087825 */ /* 0x000fca00078e0202 */
        /* <DEDUP_REMOVED lines=14> */
.L_x_891:
[----:B------:R-:W-:Y:S05]  /*0e10*/  @P1 EXIT ;  /* 0x000000000000194d */ /* 0x000fea0003800000 */
[----:B------:R-:W-:-:S05]  /*0e20*/  LEA R11, R0, R11, 0x7 ;  /* 0x0000000b000b7211 */ /* 0x000fca00078e38ff */
[----:B------:R-:W-:-:S06]  /*0e30*/  IMAD.WIDE R4, R11, 0x4, R4 ;  /* 0x000000040b047825 */ /* 0x000fcc00078e0204 */
[----:B------:R-:W3:Y:S01]  /*0e40*/  LDG.E R4, desc[UR4][R4.64] ;  /* 0x0000000404047981 */ /* 0x000ee2000c1e1900 */
[----:B01----:R-:W-:Y:S01]  /*0e50*/  HFMA2 R9, -RZ, RZ, 3.7421875, 0 ;  /* 0x437c0000ff097431 */ /* 0x003fe200000001ff */
        /* <DEDUP_REMOVED lines=12> */
.L_x_887:
[----:B------:R-:W-:-:S13]  /*0f20*/  ISETP.GE.AND P0, PT, R9, 0x1, PT ;  /* 0x000000010900780c */ /* 0x000fda0003f06270 */
[----:B------:R-:W-:Y:S05]  /*0f30*/  @!P0 EXIT ;  /* 0x000000000000894d */ /* 0x000fea0003800000 */
[C---:B------:R-:W-:Y:S02]  /*0f40*/  ISETP.GE.U32.AND P0, PT, R9.reuse, 0x8, PT ;  /* 0x000000080900780c */ /* 0x040fe40003f06070 */
[----:B------:R-:W-:Y:S02]  /*0f50*/  LOP3.LUT R18, R9, 0x7, RZ, 0xc0, !PT ;  /* 0x0000000709127812 */ /* 0x000fe400078ec0ff */
[----:B------:R-:W-:-:S09]  /*0f60*/  MOV R6, RZ ;  /* 0x000000ff00067202 */ /* 0x000fd20000000f00 */
[----:B------:R-:W-:Y:S05]  /*0f70*/  @!P0 BRA `(.L_x_892) ;  /* 0x0000000400f08947 */ /* 0x000fea0003800000 */
[----:B------:R-:W-:Y:S01]  /*0f80*/  HFMA2 R10, -RZ, RZ, 0, 0 ;  /* 0x00000000ff0a7431 */ /* 0x000fe200000001ff */
[----:B------:R-:W-:-:S07]  /*0f90*/  LOP3.LUT R6, R9, 0x7ffffff8, RZ, 0xc0, !PT ;  /* 0x7ffffff809067812 */ /* 0x000fce00078ec0ff */
.L_x_895:
[----:B0-----:R-:W-:-:S04]  /*0fa0*/  LEA R7, R10, R11, 0x7 ;  /* 0x0000000b0a077211 */ /* 0x001fc800078e38ff */
[----:B------:R-:W-:-:S13]  /*0fb0*/  ISETP.GE.AND P0, PT, R7, R0, PT ;  /* 0x000000000700720c */ /* 0x000fda0003f06270 */
[----:B------:R-:W-:-:S06]  /*0fc0*/  @!P0 IMAD.WIDE.U32 R8, R7, 0x4, R4 ;  /* 0x0000000407088825 */ /* 0x000fcc00078e0004 */
        /* <DEDUP_REMOVED lines=10> */
[----:B------:R-:W-:-:S03]  /*1070*/  IADD3 R13, PT, PT, R7, 0x80, RZ ;  /* 0x00000080070d7810 */ /* 0x000fc60007ffe0ff */
[----:B------:R-:W0:Y:S01]  /*1080*/  @!P0 MUFU.EX2 R17, R16 ;  /* 0x0000001000118308 */ /* 0x000e220000000800 */
[C---:B------:R-:W-:Y:S01]  /*1090*/  ISETP.GE.AND P1, PT, R13.reuse, R0, PT ;  /* 0x000000000d00720c */ /* 0x040fe20003f26270 */
[----:B------:R-:W-:-:S04]  /*10a0*/  IMAD.WIDE R8, R13, 0x4, R4 ;  /* 0x000000040d087825 */ /* 0x000fc800078e0204 */
[----:B0-----:R-:W-:-:S05]  /*10b0*/  @!P0 FMUL R17, R12, R17 ;  /* 0x000000110c118220 */ /* 0x001fca0000400000 */
[----:B------:R0:W-:Y:S04]  /*10c0*/  @!P0 STG.E desc[UR4][R14.64], R17 ;  /* 0x000000110e008986 */ /* 0x0001e8000c101904 */
[----:B------:R-:W2:Y:S01]  /*10d0*/  @!P1 LDG.E R12, desc[UR4][R8.64] ;  /* 0x00000004080c9981 */ /* 0x000ea2000c1e1900 */
[----:B------:R-:W-:Y:S02]  /*10e0*/  @!P1 MOV R19, 0x3bbb989d ;  /* 0x3bbb989d00139802 */ /* 0x000fe40000000f00 */
[----:B------:R-:W-:-:S03]  /*10f0*/  @!P1 MOV R21, 0x437c0000 ;  /* 0x437c000000159802 */ /* 0x000fc60000000f00 */
[----:B--2---:R-:W-:-:S04]  /*1100*/  @!P1 FFMA.SAT R16, R12, R19, 0.5 ;  /* 0x3f0000000c109423 */ /* 0x004fc80000002013 */
[----:B------:R-:W-:Y:S01]  /*1110*/  @!P1 FFMA.RM R16, R16, R21, 12582913 ;  /* 0x4b40000110109423 */ /* 0x000fe20000004015 */
[----:B------:R-:W-:-:S03]  /*1120*/  IADD3 R21, PT, PT, R7, 0x100, RZ ;  /* 0x0000010007157810 */ /* 0x000fc60007ffe0ff */
[C---:B------:R-:W-:Y:S01]  /*1130*/  @!P1 FADD R19, R16.reuse, -12583039 ;  /* 0xcb40007f10139421 */ /* 0x040fe20000000000 */
[----:B------:R-:W-:Y:S02]  /*1140*/  ISETP.GE.AND P0, PT, R21, R0, PT ;  /* 0x000000001500720c */ /* 0x000fe40003f06270 */
[----:B------:R-:W-:Y:S01]  /*1150*/  @!P1 SHF.L.U32 R16, R16, 0x17, RZ ;  /* 0x0000001710109819 */ /* 0x000fe200000006ff */
[----:B------:R-:W-:-:S04]  /*1160*/  @!P1 FFMA R19, R12, 1.4426950216293334961, -R19 ;  /* 0x3fb8aa3b0c139823 */ /* 0x000fc80000000813 */
[----:B------:R-:W-:Y:S01]  /*1170*/  @!P1 FFMA R19, R12, 1.925963033500011079e-08, R19 ;  /* 0x32a570600c139823 */ /* 0x000fe20000000013 */
[----:B------:R-:W-:-:S05]  /*1180*/  IMAD.WIDE R12, R13, 0x4, R2 ;  /* 0x000000040d0c7825 */ /* 0x000fca00078e0202 */
        /* <DEDUP_REMOVED lines=60> */
[----:B------:R-:W-:Y:S01]  /*1550*/  @!P0 MOV R19, 0x3bbb989d ;  /* 0x3bbb989d00138802 */ /* 0x000fe20000000f00 */
[----:B------:R-:W-:Y:S01]  /*1560*/  BSSY.RECONVERGENT B0, `(.L_x_893) ;  /* 0x000001c000007945 */ /* 0x000fe20003800200 */
[----:B------:R-:W-:Y:S02]  /*1570*/  @!P0 MOV R21, 0x437c0000 ;  /* 0x437c000000158802 */ /* 0x000fe40000000f00 */
[----:B------:R-:W-:Y:S02]  /*1580*/  IADD3 R7, PT, PT, R7, 0x380, RZ ;  /* 0x0000038007077810 */ /* 0x000fe40007ffe0ff */
[----:B------:R-:W-:-:S04]  /*1590*/  IADD3 R10, PT, PT, R10, 0x8, RZ ;  /* 0x000000080a0a7810 */ /* 0x000fc80007ffe0ff */
[----:B------:R-:W-:Y:S01]  /*15a0*/  ISETP.NE.AND P1, PT, R10, R6, PT ;  /* 0x000000060a00720c */ /* 0x000fe20003f25270 */
        /* <DEDUP_REMOVED lines=8> */
[----:B------:R0:W-:Y:S01]  /*1630*/  @!P0 STG.E desc[UR4][R12.64+0xa00], R15 ;  /* 0x000a000f0c008986 */ /* 0x0001e2000c101904 */
[----:B------:R-:W-:-:S13]  /*1640*/  ISETP.GE.AND P0, PT, R7, R0, PT ;  /* 0x000000000700720c */ /* 0x000fda0003f06270 */
[----:B0-----:R-:W-:Y:S05]  /*1650*/  @P0 BRA `(.L_x_894) ;  /* 0x0000000000300947 */ /* 0x001fea0003800000 */
        /* <DEDUP_REMOVED lines=12> */
.L_x_894:
[----:B------:R-:W-:Y:S05]  /*1720*/  BSYNC.RECONVERGENT B0 ;  /* 0x0000000000007941 */ /* 0x000fea0003800200 */
.L_x_893:
[----:B------:R-:W-:Y:S05]  /*1730*/  @P1 BRA `(.L_x_895) ;  /* 0xfffffff800181947 */ /* 0x000fea000383ffff */
.L_x_892:
[----:B------:R-:W-:-:S13]  /*1740*/  ISETP.NE.AND P0, PT, R18, RZ, PT ;  /* 0x000000ff1200720c */ /* 0x000fda0003f05270 */
[----:B------:R-:W-:Y:S05]  /*1750*/  @!P0 EXIT ;  /* 0x000000000000894d */ /* 0x000fea0003800000 */
[----:B0-----:R-:W0:Y:S01]  /*1760*/  LDC R7, c[0x0][0x384] ;  /* 0x0000e100ff077b82 */ /* 0x001e220000000800 */
[----:B------:R-:W-:Y:S02]  /*1770*/  ISETP.GE.U32.AND P1, PT, R18, 0x4, PT ;  /* 0x000000041200780c */ /* 0x000fe40003f26070 */
[----:B0-----:R-:W-:-:S04]  /*1780*/  LOP3.LUT R10, R7, 0x3, RZ, 0xc0, !PT ;  /* 0x00000003070a7812 */ /* 0x001fc800078ec0ff */
[----:B------:R-:W-:-:S07]  /*1790*/  ISETP.NE.AND P0, PT, R10, RZ, PT ;  /* 0x000000ff0a00720c */ /* 0x000fce0003f05270 */
[----:B------:R-:W-:Y:S06]  /*17a0*/  @!P1 BRA `(.L_x_896) ;  /* 0x0000000400049947 */ /* 0x000fec0003800000 */
[----:B------:R-:W-:-:S04]  /*17b0*/  LEA R9, R6, R11, 0x7 ;  /* 0x0000000b06097211 */ /* 0x000fc800078e38ff */
        /* <DEDUP_REMOVED lines=19> */
[----:B------:R-:W-:Y:S01]  /*18f0*/  @!P1 MOV R15, 0x3bbb989d ;  /* 0x3bbb989d000f9802 */ /* 0x000fe20000000f00 */
[----:B------:R-:W-:Y:S01]  /*1900*/  @!P1 IMAD.WIDE R12, R13, 0x4, R2 ;  /* 0x000000040d0c9825 */ /* 0x000fe200078e0202 */
[----:B------:R-:W-:-:S03]  /*1910*/  @!P1 MOV R23, 0x437c0000 ;  /* 0x437c000000179802 */ /* 0x000fc60000000f00 */
[----:B--2---:R-:W-:-:S04]  /*1920*/  @!P1 FFMA.SAT R8, R18, R15, 0.5 ;  /* 0x3f00000012089423 */ /* 0x004fc8000000200f */
[----:B------:R-:W-:-:S04]  /*1930*/  @!P1 FFMA.RM R8, R8, R23, 12582913 ;  /* 0x4b40000108089423 */ /* 0x000fc80000004017 */
[C---:B------:R-:W-:Y:S01]  /*1940*/  @!P1 FADD R15, R8.reuse, -12583039 ;  /* 0xcb40007f080f9421 */ /* 0x040fe20000000000 */
[----:B------:R-:W-:-:S03]  /*1950*/  @!P1 SHF.L.U32 R8, R8, 0x17, RZ ;  /* 0x0000001708089819 */ /* 0x000fc600000006ff */
[----:B------:R-:W-:-:S04]  /*1960*/  @!P1 FFMA R15, R18, 1.4426950216293334961, -R15 ;  /* 0x3fb8aa3b120f9823 */ /* 0x000fc8000000080f */
[----:B------:R-:W-:Y:S01]  /*1970*/  @!P1 FFMA R14, R18, 1.925963033500011079e-08, R15 ;  /* 0x32a57060120e9823 */ /* 0x000fe2000000000f */
[----:B------:R-:W-:-:S03]  /*1980*/  IADD3 R15, PT, PT, R9, 0x100, RZ ;  /* 0x00000100090f7810 */ /* 0x000fc60007ffe0ff */
[----:B------:R-:W1:Y:S01]  /*1990*/  @!P1 MUFU.EX2 R23, R14 ;  /* 0x0000000e00179308 */ /* 0x000e620000000800 */
[----:B------:R-:W-:-:S13]  /*19a0*/  ISETP.GE.AND P2, PT, R15, R0, PT ;  /* 0x000000000f00720c */ /* 0x000fda0003f46270 */
[----:B0-----:R-:W-:-:S04]  /*19b0*/  @!P2 IMAD.WIDE R16, R15, 0x4, R4 ;  /* 0x000000040f10a825 */ /* 0x001fc800078e0204 */
[----:B-1----:R-:W-:-:S05]  /*19c0*/  @!P1 FMUL R23, R8, R23 ;  /* 0x0000001708179220 */ /* 0x002fca0000400000 */
        /* <DEDUP_REMOVED lines=9> */
[----:B0-----:R-:W-:Y:S01]  /*1a60*/  @!P2 SHF.L.U32 R12, R8, 0x17, RZ ;  /* 0x00000017080ca819 */ /* 0x001fe200000006ff */
[----:B------:R-:W-:Y:S01]  /*1a70*/  @!P2 FFMA R19, R16, 1.4426950216293334961, -R19 ;  /* 0x3fb8aa3b1013a823 */ /* 0x000fe20000000813 */
[----:B------:R-:W-:-:S04]  /*1a80*/  @!P2 IMAD.WIDE R8, R15, 0x4, R2 ;  /* 0x000000040f08a825 */ /* 0x000fc800078e0202 */
        /* <DEDUP_REMOVED lines=19> */
.L_x_896:
[----:B------:R-:W-:Y:S05]  /*1bc0*/  @!P0 EXIT ;  /* 0x000000000000894d */ /* 0x000fea0003800000 */
[----:B------:R-:W-:Y:S02]  /*1bd0*/  ISETP.NE.AND P1, PT, R10, 0x1, PT ;  /* 0x000000010a00780c */ /* 0x000fe40003f25270 */
[----:B------:R-:W-:-:S04]  /*1be0*/  LOP3.LUT R7, R7, 0x1, RZ, 0xc0, !PT ;  /* 0x0000000107077812 */ /* 0x000fc800078ec0ff */
[----:B------:R-:W-:-:S07]  /*1bf0*/  ISETP.NE.U32.AND P0, PT, R7, 0x1, PT ;  /* 0x000000010700780c */ /* 0x000fce0003f05070 */
[----:B------:R-:W-:Y:S06]  /*1c00*/  @!P1 BRA `(.L_x_897) ;  /* 0x0000000000849947 */ /* 0x000fec0003800000 */
[----:B------:R-:W-:-:S04]  /*1c10*/  LEA R15, R6, R11, 0x7 ;  /* 0x0000000b060f7211 */ /* 0x000fc800078e38ff */
[----:B------:R-:W-:-:S13]  /*1c20*/  ISETP.GE.AND P1, PT, R15, R0, PT ;  /* 0x000000000f00720c */ /* 0x000fda0003f26270 */
[----:B0-----:R-:W-:-:S06]  /*1c30*/  @!P1 IMAD.WIDE R8, R15, 0x4, R4 ;  /* 0x000000040f089825 */ /* 0x001fcc00078e0204 */
        /* <DEDUP_REMOVED lines=30> */
.L_x_897:
[----:B------:R-:W-:Y:S05]  /*1e20*/  @P0 EXIT ;  /* 0x000000000000094d */ /* 0x000fea0003800000 */
[----:B------:R-:W-:-:S04]  /*1e30*/  LEA R11, R6, R11, 0x7 ;  /* 0x0000000b060b7211 */ /* 0x000fc800078e38ff */
[----:B------:R-:W-:-:S13]  /*1e40*/  ISETP.GE.AND P0, PT, R11, R0, PT ;  /* 0x000000000b00720c */ /* 0x000fda0003f06270 */
[----:B------:R-:W-:Y:S05]  /*1e50*/  @P0 EXIT ;  /* 0x000000000000094d */ /* 0x000fea0003800000 */
[----:B------:R-:W-:-:S06]  /*1e60*/  IMAD.WIDE R4, R11, 0x4, R4 ;  /* 0x000000040b047825 */ /* 0x000fcc00078e0204 */
[----:B------:R-:W2:Y:S01]  /*1e70*/  LDG.E R4, desc[UR4][R4.64] ;  /* 0x0000000404047981 */ /* 0x000ea2000c1e1900 */
[----:B-1----:R-:W-:Y:S01]  /*1e80*/  HFMA2 R7, -RZ, RZ, 0.96630859375, -0.0022525787353515625 ;  /* 0x3bbb989dff077431 */ /* 0x002fe200000001ff */
[----:B0-----:R-:W-:Y:S01]  /*1e90*/  MOV R9, 0x437c0000 ;  /* 0x437c000000097802 */ /* 0x001fe20000000f00 */
[----:B------:R-:W-:-:S04]  /*1ea0*/  IMAD.WIDE R2, R11, 0x4, R2 ;  /* 0x000000040b027825 */ /* 0x000fc800078e0202 */
        /* <DEDUP_REMOVED lines=10> */
.L_x_898:
        /* <DEDUP_REMOVED lines=11> */
.L_x_1014:


//--------------------- .text._ZN3cub18CUB_300001_SM_10006detail9transform16transform_kernelINS2_10policy_hubILb1EN4cuda3std3__45tupleIJN6thrust24THRUST_300001_SM_1000_NS10device_ptrIfEEEEEE10policy1000El4SsubSC_JPfEEEvT0_iT1_T2_DpNS2_10kernel_argIT3_EE --------------------------
	.section	.text._ZN3cub18CUB_300001_SM_10006detail9transform16transform_kernelINS2_10policy_hubILb1EN4cuda3std3__45tupleIJN6thrust24THRUST_300001_SM_1000_NS10device_ptrIfEEEEEE10policy1000El4SsubSC_JPfEEEvT0_iT1_T2_DpNS2_10kernel_argIT3_EE,"ax",@progbits
	.align	128
        .global         _ZN3cub18CUB_300001_SM_10006detail9transform16transform_kernelINS2_10policy_hubILb1EN4cuda3std3__45tupleIJN6thrust24THRUST_300001_SM_1000_NS10device_ptrIfEEEEEE10policy1000El4SsubSC_JPfEEEvT0_iT1_T2_DpNS2_10kernel_argIT3_EE
        .type           _ZN3cub18CUB_300001_SM_10006detail9transform16transform_kernelINS2_10policy_hubILb1EN4cuda3std3__45tupleIJN6thrust24THRUST_300001_SM_1000_NS10device_ptrIfEEEEEE10policy1000El4SsubSC_JPfEEEvT0_iT1_T2_DpNS2_10kernel_argIT3_EE,@function
        .size           _ZN3cub18CUB_300001_SM_10006detail9transform16transform_kernelINS2_10policy_hubILb1EN4cuda3std3__45tupleIJN6thrust24THRUST_300001_SM_1000_NS10device_ptrIfEEEEEE10policy1000El4SsubSC_JPfEEEvT0_iT1_T2_DpNS2_10kernel_argIT3_EE,(.L_x_1015 - _ZN3cub18CUB_300001_SM_10006detail9transform16transform_kernelINS2_10policy_hubILb1EN4cuda3std3__45tupleIJN6thrust24THRUST_300001_SM_1000_NS10device_ptrIfEEEEEE10policy1000El4SsubSC_JPfEEEvT0_iT1_T2_DpNS2_10kernel_argIT3_EE)
        .other          _ZN3cub18CUB_300001_SM_10006detail9transform16transform_kernelINS2_10policy_hubILb1EN4cuda3std3__45tupleIJN6thrust24THRUST_300001_SM_1000_NS10device_ptrIfEEEEEE10policy1000El4SsubSC_JPfEEEvT0_iT1_T2_DpNS2_10kernel_argIT3_EE,@"STO_CUDA_ENTRY STV_DEFAULT"
_ZN3cub18CUB_300001_SM_10006detail9transform16transform_kernelINS2_10policy_hubILb1EN4cuda3std3__45tupleIJN6thrust24THRUST_300001_SM_1000_NS10device_ptrIfEEEEEE10policy1000El4SsubSC_JPfEEEvT0_iT1_T2_DpNS2_10kernel_argIT3_EE:
.text._ZN3cub18CUB_300001_SM_10006detail9transform16transform_kernelINS2_10policy_hubILb1EN4cuda3std3__45tupleIJN6thrust24THRUST_300001_SM_1000_NS10device_ptrIfEEEEEE10policy1000El4SsubSC_JPfEEEvT0_iT1_T2_DpNS2_10kernel_argIT3_EE:
        /* <DEDUP_REMOVED lines=11> */
[----:B-1----:R-:W-:-:S03]  /*00b0*/  IADD3 R6, P1, PT, -R2, UR6, RZ ;  /* 0x0000000602067c10 */ /* 0x002fc6000ff3e1ff */
[----:B------:R-:W-:Y:S01]  /*00c0*/  IMAD.IADD R13, R3, 0x1, R13 ;  /* 0x00000001030d7824 */ /* 0x000fe200078e020d */
[----:B------:R-:W-:-:S04]  /*00d0*/  ISETP.LT.U32.AND P0, PT, R6, R5, PT ;  /* 0x000000050600720c */ /* 0x000fc80003f01070 */
[----:B------:R-:W-:-:S04]  /*00e0*/  IADD3.X R9, PT, PT, ~R13, UR7, RZ, P1, !PT ;  /* 0x000000070d097c10 */ /* 0x000fc80008ffe5ff */
[----:B------:R-:W-:-:S04]  /*00f0*/  ISETP.LT.AND.EX P0, PT, R9, R4, PT, P0 ;  /* 0x000000040900720c */ /* 0x000fc80003f01300 */
        /* <DEDUP_REMOVED lines=8> */
.L_x_901:
[----:B------:R-:W-:Y:S01]  /*0180*/  IADD3 R11, PT, PT, R11, 0x4000, RZ ;  /* 0x000040000b0b7810 */ /* 0x000fe20007ffe0ff */
[----:B------:R0:W-:Y:S03]  /*0190*/  CCTL.E.PF2 [R8] ;  /* 0x000000000800798f */ /* 0x0001e60000800100 */
[----:B------:R-:W-:Y:S02]  /*01a0*/  ISETP.GE.AND P0, PT, R11, R4, PT ;  /* 0x000000040b00720c */ /* 0x000fe40003f06270 */
[----:B0-----:R-:W-:-:S05]  /*01b0*/  IADD3 R8, P1, PT, R8, 0x4000, RZ ;  /* 0x0000400008087810 */ /* 0x001fca0007f3e0ff */
[----:B------:R-:W-:-:S06]  /*01c0*/  IMAD.X R9, RZ, RZ, R9, P1 ;  /* 0x000000ffff097224 */ /* 0x000fcc00008e0609 */
[----:B------:R-:W-:Y:S05]  /*01d0*/  @!P0 BRA `(.L_x_901) ;  /* 0xfffffffc00e88947 */ /* 0x000fea000383ffff */
.L_x_900:
[----:B------:R-:W-:Y:S05]  /*01e0*/  BSYNC.RECONVERGENT B0 ;  /* 0x0000000000007941 */ /* 0x000fea0003800200 */
.L_x_899:
        /* <DEDUP_REMOVED lines=13> */
[----:B------:R-:W-:Y:S01]  /*02c0*/  IMAD.MOV.U32 R8, RZ, RZ, RZ ;  /* 0x000000ffff087224 */ /* 0x000fe200078e00ff */
[----:B------:R-:W-:-:S11]  /*02d0*/  LOP3.LUT R16, R0, 0x7, RZ, 0xc0, !PT ;  /* 0x0000000700107812 */ /* 0x000fd600078ec0ff */
[----:B------:R-:W-:Y:S05]  /*02e0*/  @!P0 BRA `(.L_x_903) ;  /* 0x0000000400c48947 */ /* 0x000fea0003800000 */
[----:B------:R-:W-:-:S13]  /*02f0*/  ISETP.GE.AND P0, PT, R7, R6, PT ;  /* 0x000000060700720c */ /* 0x000fda0003f06270 */
[C---:B------:R-:W-:Y:S01]  /*0300*/  @!P0 IMAD.WIDE.U32 R8, R7.reuse, 0x4, R4 ;  /* 0x0000000407088825 */ /* 0x040fe200078e0004 */
[----:B------:R-:W0:Y:S05]  /*0310*/  @!P0 LDC R17, c[0x0][0x38c] ;  /* 0x0000e300ff118b82 */ /* 0x000e2a0000000800 */
[----:B------:R-:W0:Y:S01]  /*0320*/  @!P0 LDG.E R8, desc[UR4][R8.64] ;  /* 0x0000000408088981 */ /* 0x000e22000c1e1900 */
[C---:B------:R-:W-:Y:S01]  /*0330*/  IADD3 R13, PT, PT, R7.reuse, 0x80, RZ ;  /* 0x00000080070d7810 */ /* 0x040fe20007ffe0ff */
[----:B------:R-:W-:-:S03]  /*0340*/  @!P0 IMAD.WIDE.U32 R14, R7, 0x4, R2 ;  /* 0x00000004070e8825 */ /* 0x000fc600078e0002 */
[C---:B------:R-:W-:Y:S01]  /*0350*/  ISETP.GE.AND P1, PT, R13.reuse, R6, PT ;  /* 0x000000060d00720c */ /* 0x040fe20003f26270 */
[----:B------:R-:W-:-:S12]  /*0360*/  IMAD.WIDE R10, R13, 0x4, R4 ;  /* 0x000000040d0a7825 */ /* 0x000fd800078e0204 */
[----:B------:R-:W1:Y:S01]  /*0370*/  @!P1 LDC R21, c[0x0][0x38c] ;  /* 0x0000e300ff159b82 */ /* 0x000e620000000800 */
[----:B0-----:R-:W-:-:S05]  /*0380*/  @!P0 FADD R17, R8, -R17 ;  /* 0x8000001108118221 */ /* 0x001fca0000000000 */
[----:B------:R0:W-:Y:S04]  /*0390*/  @!P0 STG.E desc[UR4][R14.64], R17 ;  /* 0x000000110e008986 */ /* 0x0001e8000c101904 */
[----:B------:R-:W1:Y:S01]  /*03a0*/  @!P1 LDG.E R18, desc[UR4][R10.64] ;  /* 0x000000040a129981 */ /* 0x000e62000c1e1900 */
[----:B------:R-:W-:Y:S02]  /*03b0*/  VIADD R19, R7, 0x100 ;  /* 0x0000010007137836 */ /* 0x000fe40000000000 */
[----:B------:R-:W-:-:S03]  /*03c0*/  IMAD.WIDE R12, R13, 0x4, R2 ;  /* 0x000000040d0c7825 */ /* 0x000fc600078e0202 */
[----:B------:R-:W-:Y:S01]  /*03d0*/  ISETP.GE.AND P0, PT, R19, R6, PT ;  /* 0x000000061300720c */ /* 0x000fe20003f06270 */
[----:B-1----:R-:W-:-:S12]  /*03e0*/  @!P1 FADD R9, R18, -R21 ;  /* 0x8000001512099221 */ /* 0x002fd80000000000 */
[----:B------:R-:W1:Y:S01]  /*03f0*/  @!P0 LDC R21, c[0x0][0x38c] ;  /* 0x0000e300ff158b82 */ /* 0x000e620000000800 */
[----:B------:R2:W-:Y:S04]  /*0400*/  @!P1 STG.E desc[UR4][R12.64], R9 ;  /* 0x000000090c009986 */ /* 0x0005e8000c101904 */
[----:B------:R-:W1:Y:S01]  /*0410*/  @!P0 LDG.E R8, desc[UR4][R10.64+0x200] ;  /* 0x000200040a088981 */ /* 0x000e62000c1e1900 */
[----:B------:R-:W-:-:S04]  /*0420*/  IADD3 R19, PT, PT, R7, 0x180, RZ ;  /* 0x0000018007137810 */ /* 0x000fc80007ffe0ff */
[----:B------:R-:W-:Y:S01]  /*0430*/  ISETP.GE.AND P1, PT, R19, R6, PT ;  /* 0x000000061300720c */ /* 0x000fe20003f26270 */
[----:B0-----:R-:W-:-:S12]  /*0440*/  VIADD R17, R7, 0x200 ;  /* 0x0000020007117836 */ /* 0x001fd80000000000 */
[----:B------:R-:W2:Y:S01]  /*0450*/  @!P1 LDC R19, c[0x0][0x38c] ;  /* 0x0000e300ff139b82 */ /* 0x000ea20000000800 */
[----:B-1----:R-:W-:-:S05]  /*0460*/  @!P0 FADD R15, R8, -R21 ;  /* 0x80000015080f8221 */ /* 0x002fca0000000000 */
[----:B------:R0:W-:Y:S04]  /*0470*/  @!P0 STG.E desc[UR4][R12.64+0x200], R15 ;  /* 0x0002000f0c008986 */ /* 0x0001e8000c101904 */
[----:B------:R-:W2:Y:S01]  /*0480*/  @!P1 LDG.E R8, desc[UR4][R10.64+0x400] ;  /* 0x000400040a089981 */ /* 0x000ea2000c1e1900 */
[----:B------:R-:W-:Y:S02]  /*0490*/  ISETP.GE.AND P0, PT, R17, R6, PT ;  /* 0x000000061100720c */ /* 0x000fe40003f06270 */
[----:B------:R-:W-:Y:S01]  /*04a0*/  IADD3 R17, PT, PT, R7, 0x280, RZ ;  /* 0x0000028007117810 */ /* 0x000fe20007ffe0ff */
[----:B--2---:R-:W-:-:S10]  /*04b0*/  @!P1 FADD R9, R8, -R19 ;  /* 0x8000001308099221 */ /* 0x004fd40000000000 */
[----:B------:R-:W0:Y:S01]  /*04c0*/  @!P0 LDC R19, c[0x0][0x38c] ;  /* 0x0000e300ff138b82 */ /* 0x000e220000000800 */
[----:B------:R1:W-:Y:S04]  /*04d0*/  @!P1 STG.E desc[UR4][R12.64+0x400], R9 ;  /* 0x000400090c009986 */ /* 0x0003e8000c101904 */
[----:B------:R-:W0:Y:S01]  /*04e0*/  @!P0 LDG.E R8, desc[UR4][R10.64+0x600] ;  /* 0x000600040a088981 */ /* 0x000e22000c1e1900 */
[----:B------:R-:W-:Y:S01]  /*04f0*/  ISETP.GE.AND P1, PT, R17, R6, PT ;  /* 0x000000061100720c */ /* 0x000fe20003f26270 */
[----:B------:R-:W-:Y:S02]  /*0500*/  VIADD R17, R7, 0x300 ;  /* 0x0000030007117836 */ /* 0x000fe40000000000 */
[----:B0-----:R-:W-:-:S10]  /*0510*/  @!P0 FADD R15, R8, -R19 ;  /* 0x80000013080f8221 */ /* 0x001fd40000000000 */
[----:B------:R-:W1:Y:S01]  /*0520*/  @!P1 LDC R19, c[0x0][0x38c] ;  /* 0x0000e300ff139b82 */ /* 0x000e620000000800 */
[----:B------:R0:W-:Y:S04]  /*0530*/  @!P0 STG.E desc[UR4][R12.64+0x600], R15 ;  /* 0x0006000f0c008986 */ /* 0x0001e8000c101904 */
[----:B------:R-:W1:Y:S01]  /*0540*/  @!P1 LDG.E R8, desc[UR4][R10.64+0x800] ;  /* 0x000800040a089981 */ /* 0x000e62000c1e1900 */
[----:B------:R-:W-:Y:S02]  /*0550*/  ISETP.GE.AND P0, PT, R17, R6, PT ;  /* 0x000000061100720c */ /* 0x000fe40003f06270 */
[----:B------:R-:W-:Y:S01]  /*0560*/  IADD3 R17, PT, PT, R7, 0x380, RZ ;  /* 0x0000038007117810 */ /* 0x000fe20007ffe0ff */
[----:B-1----:R-:W-:-:S10]  /*0570*/  @!P1 FADD R9, R8, -R19 ;  /* 0x8000001308099221 */ /* 0x002fd40000000000 */
[----:B------:R-:W0:Y:S01]  /*0580*/  @!P0 LDC R19, c[0x0][0x38c] ;  /* 0x0000e300ff138b82 */ /* 0x000e220000000800 */
[----:B------:R1:W-:Y:S04]  /*0590*/  @!P1 STG.E desc[UR4][R12.64+0x800], R9 ;  /* 0x000800090c009986 */ /* 0x0003e8000c101904 */
[----:B------:R-:W0:Y:S01]  /*05a0*/  @!P0 LDG.E R8, desc[UR4][R10.64+0xa00] ;  /* 0x000a00040a088981 */ /* 0x000e22000c1e1900 */
[----:B------:R-:W-:-:S13]  /*05b0*/  ISETP.GE.AND P1, PT, R17, R6, PT ;  /* 0x000000061100720c */ /* 0x000fda0003f26270 */
[----:B------:R-:W2:Y:S01]  /*05c0*/  @!P1 LDC R17, c[0x0][0x38c] ;  /* 0x0000e300ff119b82 */ /* 0x000ea20000000800 */
[----:B0-----:R-:W-:-:S05]  /*05d0*/  @!P0 FADD R15, R8, -R19 ;  /* 0x80000013080f8221 */ /* 0x001fca0000000000 */
[----:B------:R1:W-:Y:S04]  /*05e0*/  @!P0 STG.E desc[UR4][R12.64+0xa00], R15 ;  /* 0x000a000f0c008986 */ /* 0x0003e8000c101904 */
[----:B------:R-:W2:Y:S02]  /*05f0*/  @!P1 LDG.E R8, desc[UR4][R10.64+0xc00] ;  /* 0x000c00040a089981 */ /* 0x000ea4000c1e1900 */
[----:B--2---:R-:W-:Y:S01]  /*0600*/  @!P1 FADD R17, R8, -R17 ;  /* 0x8000001108119221 */ /* 0x004fe20000000000 */
[----:B------:R-:W-:-:S04]  /*0610*/  LOP3.LUT R8, R0, 0x7ffffff8, RZ, 0xc0, !PT ;  /* 0x7ffffff800087812 */ /* 0x000fc800078ec0ff */
[----:B------:R1:W-:Y:S01]  /*0620*/  @!P1 STG.E desc[UR4][R12.64+0xc00], R17 ;  /* 0x000c00110c009986 */ /* 0x0003e2000c101904 */
[----:B------:R-:W-:-:S13]  /*0630*/  ISETP.NE.AND P0, PT, R8, 0x8, PT ;  /* 0x000000080800780c */ /* 0x000fda0003f05270 */
[----:B-1----:R-:W-:Y:S05]  /*0640*/  @!P0 BRA `(.L_x_903) ;  /* 0x0000000000ec8947 */ /* 0x002fea0003800000 */
[----:B------:R-:W-:Y:S01]  /*0650*/  IMAD.MOV.U32 R0, RZ, RZ, 0x8 ;  /* 0x00000008ff007424 */ /* 0x000fe200078e00ff */
[----:B------:R-:W0:Y:S06]  /*0660*/  LDCU UR6, c[0x0][0x38c] ;  /* 0x00007180ff0677ac */ /* 0x000e2c0008000800 */
.L_x_906:
[----:B-1----:R-:W-:-:S04]  /*0670*/  LEA R9, R0, R7, 0x7 ;  /* 0x0000000700097211 */ /* 0x002fc800078e38ff */
[----:B------:R-:W-:-:S13]  /*0680*/  ISETP.GE.AND P0, PT, R9, R6, PT ;  /* 0x000000060900720c */ /* 0x000fda0003f06270 */
[C---:B------:R-:W-:Y:S01]  /*0690*/  @!P0 IMAD.WIDE.U32 R10, R9.reuse, 0x4, R4 ;  /* 0x00000004090a8825 */ /* 0x040fe200078e0004 */
[----:B------:R-:W1:Y:S05]  /*06a0*/  @!P0 LDC R23, c[0x0][0x38c] ;  /* 0x0000e300ff178b82 */ /* 0x000e6a0000000800 */
[----:B------:R-:W1:Y:S01]  /*06b0*/  @!P0 LDG.E R10, desc[UR4][R10.64] ;  /* 0x000000040a0a8981 */ /* 0x000e62000c1e1900 */
[C---:B------:R-:W-:Y:S01]  /*06c0*/  IADD3 R19, PT, PT, R9.reuse, 0x80, RZ ;  /* 0x0000008009137810 */ /* 0x040fe20007ffe0ff */
[----:B------:R-:W-:-:S03]  /*06d0*/  @!P0 IMAD.WIDE.U32 R14, R9, 0x4, R2 ;  /* 0x00000004090e8825 */ /* 0x000fc600078e0002 */
[C---:B------:R-:W-:Y:S01]  /*06e0*/  ISETP.GE.AND P1, PT, R19.reuse, R6, PT ;  /* 0x000000061300720c */ /* 0x040fe20003f26270 */
[----:B------:R-:W-:-:S12]  /*06f0*/  IMAD.WIDE R12, R19, 0x4, R4 ;  /* 0x00000004130c7825 */ /* 0x000fd800078e0204 */
[----:B------:R-:W2:Y:S01]  /*0700*/  @!P1 LDC R21, c[0x0][0x38c] ;  /* 0x0000e300ff159b82 */ /* 0x000ea20000000800 */
[----:B-1----:R-:W-:-:S05]  /*0710*/  @!P0 FADD R23, R10, -R23 ;  /* 0x800000170a178221 */ /* 0x002fca0000000000 */
[----:B------:R1:W-:Y:S04]  /*0720*/  @!P0 STG.E desc[UR4][R14.64], R23 ;  /* 0x000000170e008986 */ /* 0x0003e8000c101904 */
[----:B------:R-:W2:Y:S01]  /*0730*/  @!P1 LDG.E R18, desc[UR4][R12.64] ;  /* 0x000000040c129981 */ /* 0x000ea2000c1e1900 */
[----:B------:R-:W-:Y:S02]  /*0740*/  VIADD R17, R9, 0x100 ;  /* 0x0000010009117836 */ /* 0x000fe40000000000 */
[----:B------:R-:W-:-:S03]  /*0750*/  IMAD.WIDE R10, R19, 0x4, R2 ;  /* 0x00000004130a7825 */ /* 0x000fc600078e0202 */
[----:B------:R-:W-:-:S13]  /*0760*/  ISETP.GE.AND P0, PT, R17, R6, PT ;  /* 0x000000061100720c */ /* 0x000fda0003f06270 */
[----:B------:R-:W3:Y:S01]  /*0770*/  @!P0 LDC R19, c[0x0][0x38c] ;  /* 0x0000e300ff138b82 */ /* 0x000ee20000000800 */
[----:B--2---:R-:W-:-:S05]  /*0780*/  @!P1 FADD R21, R18, -R21 ;  /* 0x8000001512159221 */ /* 0x004fca0000000000 */
[----:B------:R2:W-:Y:S04]  /*0790*/  @!P1 STG.E desc[UR4][R10.64], R21 ;  /* 0x000000150a009986 */ /* 0x0005e8000c101904 */
[----:B------:R-:W3:Y:S01]  /*07a0*/  @!P0 LDG.E R18, desc[UR4][R12.64+0x200] ;  /* 0x000200040c128981 */ /* 0x000ee2000c1e1900 */
[----:B------:R-:W-:-:S04]  /*07b0*/  IADD3 R17, PT, PT, R9, 0x180, RZ ;  /* 0x0000018009117810 */ /* 0x000fc80007ffe0ff */
[----:B------:R-:W-:-:S13]  /*07c0*/  ISETP.GE.AND P1, PT, R17, R6, PT ;  /* 0x000000061100720c */ /* 0x000fda0003f26270 */
[----:B------:R-:W4:Y:S01]  /*07d0*/  @!P1 LDC R17, c[0x0][0x38c] ;  /* 0x0000e300ff119b82 */ /* 0x000f220000000800 */
[----:B---3--:R-:W-:-:S05]  /*07e0*/  @!P0 FADD R19, R18, -R19 ;  /* 0x8000001312138221 */ /* 0x008fca0000000000 */
[----:B------:R3:W-:Y:S04]  /*07f0*/  @!P0 STG.E desc[UR4][R10.64+0x200], R19 ;  /* 0x000200130a008986 */ /* 0x0007e8000c101904 */
[----:B-1----:R-:W4:Y:S01]  /*0800*/  @!P1 LDG.E R14, desc[UR4][R12.64+0x400] ;  /* 0x000400040c0e9981 */ /* 0x002f22000c1e1900 */
[----:B------:R-:W-:-:S04]  /*0810*/  IADD3 R15, PT, PT, R9, 0x200, RZ ;  /* 0x00000200090f7810 */ /* 0x000fc80007ffe0ff */
[----:B------:R-:W-:Y:S01]  /*0820*/  ISETP.GE.AND P0, PT, R15, R6, PT ;  /* 0x000000060f00720c */ /* 0x000fe20003f06270 */
[----:B------:R-:W-:-:S12]  /*0830*/  VIADD R15, R9, 0x280 ;  /* 0x00000280090f7836 */ /* 0x000fd80000000000 */
[----:B--2---:R-:W3:Y:S01]  /*0840*/  @!P0 LDC R21, c[0x0][0x38c] ;  /* 0x0000e300ff158b82 */ /* 0x004ee20000000800 */
[----:B----4-:R-:W-:-:S05]  /*0850*/  @!P1 FADD R17, R14, -R17 ;  /* 0x800000110e119221 */ /* 0x010fca0000000000 */
[----:B------:R1:W-:Y:S04]  /*0860*/  @!P1 STG.E desc[UR4][R10.64+0x400], R17 ;  /* 0x000400110a009986 */ /* 0x0003e8000c101904 */
[----:B------:R-:W3:Y:S01]  /*0870*/  @!P0 LDG.E R14, desc[UR4][R12.64+0x600] ;  /* 0x000600040c0e8981 */ /* 0x000ee2000c1e1900 */
[----:B------:R-:W-:Y:S02]  /*0880*/  ISETP.GE.AND P1, PT, R15, R6, PT ;  /* 0x000000060f00720c */ /* 0x000fe40003f26270 */
[----:B------:R-:W-:Y:S01]  /*0890*/  IADD3 R15, PT, PT, R9, 0x300, RZ ;  /* 0x00000300090f7810 */ /* 0x000fe20007ffe0ff */
[----:B---3--:R-:W-:-:S10]  /*08a0*/  @!P0 FADD R19, R14, -R21 ;  /* 0x800000150e138221 */ /* 0x008fd40000000000 */
[----:B------:R-:W1:Y:S01]  /*08b0*/  @!P1 LDC R21, c[0x0][0x38c] ;  /* 0x0000e300ff159b82 */ /* 0x000e620000000800 */
[----:B------:R2:W-:Y:S04]  /*08c0*/  @!P0 STG.E desc[UR4][R10.64+0x600], R19 ;  /* 0x000600130a008986 */ /* 0x0005e8000c101904 */
[----:B------:R-:W1:Y:S01]  /*08d0*/  @!P1 LDG.E R14, desc[UR4][R12.64+0x800] ;  /* 0x000800040c0e9981 */ /* 0x000e62000c1e1900 */
[----:B------:R-:W-:-:S13]  /*08e0*/  ISETP.GE.AND P0, PT, R15, R6, PT ;  /* 0x000000060f00720c */ /* 0x000fda0003f06270 */
[----:B------:R-:W3:Y:S01]  /*08f0*/  @!P0 LDC R15, c[0x0][0x38c] ;  /* 0x0000e300ff0f8b82 */ /* 0x000ee20000000800 */
[----:B-1----:R-:W-:-:S05]  /*0900*/  @!P1 FADD R17, R14, -R21 ;  /* 0x800000150e119221 */ /* 0x002fca0000000000 */
[----:B------:R2:W-:Y:S04]  /*0910*/  @!P1 STG.E desc[UR4][R10.64+0x800], R17 ;  /* 0x000800110a009986 */ /* 0x0005e8000c101904 */
[----:B------:R-:W3:Y:S01]  /*0920*/  @!P0 LDG.E R14, desc[UR4][R12.64+0xa00] ;  /* 0x000a00040c0e8981 */ /* 0x000ee2000c1e1900 */
[----:B------:R-:W-:Y:S01]  /*0930*/  IADD3 R9, PT, PT, R9, 0x380, RZ ;  /* 0x0000038009097810 */ /* 0x000fe20007ffe0ff */
[----:B------:R-:W-:Y:S01]  /*0940*/  VIADD R0, R0, 0x8 ;  /* 0x0000000800007836 */ /* 0x000fe20000000000 */
[----:B------:R-:W-:Y:S04]  /*0950*/  BSSY.RECONVERGENT B0, `(.L_x_904) ;  /* 0x0000009000007945 */ /* 0x000fe80003800200 */
[----:B------:R-:W-:Y:S01]  /*0960*/  ISETP.NE.AND P1, PT, R0, R8, PT ;  /* 0x000000080000720c */ /* 0x000fe20003f25270 */
[----:B---3--:R-:W-:-:S05]  /*0970*/  @!P0 FADD R15, R14, -R15 ;  /* 0x8000000f0e0f8221 */ /* 0x008fca0000000000 */
[----:B------:R2:W-:Y:S01]  /*0980*/  @!P0 STG.E desc[UR4][R10.64+0xa00], R15 ;  /* 0x000a000f0a008986 */ /* 0x0005e2000c101904 */
[----:B------:R-:W-:-:S13]  /*0990*/  ISETP.GE.AND P0, PT, R9, R6, PT ;  /* 0x000000060900720c */ /* 0x000fda0003f06270 */
[----:B--2---:R-:W-:Y:S05]  /*09a0*/  @P0 BRA `(.L_x_905) ;  /* 0x00000000000c0947 */ /* 0x004fea0003800000 */
[----:B------:R-:W0:Y:S02]  /*09b0*/  LDG.E R12, desc[UR4][R12.64+0xc00] ;  /* 0x000c00040c0c7981 */ /* 0x000e24000c1e1900 */
[----:B0-----:R-:W-:-:S05]  /*09c0*/  FADD R9, R12, -UR6 ;  /* 0x800000060c097e21 */ /* 0x001fca0008000000 */
[----:B------:R1:W-:Y:S02]  /*09d0*/  STG.E desc[UR4][R10.64+0xc00], R9 ;  /* 0x000c00090a007986 */ /* 0x0003e4000c101904 */
.L_x_905:
[----:B0-----:R-:W-:Y:S05]  /*09e0*/  BSYNC.RECONVERGENT B0 ;  /* 0x0000000000007941 */ /* 0x001fea0003800200 */
.L_x_904:
[----:B------:R-:W-:Y:S05]  /*09f0*/  @P1 BRA `(.L_x_906) ;  /* 0xfffffffc001c1947 */ /* 0x000fea000383ffff */
.L_x_903:
[----:B------:R-:W-:-:S13]  /*0a00*/  ISETP.NE.AND P0, PT, R16, RZ, PT ;  /* 0x000000ff1000720c */ /* 0x000fda0003f05270 */
[----:B------:R-:W-:Y:S05]  /*0a10*/  @!P0 EXIT ;  /* 0x000000000000894d */ /* 0x000fea0003800000 */
[----:B------:R-:W0:Y:S01]  /*0a20*/  LDC R0, c[0x0][0x388] ;  /* 0x0000e200ff007b82 */ /* 0x000e220000000800 */
[----:B------:R-:W-:Y:S02]  /*0a30*/  ISETP.GE.U32.AND P1, PT, R16, 0x4, PT ;  /* 0x000000041000780c */ /* 0x000fe40003f26070 */
[----:B0-----:R-:W-:-:S04]  /*0a40*/  LOP3.LUT R18, R0, 0x3, RZ, 0xc0, !PT ;  /* 0x0000000300127812 */ /* 0x001fc800078ec0ff */
[----:B------:R-:W-:-:S07]  /*0a50*/  ISETP.NE.AND P0, PT, R18, RZ, PT ;  /* 0x000000ff1200720c */ /* 0x000fce0003f05270 */
[----:B------:R-:W-:Y:S06]  /*0a60*/  @!P1 BRA `(.L_x_907) ;  /* 0x0000000000849947 */ /* 0x000fec0003800000 */
[----:B-1----:R-:W-:-:S04]  /*0a70*/  LEA R9, R8, R7, 0x7 ;  /* 0x0000000708097211 */ /* 0x002fc800078e38ff */
[----:B------:R-:W-:-:S13]  /*0a80*/  ISETP.GE.AND P2, PT, R9, R6, PT ;  /* 0x000000060900720c */ /* 0x000fda0003f46270 */
[C---:B------:R-:W-:Y:S01]  /*0a90*/  @!P2 IMAD.WIDE R10, R9.reuse, 0x4, R4 ;  /* 0x00000004090aa825 */ /* 0x040fe200078e0204 */
[----:B------:R-:W0:Y:S05]  /*0aa0*/  @!P2 LDC R19, c[0x0][0x38c] ;  /* 0x0000e300ff13ab82 */ /* 0x000e2a0000000800 */
[----:B------:R-:W0:Y:S01]  /*0ab0*/  @!P2 LDG.E R10, desc[UR4][R10.64] ;  /* 0x000000040a0aa981 */ /* 0x000e22000c1e1900 */
[C---:B------:R-:W-:Y:S01]  /*0ac0*/  IADD3 R17, PT, PT, R9.reuse, 0x80, RZ ;  /* 0x0000008009117810 */ /* 0x040fe20007ffe0ff */
[----:B------:R-:W-:-:S03]  /*0ad0*/  @!P2 IMAD.WIDE R12, R9, 0x4, R2 ;  /* 0x00000004090ca825 */ /* 0x000fc600078e0202 */
[----:B------:R-:W-:-:S13]  /*0ae0*/  ISETP.GE.AND P1, PT, R17, R6, PT ;  /* 0x000000061100720c */ /* 0x000fda0003f26270 */
[----:B------:R-:W-:Y:S01]  /*0af0*/  @!P1 IMAD.WIDE R14, R17, 0x4, R4 ;  /* 0x00000004110e9825 */ /* 0x000fe200078e0204 */
[----:B------:R-:W1:Y:S03]  /*0b00*/  @!P1 LDC R21, c[0x0][0x38c] ;  /* 0x0000e300ff159b82 */ /* 0x000e660000000800 */
[----:B0-----:R-:W-:-:S05]  /*0b10*/  @!P2 FADD R19, R10, -R19 ;  /* 0x800000130a13a221 */ /* 0x001fca0000000000 */
[----:B------:R0:W-:Y:S04]  /*0b20*/  @!P2 STG.E desc[UR4][R12.64], R19 ;  /* 0x000000130c00a986 */ /* 0x0001e8000c101904 */
[----:B------:R-:W1:Y:S01]  /*0b30*/  @!P1 LDG.E R14, desc[UR4][R14.64] ;  /* 0x000000040e0e9981 */ /* 0x000e62000c1e1900 */
[----:B------:R-:W-:Y:S02]  /*0b40*/  VIADD R23, R9, 0x100 ;  /* 0x0000010009177836 */ /* 0x000fe40000000000 */
[----:B------:R-:W-:-:S03]  /*0b50*/  @!P1 IMAD.WIDE R10, R17, 0x4, R2 ;  /* 0x00000004110a9825 */ /* 0x000fc600078e0202 */
[----:B------:R-:W-:-:S13]  /*0b60*/  ISETP.GE.AND P2, PT, R23, R6, PT ;  /* 0x000000061700720c */ /* 0x000fda0003f46270 */
[----:B------:R-:W-:Y:S01]  /*0b70*/  @!P2 IMAD.WIDE R16, R23, 0x4, R4 ;  /* 0x000000041710a825 */ /* 0x000fe200078e0204 */
[----:B------:R-:W2:Y:S03]  /*0b80*/  @!P2 LDC R25, c[0x0][0x38c] ;  /* 0x0000e300ff19ab82 */ /* 0x000ea60000000800 */
[----:B-1----:R-:W-:-:S05]  /*0b90*/  @!P1 FADD R21, R14, -R21 ;  /* 0x800000150e159221 */ /* 0x002fca0000000000 */
[----:B------:R1:W-:Y:S04]  /*0ba0*/  @!P1 STG.E desc[UR4][R10.64], R21 ;  /* 0x000000150a009986 */ /* 0x0003e8000c101904 */
[----:B------:R-:W2:Y:S01]  /*0bb0*/  @!P2 LDG.E R16, desc[UR4][R16.64] ;  /* 0x000000041010a981 */ /* 0x000ea2000c1e1900 */
[----:B0-----:R-:W-:Y:S01]  /*0bc0*/  IADD3 R19, PT, PT, R9, 0x180, RZ ;  /* 0x0000018009137810 */ /* 0x001fe20007ffe0ff */
[----:B------:R-:W-:-:S03]  /*0bd0*/  @!P2 IMAD.WIDE R12, R23, 0x4, R2 ;  /* 0x00000004170ca825 */ /* 0x000fc600078e0202 */
[----:B------:R-:W-:-:S13]  /*0be0*/  ISETP.GE.AND P1, PT, R19, R6, PT ;  /* 0x000000061300720c */ /* 0x000fda0003f26270 */
[----:B------:R-:W-:Y:S01]  /*0bf0*/  @!P1 IMAD.WIDE R14, R19, 0x4, R4 ;  /* 0x00000004130e9825 */ /* 0x000fe200078e0204 */
[----:B------:R-:W0:Y:S03]  /*0c00*/  @!P1 LDC R23, c[0x0][0x38c] ;  /* 0x0000e300ff179b82 */ /* 0x000e260000000800 */
[----:B--2---:R-:W-:-:S05]  /*0c10*/  @!P2 FADD R9, R16, -R25 ;  /* 0x800000191009a221 */ /* 0x004fca0000000000 */
[----:B------:R2:W-:Y:S04]  /*0c20*/  @!P2 STG.E desc[UR4][R12.64], R9 ;  /* 0x000000090c00a986 */ /* 0x0005e8000c101904 */
[----:B------:R-:W0:Y:S01]  /*0c30*/  @!P1 LDG.E R14, desc[UR4][R14.64] ;  /* 0x000000040e0e9981 */ /* 0x000e22000c1e1900 */
[----:B-1----:R-:W-:Y:S01]  /*0c40*/  @!P1 IMAD.WIDE R10, R19, 0x4, R2 ;  /* 0x00000004130a9825 */ /* 0x002fe200078e0202 */
[----:B------:R-:W-:-:S03]  /*0c50*/  IADD3 R8, PT, PT, R8, 0x4, RZ ;  /* 0x0000000408087810 */ /* 0x000fc60007ffe0ff */
[----:B0-----:R-:W-:-:S05]  /*0c60*/  @!P1 FADD R17, R14, -R23 ;  /* 0x800000170e119221 */ /* 0x001fca0000000000 */
[----:B------:R2:W-:Y:S02]  /*0c70*/  @!P1 STG.E desc[UR4][R10.64], R17 ;  /* 0x000000110a009986 */ /* 0x0005e4000c101904 */
.L_x_907:
[----:B------:R-:W-:Y:S05]  /*0c80*/  @!P0 EXIT ;  /* 0x000000000000894d */ /* 0x000fea0003800000 */
[----:B------:R-:W-:Y:S02]  /*0c90*/  ISETP.NE.AND P1, PT, R18, 0x1, PT ;  /* 0x000000011200780c */ /* 0x000fe40003f25270 */
[----:B------:R-:W-:-:S04]  /*0ca0*/  LOP3.LUT R0, R0, 0x1, RZ, 0xc0, !PT ;  /* 0x0000000100007812 */ /* 0x000fc800078ec0ff */
[----:B------:R-:W-:-:S07]  /*0cb0*/  ISETP.NE.U32.AND P0, PT, R0, 0x1, PT ;  /* 0x000000010000780c */ /* 0x000fce0003f05070 */
[----:B------:R-:W-:Y:S06]  /*0cc0*/  @!P1 BRA `(.L_x_908) ;  /* 0x0000000000449947 */ /* 0x000fec0003800000 */
[----:B--2---:R-:W-:-:S05]  /*0cd0*/  IMAD R13, R8, 0x80, R7 ;  /* 0x00000080080d7824 */ /* 0x004fca00078e0207 */
[----:B------:R-:W-:-:S13]  /*0ce0*/  ISETP.GE.AND P1, PT, R13, R6, PT ;  /* 0x000000060d00720c */ /* 0x000fda0003f26270 */
[C---:B-1----:R-:W-:Y:S01]  /*0cf0*/  @!P1 IMAD.WIDE R10, R13.reuse, 0x4, R4 ;  /* 0x000000040d0a9825 */ /* 0x042fe200078e0204 */
        /* <DEDUP_REMOVED lines=10> */
[----:B------:R-:W-:Y:S01]  /*0da0*/  @!P2 IMAD.WIDE R16, R17, 0x4, R2 ;  /* 0x000000041110a825 */ /* 0x000fe200078e0202 */
[----:B------:R-:W-:-:S03]  /*0db0*/  IADD3 R8, PT, PT, R8, 0x2, RZ ;  /* 0x0000000208087810 */ /* 0x000fc60007ffe0ff */
[----:B-1----:R-:W-:-:S05]  /*0dc0*/  @!P2 FADD R11, R14, -R19 ;  /* 0x800000130e0ba221 */ /* 0x002fca0000000000 */
[----:B------:R0:W-:Y:S02]  /*0dd0*/  @!P2 STG.E desc[UR4][R16.64], R11 ;  /* 0x0000000b1000a986 */ /* 0x0001e4000c101904 */
.L_x_908:
[----:B------:R-:W-:Y:S05]  /*0de0*/  @P0 EXIT ;  /* 0x000000000000094d */ /* 0x000fea0003800000 */
[----:B------:R-:W-:-:S05]  /*0df0*/  IMAD R7, R8, 0x80, R7 ;  /* 0x0000008008077824 */ /* 0x000fca00078e0207 */
[----:B------:R-:W-:-:S13]  /*0e00*/  ISETP.GE.AND P0, PT, R7, R6, PT ;  /* 0x000000060700720c */ /* 0x000fda0003f06270 */
[----:B------:R-:W-:Y:S05]  /*0e10*/  @P0 EXIT ;  /* 0x000000000000094d */ /* 0x000fea0003800000 */
[C---:B------:R-:W-:Y:S01]  /*0e20*/  IMAD.WIDE R4, R7.reuse, 0x4, R4 ;  /* 0x0000000407047825 */ /* 0x040fe200078e0204 */
[----:B------:R-:W3:Y:S05]  /*0e30*/  LDCU UR6, c[0x0][0x38c] ;  /* 0x00007180ff0677ac */ /* 0x000eea0008000800 */
[----:B------:R-:W3:Y:S01]  /*0e40*/  LDG.E R4, desc[UR4][R4.64] ;  /* 0x0000000404047981 */ /* 0x000ee2000c1e1900 */
[----:B------:R-:W-:-:S04]  /*0e50*/  IMAD.WIDE R2, R7, 0x4, R2 ;  /* 0x0000000407027825 */ /* 0x000fc800078e0202 */
[----:B---3--:R-:W-:-:S05]  /*0e60*/  FADD R7, R4, -UR6 ;  /* 0x8000000604077e21 */ /* 0x008fca0008000000 */
[----:B------:R-:W-:Y:S01]  /*0e70*/  STG.E desc[UR4][R2.64], R7 ;  /* 0x0000000702007986 */ /* 0x000fe2000c101904 */
[----:B------:R-:W-:Y:S05]  /*0e80*/  EXIT ;  /* 0x000000000000794d */ /* 0x000fea0003800000 */
.L_x_902:
[----:B------:R-:W-:-:S13]  /*0e90*/  ISETP.GE.AND P0, PT, R0, 0x1, PT ;  /* 0x000000010000780c */ /* 0x000fda0003f06270 */
[----:B------:R-:W-:Y:S05]  /*0ea0*/  @!P0 EXIT ;  /* 0x000000000000894d */ /* 0x000fea0003800000 */
[C---:B------:R-:W-:Y:S01]  /*0eb0*/  ISETP.GE.U32.AND P1, PT, R0.reuse, 0x10, PT ;  /* 0x000000100000780c */ /* 0x040fe20003f26070 */
[----:B------:R-:W-:Y:S01]  /*0ec0*/  HFMA2 R6, -RZ, RZ, 0, 0 ;  /* 0x00000000ff067431 */ /* 0x000fe200000001ff */
[----:B------:R-:W-:-:S04]  /*0ed0*/  LOP3.LUT R20, R0, 0xf, RZ, 0xc0, !PT ;  /* 0x0000000f00147812 */ /* 0x000fc800078ec0ff */
[----:B------:R-:W-:-:S07]  /*0ee0*/  ISETP.NE.AND P0, PT, R20, RZ, PT ;  /* 0x000000ff1400720c */ /* 0x000fce0003f05270 */
[----:B------:R-:W-:Y:S06]  /*0ef0*/  @!P1 BRA `(.L_x_909) ;  /* 0x00000004001c9947 */ /* 0x000fec0003800000 */
[C---:B------:R-:W-:Y:S01]  /*0f00*/  IMAD.WIDE.U32 R14, R7.reuse, 0x4, RZ ;  /* 0x00000004070e7825 */ /* 0x040fe200078e00ff */
[----:B------:R-:W-:Y:S01]  /*0f10*/  LOP3.LUT R6, R0, 0x7ffffff0, RZ, 0xc0, !PT ;  /* 0x7ffffff000067812 */ /* 0x000fe200078ec0ff */
[----:B------:R-:W0:Y:S01]  /*0f20*/  LDCU UR6, c[0x0][0x38c] ;  /* 0x00007180ff0677ac */ /* 0x000e220008000800 */
[----:B------:R-:W-:Y:S02]  /*0f30*/  IADD3 R12, PT, PT, R7, 0x480, RZ ;  /* 0x00000480070c7810 */ /* 0x000fe40007ffe0ff */
[----:B------:R-:W-:Y:S01]  /*0f40*/  LOP3.LUT R13, R14, 0x1000, RZ, 0xfc, !PT ;  /* 0x000010000e0d7812 */ /* 0x000fe200078efcff */
[----:B------:R-:W-:-:S07]  /*0f50*/  IMAD.MOV R14, RZ, RZ, -R6 ;  /* 0x000000ffff0e7224 */ /* 0x000fce00078e0a06 */
.L_x_910:
[----:B------:R-:W-:-:S04]  /*0f60*/  IADD3 R10, P1, PT, R13, R4, RZ ;  /* 0x000000040d0a7210 */ /* 0x000fc80007f3e0ff */
[----:B----4-:R-:W-:-:S05]  /*0f70*/  IADD3.X R11, PT, PT, R15, R5, RZ, P1, !PT ;  /* 0x000000050f0b7210 */ /* 0x010fca0000ffe4ff */
[----:B------:R-:W0:Y:S01]  /*0f80*/  LDG.E R16, desc[UR4][R10.64+-0x1000] ;  /* 0xfff000040a107981 */ /* 0x000e22000c1e1900 */
[----:B------:R-:W-:-:S04]  /*0f90*/  IADD3 R8, P1, PT, R13, R2, RZ ;  /* 0x000000020d087210 */ /* 0x000fc80007f3e0ff */
[----:B------:R-:W-:Y:S01]  /*0fa0*/  IADD3.X R9, PT, PT, R15, R3, RZ, P1, !PT ;  /* 0x000000030f097210 */ /* 0x000fe20000ffe4ff */
[----:B0-----:R-:W-:-:S05]  /*0fb0*/  FADD R17, R16, -UR6 ;  /* 0x8000000610117e21 */ /* 0x001fca0008000000 */
[----:B------:R0:W-:Y:S04]  /*0fc0*/  STG.E desc[UR4][R8.64+-0x1000], R17 ;  /* 0xfff0001108007986 */ /* 0x0001e8000c101904 */
[----:B------:R-:W2:Y:S02]  /*0fd0*/  LDG.E R16, desc[UR4][R10.64+-0xe00] ;  /* 0xfff200040a107981 */ /* 0x000ea4000c1e1900 */
[----:B--2---:R-:W-:-:S05]  /*0fe0*/  FADD R19, R16, -UR6 ;  /* 0x8000000610137e21 */ /* 0x004fca0008000000 */
[----:B------:R-:W-:Y:S04]  /*0ff0*/  STG.E desc[UR4][R8.64+-0xe00], R19 ;  /* 0xfff2001308007986 */ /* 0x000fe8000c101904 */
[----:B------:R-:W2:Y:S02]  /*1000*/  LDG.E R16, desc[UR4][R10.64+-0xc00] ;  /* 0xfff400040a107981 */ /* 0x000ea4000c1e1900 */
[----:B--2---:R-:W-:-:S05]  /*1010*/  FADD R21, R16, -UR6 ;  /* 0x8000000610157e21 */ /* 0x004fca0008000000 */
[----:B------:R1:W-:Y:S04]  /*1020*/  STG.E desc[UR4][R8.64+-0xc00], R21 ;  /* 0xfff4001508007986 */ /* 0x0003e8000c101904 */
[----:B------:R-:W2:Y:S02]  /*1030*/  LDG.E R16, desc[UR4][R10.64+-0xa00] ;  /* 0xfff600040a107981 */ /* 0x000ea4000c1e1900 */
[----:B--2---:R-:W-:-:S05]  /*1040*/  FADD R23, R16, -UR6 ;  /* 0x8000000610177e21 */ /* 0x004fca0008000000 */
[----:B------:R2:W-:Y:S04]  /*1050*/  STG.E desc[UR4][R8.64+-0xa00], R23 ;  /* 0xfff6001708007986 */ /* 0x0005e8000c101904 */
[----:B------:R-:W0:Y:S02]  /*1060*/  LDG.E R16, desc[UR4][R10.64+-0x800] ;  /* 0xfff800040a107981 */ /* 0x000e24000c1e1900 */
[----:B0-----:R-:W-:-:S05]  /*1070*/  FADD R17, R16, -UR6 ;  /* 0x8000000610117e21 */ /* 0x001fca0008000000 */
[----:B------:R0:W-:Y:S04]  /*1080*/  STG.E desc[UR4][R8.64+-0x800], R17 ;  /* 0xfff8001108007986 */ /* 0x0001e8000c101904 */
[----:B------:R-:W3:Y:S02]  /*1090*/  LDG.E R16, desc[UR4][R10.64+-0x600] ;  /* 0xfffa00040a107981 */ /* 0x000ee4000c1e1900 */
[----:B---3--:R-:W-:-:S05]  /*10a0*/  FADD R25, R16, -UR6 ;  /* 0x8000000610197e21 */ /* 0x008fca0008000000 */
[----:B------:R3:W-:Y:S04]  /*10b0*/  STG.E desc[UR4][R8.64+-0x600], R25 ;  /* 0xfffa001908007986 */ /* 0x0007e8000c101904 */
[----:B------:R-:W1:Y:S02]  /*10c0*/  LDG.E R16, desc[UR4][R10.64+-0x400] ;  /* 0xfffc00040a107981 */ /* 0x000e64000c1e1900 */
[----:B-1----:R-:W-:-:S05]  /*10d0*/  FADD R21, R16, -UR6 ;  /* 0x8000000610157e21 */ /* 0x002fca0008000000 */
[----:B------:R1:W-:Y:S04]  /*10e0*/  STG.E desc[UR4][R8.64+-0x400], R21 ;  /* 0xfffc001508007986 */ /* 0x0003e8000c101904 */
[----:B------:R-:W2:Y:S01]  /*10f0*/  LDG.E R16, desc[UR4][R10.64+-0x200] ;  /* 0xfffe00040a107981 */ /* 0x000ea2000c1e1900 */
[----:B------:R-:W-:Y:S01]  /*1100*/  MOV R19, 0x0 ;  /* 0x0000000000137802 */ /* 0x000fe20000000f00 */
[----:B------:R-:W-:Y:S02]  /*1110*/  IMAD.MOV.U32 R18, RZ, RZ, 0x600 ;  /* 0x00000600ff127424 */ /* 0x000fe400078e00ff */
[----:B--2---:R-:W-:-:S05]  /*1120*/  FADD R23, R16, -UR6 ;  /* 0x8000000610177e21 */ /* 0x004fca0008000000 */
[----:B------:R2:W-:Y:S04]  /*1130*/  STG.E desc[UR4][R8.64+-0x200], R23 ;  /* 0xfffe001708007986 */ /* 0x0005e8000c101904 */
[----:B------:R-:W3:Y:S01]  /*1140*/  LDG.E R22, desc[UR4][R10.64] ;  /* 0x000000040a167981 */ /* 0x000ee2000c1e1900 */
[----:B------:R-:W-:-:S03]  /*1150*/  IMAD.WIDE R18, R12, 0x4, R18 ;  /* 0x000000040c127825 */ /* 0x000fc600078e0212 */
[----:B------:R-:W-:-:S04]  /*1160*/  IADD3 R16, P1, PT, R18, R4, RZ ;  /* 0x0000000412107210 */ /* 0x000fc80007f3e0ff */
[----:B0-----:R-:W-:Y:S01]  /*1170*/  IADD3.X R17, PT, PT, R19, R5, RZ, P1, !PT ;  /* 0x0000000513117210 */ /* 0x001fe20000ffe4ff */
[----:B---3--:R-:W-:-:S05]  /*1180*/  FADD R25, R22, -UR6 ;  /* 0x8000000616197e21 */ /* 0x008fca0008000000 */
[----:B------:R0:W-:Y:S04]  /*1190*/  STG.E desc[UR4][R8.64], R25 ;  /* 0x0000001908007986 */ /* 0x0001e8000c101904 */
[----:B-1----:R-:W3:Y:S01]  /*11a0*/  LDG.E R21, desc[UR4][R16.64+-0x600] ;  /* 0xfffa000410157981 */ /* 0x002ee2000c1e1900 */
[----:B------:R-:W-:-:S05]  /*11b0*/  IADD3 R18, P1, PT, R18, R2, RZ ;  /* 0x0000000212127210 */ /* 0x000fca0007f3e0ff */
[----:B------:R-:W-:Y:S02]  /*11c0*/  IMAD.X R19, R19, 0x1, R3, P1 ;  /* 0x0000000113137824 */ /* 0x000fe400008e0603 */
[----:B---3--:R-:W-:-:S05]  /*11d0*/  FADD R21, R21, -UR6 ;  /* 0x8000000615157e21 */ /* 0x008fca0008000000 */
[----:B------:R1:W-:Y:S04]  /*11e0*/  STG.E desc[UR4][R18.64+-0x600], R21 ;  /* 0xfffa001512007986 */ /* 0x0003e8000c101904 */
[----:B------:R-:W3:Y:S02]  /*11f0*/  LDG.E R10, desc[UR4][R16.64+-0x400] ;  /* 0xfffc0004100a7981 */ /* 0x000ee4000c1e1900 */
[----:B---3--:R-:W-:-:S05]  /*1200*/  FADD R11, R10, -UR6 ;  /* 0x800000060a0b7e21 */ /* 0x008fca0008000000 */
[----:B------:R3:W-:Y:S04]  /*1210*/  STG.E desc[UR4][R18.64+-0x400], R11 ;  /* 0xfffc000b12007986 */ /* 0x0007e8000c101904 */
[----:B------:R-:W2:Y:S02]  /*1220*/  LDG.E R10, desc[UR4][R16.64+-0x200] ;  /* 0xfffe0004100a7981 */ /* 0x000ea4000c1e1900 */
[----:B--2---:R-:W-:-:S05]  /*1230*/  FADD R23, R10, -UR6 ;  /* 0x800000060a177e21 */ /* 0x004fca0008000000 */
[----:B------:R2:W-:Y:S04]  /*1240*/  STG.E desc[UR4][R18.64+-0x200], R23 ;  /* 0xfffe001712007986 */ /* 0x0005e8000c101904 */
[----:B0-----:R-:W4:Y:S02]  /*1250*/  LDG.E R8, desc[UR4][R16.64] ;  /* 0x0000000410087981 */ /* 0x001f24000c1e1900 */
[----:B----4-:R-:W-:-:S05]  /*1260*/  FADD R9, R8, -UR6 ;  /* 0x8000000608097e21 */ /* 0x010fca0008000000 */
[----:B------:R4:W-:Y:S04]  /*1270*/  STG.E desc[UR4][R18.64], R9 ;  /* 0x0000000912007986 */ /* 0x0009e8000c101904 */
[----:B------:R-:W1:Y:S02]  /*1280*/  LDG.E R8, desc[UR4][R16.64+0x200] ;  /* 0x0002000410087981 */ /* 0x000e64000c1e1900 */
[----:B-1----:R-:W-:-:S05]  /*1290*/  FADD R21, R8, -UR6 ;  /* 0x8000000608157e21 */ /* 0x002fca0008000000 */
[----:B------:R4:W-:Y:S04]  /*12a0*/  STG.E desc[UR4][R18.64+0x200], R21 ;  /* 0x0002001512007986 */ /* 0x0009e8000c101904 */
[----:B------:R-:W3:Y:S02]  /*12b0*/  LDG.E R8, desc[UR4][R16.64+0x400] ;  /* 0x0004000410087981 */ /* 0x000ee4000c1e1900 */
[----:B---3--:R-:W-:-:S05]  /*12c0*/  FADD R11, R8, -UR6 ;  /* 0x80000006080b7e21 */ /* 0x008fca0008000000 */
[----:B------:R4:W-:Y:S04]  /*12d0*/  STG.E desc[UR4][R18.64+0x400], R11 ;  /* 0x0004000b12007986 */ /* 0x0009e8000c101904 */
[----:B------:R-:W2:Y:S01]  /*12e0*/  LDG.E R8, desc[UR4][R16.64+0x600] ;  /* 0x0006000410087981 */ /* 0x000ea2000c1e1900 */
[----:B------:R-:W-:Y:S01]  /*12f0*/  IADD3 R14, PT, PT, R14, 0x10, RZ ;  /* 0x000000100e0e7810 */ /* 0x000fe20007ffe0ff */
[----:B------:R-:W-:Y:S01]  /*1300*/  VIADD R12, R12, 0x800 ;  /* 0x000008000c0c7836 */ /* 0x000fe20000000000 */
[----:B------:R-:W-:Y:S02]  /*1310*/  IADD3 R13, P2, PT, R13, 0x2000, RZ ;  /* 0x000020000d0d7810 */ /* 0x000fe40007f5e0ff */
[----:B------:R-:W-:Y:S02]  /*1320*/  ISETP.NE.AND P1, PT, R14, RZ, PT ;  /* 0x000000ff0e00720c */ /* 0x000fe40003f25270 */
[----:B------:R-:W-:Y:S01]  /*1330*/  IADD3.X R15, PT, PT, RZ, R15, RZ, P2, !PT ;  /* 0x0000000fff0f7210 */ /* 0x000fe200017fe4ff */
[----:B--2---:R-:W-:-:S05]  /*1340*/  FADD R23, R8, -UR6 ;  /* 0x8000000608177e21 */ /* 0x004fca0008000000 */
[----:B------:R4:W-:Y:S05]  /*1350*/  STG.E desc[UR4][R18.64+0x600], R23 ;  /* 0x0006001712007986 */ /* 0x0009ea000c101904 */
[----:B------:R-:W-:Y:S05]  /*1360*/  @P1 BRA `(.L_x_910) ;  /* 0xfffffff800fc1947 */ /* 0x000fea000383ffff */
.L_x_909:
[----:B------:R-:W-:Y:S05]  /*1370*/  @!P0 EXIT ;  /* 0x000000000000894d */ /* 0x000fea0003800000 */
[----:B------:R-:W-:Y:S02]  /*1380*/  ISETP.GE.U32.AND P0, PT, R20, 0x8, PT ;  /* 0x000000081400780c */ /* 0x000fe40003f06070 */
[----:B------:R-:W-:-:S04]  /*1390*/  LOP3.LUT R14, R0, 0x7, RZ, 0xc0, !PT ;  /* 0x00000007000e7812 */ /* 0x000fc800078ec0ff */
[----:B------:R-:W-:-:S07]  /*13a0*/  ISETP.NE.AND P1, PT, R14, RZ, PT ;  /* 0x000000ff0e00720c */ /* 0x000fce0003f25270 */
[----:B------:R-:W-:Y:S06]  /*13b0*/  @!P0 BRA `(.L_x_911) ;  /* 0x0000000000748947 */ /* 0x000fec0003800000 */
[----:B----4-:R-:W-:Y:S01]  /*13c0*/  LEA R11, R6, R7, 0x7 ;  /* 0x00000007060b7211 */ /* 0x010fe200078e38ff */
[----:B------:R-:W0:Y:S04]  /*13d0*/  LDCU UR6, c[0x0][0x38c] ;  /* 0x00007180ff0677ac */ /* 0x000e280008000800 */
[----:B------:R-:W-:-:S05]  /*13e0*/  IMAD.WIDE R8, R11, 0x4, R4 ;  /* 0x000000040b087825 */ /* 0x000fca00078e0204 */
[----:B------:R-:W0:Y:S01]  /*13f0*/  LDG.E R12, desc[UR4][R8.64] ;  /* 0x00000004080c7981 */ /* 0x000e22000c1e1900 */
[----:B------:R-:W-:-:S04]  /*1400*/  IMAD.WIDE R10, R11, 0x4, R2 ;  /* 0x000000040b0a7825 */ /* 0x000fc800078e0202 */
[----:B0-----:R-:W-:-:S05]  /*1410*/  FADD R13, R12, -UR6 ;  /* 0x800000060c0d7e21 */ /* 0x001fca0008000000 */
[----:B------:R0:W-:Y:S04]  /*1420*/  STG.E desc[UR4][R10.64], R13 ;  /* 0x0000000d0a007986 */ /* 0x0001e8000c101904 */
[----:B------:R-:W2:Y:S02]  /*1430*/  LDG.E R12, desc[UR4][R8.64+0x200] ;  /* 0x00020004080c7981 */ /* 0x000ea4000c1e1900 */
[----:B--2---:R-:W-:-:S05]  /*1440*/  FADD R15, R12, -UR6 ;  /* 0x800000060c0f7e21 */ /* 0x004fca0008000000 */
[----:B------:R1:W-:Y:S04]  /*1450*/  STG.E desc[UR4][R10.64+0x200], R15 ;  /* 0x0002000f0a007986 */ /* 0x0003e8000c101904 */
[----:B------:R-:W2:Y:S02]  /*1460*/  LDG.E R12, desc[UR4][R8.64+0x400] ;  /* 0x00040004080c7981 */ /* 0x000ea4000c1e1900 */
[----:B--2---:R-:W-:-:S05]  /*1470*/  FADD R17, R12, -UR6 ;  /* 0x800000060c117e21 */ /* 0x004fca0008000000 */
[----:B------:R2:W-:Y:S04]  /*1480*/  STG.E desc[UR4][R10.64+0x400], R17 ;  /* 0x000400110a007986 */ /* 0x0005e8000c101904 */
[----:B------:R-:W3:Y:S02]  /*1490*/  LDG.E R12, desc[UR4][R8.64+0x600] ;  /* 0x00060004080c7981 */ /* 0x000ee4000c1e1900 */
[----:B---3--:R-:W-:-:S05]  /*14a0*/  FADD R19, R12, -UR6 ;  /* 0x800000060c137e21 */ /* 0x008fca0008000000 */
[----:B------:R3:W-:Y:S04]  /*14b0*/  STG.E desc[UR4][R10.64+0x600], R19 ;  /* 0x000600130a007986 */ /* 0x0007e8000c101904 */
[----:B------:R-:W0:Y:S02]  /*14c0*/  LDG.E R12, desc[UR4][R8.64+0x800] ;  /* 0x00080004080c7981 */ /* 0x000e24000c1e1900 */
[----:B0-----:R-:W-:-:S05]  /*14d0*/  FADD R13, R12, -UR6 ;  /* 0x800000060c0d7e21 */ /* 0x001fca0008000000 */
[----:B------:R0:W-:Y:S04]  /*14e0*/  STG.E desc[UR4][R10.64+0x800], R13 ;  /* 0x0008000d0a007986 */ /* 0x0001e8000c101904 */
[----:B------:R-:W1:Y:S02]  /*14f0*/  LDG.E R12, desc[UR4][R8.64+0xa00] ;  /* 0x000a0004080c7981 */ /* 0x000e64000c1e1900 */
[----:B-1----:R-:W-:-:S05]  /*1500*/  FADD R15, R12, -UR6 ;  /* 0x800000060c0f7e21 */ /* 0x002fca0008000000 */
[----:B------:R0:W-:Y:S04]  /*1510*/  STG.E desc[UR4][R10.64+0xa00], R15 ;  /* 0x000a000f0a007986 */ /* 0x0001e8000c101904 */
[----:B------:R-:W2:Y:S02]  /*1520*/  LDG.E R12, desc[UR4][R8.64+0xc00] ;  /* 0x000c0004080c7981 */ /* 0x000ea4000c1e1900 */
[----:B--2---:R-:W-:-:S05]  /*1530*/  FADD R17, R12, -UR6 ;  /* 0x800000060c117e21 */ /* 0x004fca0008000000 */
[----:B------:R0:W-:Y:S04]  /*1540*/  STG.E desc[UR4][R10.64+0xc00], R17 ;  /* 0x000c00110a007986 */ /* 0x0001e8000c101904 */
[----:B------:R-:W3:Y:S01]  /*1550*/  LDG.E R12, desc[UR4][R8.64+0xe00] ;  /* 0x000e0004080c7981 */ /* 0x000ee2000c1e1900 */
[----:B------:R-:W-:Y:S01]  /*1560*/  IADD3 R6, PT, PT, R6, 0x8, RZ ;  /* 0x0000000806067810 */ /* 0x000fe20007ffe0ff */
[----:B---3--:R-:W-:-:S05]  /*1570*/  FADD R19, R12, -UR6 ;  /* 0x800000060c137e21 */ /* 0x008fca0008000000 */
[----:B------:R0:W-:Y:S02]  /*1580*/  STG.E desc[UR4][R10.64+0xe00], R19 ;  /* 0x000e00130a007986 */ /* 0x0001e4000c101904 */
.L_x_911:
[----:B------:R-:W-:Y:S05]  /*1590*/  @!P1 EXIT ;  /* 0x000000000000994d */ /* 0x000fea0003800000 */
[----:B------:R-:W-:Y:S02]  /*15a0*/  ISETP.GE.U32.AND P0, PT, R14, 0x4, PT ;  /* 0x000000040e00780c */ /* 0x000fe40003f06070 */
[----:B------:R-:W-:-:S04]  /*15b0*/  LOP3.LUT R12, R0, 0x3, RZ, 0xc0, !PT ;  /* 0x00000003000c7812 */ /* 0x000fc800078ec0ff */
[----:B------:R-:W-:-:S07]  /*15c0*/  ISETP.NE.AND P1, PT, R12, RZ, PT ;  /* 0x000000ff0c00720c */ /* 0x000fce0003f25270 */
[----:B------:R-:W-:Y:S06]  /*15d0*/  @!P0 BRA `(.L_x_912) ;  /* 0x0000000000448947 */ /* 0x000fec0003800000 */
[----:B----4-:R-:W-:Y:S01]  /*15e0*/  IMAD R9, R6, 0x80, R7 ;  /* 0x0000008006097824 */ /* 0x010fe200078e0207 */
[----:B------:R-:W1:Y:S03]  /*15f0*/  LDCU UR6, c[0x0][0x38c] ;  /* 0x00007180ff0677ac */ /* 0x000e660008000800 */
[----:B0-----:R-:W-:-:S05]  /*1600*/  IMAD.WIDE R10, R9, 0x4, R4 ;  /* 0x00000004090a7825 */ /* 0x001fca00078e0204 */
[----:B------:R-:W1:Y:S01]  /*1610*/  LDG.E R0, desc[UR4][R10.64] ;  /* 0x000000040a007981 */ /* 0x000e62000c1e1900 */
[----:B------:R-:W-:-:S04]  /*1620*/  IMAD.WIDE R8, R9, 0x4, R2 ;  /* 0x0000000409087825 */ /* 0x000fc800078e0202 */
[----:B-1----:R-:W-:-:S05]  /*1630*/  FADD R13, R0, -UR6 ;  /* 0x80000006000d7e21 */ /* 0x002fca0008000000 */
[----:B------:R1:W-:Y:S04]  /*1640*/  STG.E desc[UR4][R8.64], R13 ;  /* 0x0000000d08007986 */ /* 0x0003e8000c101904 */
[----:B------:R-:W2:Y:S02]  /*1650*/  LDG.E R0, desc[UR4][R10.64+0x200] ;  /* 0x000200040a007981 */ /* 0x000ea4000c1e1900 */
[----:B--2---:R-:W-:-:S05]  /*1660*/  FADD R15, R0, -UR6 ;  /* 0x80000006000f7e21 */ /* 0x004fca0008000000 */
[----:B------:R1:W-:Y:S04]  /*1670*/  STG.E desc[UR4][R8.64+0x200], R15 ;  /* 0x0002000f08007986 */ /* 0x0003e8000c101904 */
[----:B------:R-:W2:Y:S02]  /*1680*/  LDG.E R0, desc[UR4][R10.64+0x400] ;  /* 0x000400040a007981 */ /* 0x000ea4000c1e1900 */
[----:B--2---:R-:W-:-:S05]  /*1690*/  FADD R17, R0, -UR6 ;  /* 0x8000000600117e21 */ /* 0x004fca0008000000 */
[----:B------:R1:W-:Y:S04]  /*16a0*/  STG.E desc[UR4][R8.64+0x400], R17 ;  /* 0x0004001108007986 */ /* 0x0003e8000c101904 */
[----:B------:R-:W2:Y:S01]  /*16b0*/  LDG.E R0, desc[UR4][R10.64+0x600] ;  /* 0x000600040a007981 */ /* 0x000ea2000c1e1900 */
[----:B------:R-:W-:Y:S01]  /*16c0*/  IADD3 R6, PT, PT, R6, 0x4, RZ ;  /* 0x0000000406067810 */ /* 0x000fe20007ffe0ff */
[----:B--2---:R-:W-:-:S05]  /*16d0*/  FADD R19, R0, -UR6 ;  /* 0x8000000600137e21 */ /* 0x004fca0008000000 */
[----:B------:R1:W-:Y:S02]  /*16e0*/  STG.E desc[UR4][R8.64+0x600], R19 ;  /* 0x0006001308007986 */ /* 0x0003e4000c101904 */
.L_x_912:
[----:B------:R-:W-:Y:S05]  /*16f0*/  @!P1 EXIT ;  /* 0x000000000000994d */ /* 0x000fea0003800000 */
[----:B0---4-:R-:W-:Y:S01]  /*1700*/  LEA R11, R6, R7, 0x7 ;  /* 0x00000007060b7211 */ /* 0x011fe200078e38ff */
[----:B------:R-:W-:Y:S01]  /*1710*/  IMAD.MOV R0, RZ, RZ, -R12 ;  /* 0x000000ffff007224 */ /* 0x000fe200078e0a0c */
[----:B------:R-:W0:Y:S06]  /*1720*/  LDCU UR6, c[0x0][0x38c] ;  /* 0x00007180ff0677ac */ /* 0x000e2c0008000800 */
.L_x_913:
[----:B-1----:R-:W-:-:S06]  /*1730*/  IMAD.WIDE R8, R11, 0x4, R4 ;  /* 0x000000040b087825 */ /* 0x002fcc00078e0204 */
[----:B0-----:R-:W0:Y:S01]  /*1740*/  LDG.E R8, desc[UR4][R8.64] ;  /* 0x0000000408087981 */ /* 0x001e22000c1e1900 */
[----:B------:R-:W-:Y:S01]  /*1750*/  IADD3 R0, PT, PT, R0, 0x1, RZ ;  /* 0x0000000100007810 */ /* 0x000fe20007ffe0ff */
[----:B------:R-:W-:-:S03]  /*1760*/  IMAD.WIDE R6, R11, 0x4, R2 ;  /* 0x000000040b067825 */ /* 0x000fc600078e0202 */
[----:B------:R-:W-:Y:S01]  /*1770*/  ISETP.NE.AND P0, PT, R0, RZ, PT ;  /* 0x000000ff0000720c */ /* 0x000fe20003f05270 */
[----:B0-----:R-:W-:-:S05]  /*1780*/  FADD R13, R8, -UR6 ;  /* 0x80000006080d7e21 */ /* 0x001fca0008000000 */
[----:B------:R0:W-:Y:S07]  /*1790*/  STG.E desc[UR4][R6.64], R13 ;  /* 0x0000000d06007986 */ /* 0x0001ee000c101904 */
[----:B------:R-:W-:Y:S05]  /*17a0*/  @!P0 EXIT ;  /* 0x000000000000894d */ /* 0x000fea0003800000 */
[----:B------:R-:W-:Y:S01]  /*17b0*/  IADD3 R11, PT, PT, R11, 0x80, RZ ;  /* 0x000000800b0b7810 */ /* 0x000fe20007ffe0ff */
[----:B------:R-:W-:Y:S06]  /*17c0*/  BRA `(.L_x_913) ;  /* 0xfffffffc00d87947 */ /* 0x000fec000383ffff */
.L_x_914:
        /* <DEDUP_REMOVED lines=11> */
.L_x_1015:


//--------------------- .text._ZN3cub18CUB_300001_SM_10006detail9transform16transform_kernelINS2_10policy_hubILb1EN4cuda3std3__45tupleIJN6thrust24THRUST_300001_SM_1000_NS10device_ptrIfEEEEEE10policy1000Ei4SsubSC_JPfEEEvT0_iT1_T2_DpNS2_10kernel_argIT3_EE --------------------------
	.section	.text._ZN3cub18CUB_300001_SM_10006detail9transform16transform_kernelINS2_10policy_hubILb1EN4cuda3std3__45tupleIJN6thrust24THRUST_300001_SM_1000_NS10device_ptrIfEEEEEE10policy1000Ei4SsubSC_JPfEEEvT0_iT1_T2_DpNS2_10kernel_argIT3_EE,"ax",@progbits
	.align	128
        .global         _ZN3cub18CUB_300001_SM_10006detail9transform16transform_kernelINS2_10policy_hubILb1EN4cuda3std3__45tupleIJN6thrust24THRUST_300001_SM_1000_NS10device_ptrIfEEEEEE10policy1000Ei4SsubSC_JPfEEEvT0_iT1_T2_DpNS2_10kernel_argIT3_EE
        .type           _ZN3cub18CUB_300001_SM_10006detail9transform16transform_kernelINS2_10policy_hubILb1EN4cuda3std3__45tupleIJN6thrust24THRUST_300001_SM_1000_NS10device_ptrIfEEEEEE10policy1000Ei4SsubSC_JPfEEEvT0_iT1_T2_DpNS2_10kernel_argIT3_EE,@function
        .size           _ZN3cub18CUB_300001_SM_10006detail9transform16transform_kernelINS2_10policy_hubILb1EN4cuda3std3__45tupleIJN6thrust24THRUST_300001_SM_1000_NS10device_ptrIfEEEEEE10policy1000Ei4SsubSC_JPfEEEvT0_iT1_T2_DpNS2_10kernel_argIT3_EE,(.L_x_1016 - _ZN3cub18CUB_300001_SM_10006detail9transform16transform_kernelINS2_10policy_hubILb1EN4cuda3std3__45tupleIJN6thrust24THRUST_300001_SM_1000_NS10device_ptrIfEEEEEE10policy1000Ei4SsubSC_JPfEEEvT0_iT1_T2_DpNS2_10kernel_argIT3_EE)
        .other          _ZN3cub18CUB_300001_SM_10006detail9transform16transform_kernelINS2_10policy_hubILb1EN4cuda3std3__45tupleIJN6thrust24THRUST_300001_SM_1000_NS10device_ptrIfEEEEEE10policy1000Ei4SsubSC_JPfEEEvT0_iT1_T2_DpNS2_10kernel_argIT3_EE,@"STO_CUDA_ENTRY STV_DEFAULT"
_ZN3cub18CUB_300001_SM_10006detail9transform16transform_kernelINS2_10policy_hubILb1EN4cuda3std3__45tupleIJN6thrust24THRUST_300001_SM_1000_NS10device_ptrIfEEEEEE10policy1000Ei4SsubSC_JPfEEEvT0_iT1_T2_DpNS2_10kernel_argIT3_EE:
.text._ZN3cub18CUB_300001_SM_10006detail9transform16transform_kernelINS2_10policy_hubILb1EN4cuda3std3__45tupleIJN6thrust24THRUST_300001_SM_1000_NS10device_ptrIfEEEEEE10policy1000Ei4SsubSC_JPfEEEvT0_iT1_T2_DpNS2_10kernel_argIT3_EE:
[----:B------:R-:W-:Y:S08]  /*0000*/  LDC R1, c[0x0][0x37c] ;  /* 0x0000df00ff017b82 */ /* 0x000ff00000000800 */
[----:B------:R-:W0:Y:S01]  /*0010*/  LDC.64 R8, c[0x0][0x380] ;  /* 0x0000e000ff087b82 */ /* 0x000e220000000a00 */
[----:B------:R-:W1:Y:S01]  /*0020*/  S2R R0, SR_TID.X ;  /* 0x0000000000007919 */ /* 0x000e620000002100 */
[----:B------:R-:W2:Y:S01]  /*0030*/  LDCU.64 UR6, c[0x0][0x358] ;  /* 0x00006b00ff0677ac */ /* 0x000ea20008000a00 */
[----:B------:R-:W-:Y:S05]  /*0040*/  BSSY.RECONVERGENT B0, `(.L_x_915) ;  /* 0x0000016000007945 */ /* 0x000fea0003800200 */
[----:B------:R-:W3:Y:S08]  /*0050*/  S2UR UR4, SR_CTAID.X ;  /* 0x00000000000479c3 */ /* 0x000ef00000002500 */
[----:B------:R-:W4:Y:S01]  /*0060*/  LDC.64 R2, c[0x0][0x398] ;  /* 0x0000e600ff027b82 */ /* 0x000f220000000a00 */
[----:B0-----:R-:W-:-:S07]  /*0070*/  SHF.L.U32 R7, R9, 0x7, RZ ;  /* 0x0000000709077819 */ /* 0x001fce00000006ff */
[----:B------:R-:W0:Y:S01]  /*0080*/  LDC.64 R4, c[0x0][0x390] ;  /* 0x0000e400ff047b82 */ /* 0x000e220000000a00 */
[----:B---3--:R-:W-:Y:S01]  /*0090*/  IMAD R13, R7, UR4, RZ ;  /* 0x00000004070d7c24 */ /* 0x008fe2000f8e02ff */
[----:B-1----:R-:W-:-:S04]  /*00a0*/  SHF.L.U32 R15, R0, 0x7, RZ ;  /* 0x00000007000f7819 */ /* 0x002fc800000006ff */
[----:B------:R-:W-:-:S04]  /*00b0*/  IADD3 R8, PT, PT, -R13, R8, RZ ;  /* 0x000000080d087210 */ /* 0x000fc80007ffe1ff */
[CC--:B------:R-:W-:Y:S02]  /*00c0*/  VIMNMX R6, PT, PT, R7.reuse, R8.reuse, PT ;  /* 0x0000000807067248 */ /* 0x0c0fe40003fe0100 */
[----:B------:R-:W-:Y:S02]  /*00d0*/  ISETP.GT.AND P0, PT, R7, R8, PT ;  /* 0x000000080700720c */ /* 0x000fe40003f04270 */
[----:B------:R-:W-:-:S04]  /*00e0*/  SHF.L.U32 R12, R6, 0x2, RZ ;  /* 0x00000002060c7819 */ /* 0x000fc800000006ff */
[----:B------:R-:W-:-:S13]  /*00f0*/  ISETP.GE.AND P1, PT, R15, R12, PT ;  /* 0x0000000c0f00720c */ /* 0x000fda0003f26270 */
[----:B--2-4-:R-:W-:Y:S05]  /*0100*/  @P1 BRA `(.L_x_916) ;  /* 0x0000000000241947 */ /* 0x014fea0003800000 */
[----:B------:R-:W1:Y:S02]  /*0110*/  LDC.64 R10, c[0x0][0x398] ;  /* 0x0000e600ff0a7b82 */ /* 0x000e640000000a00 */
[----:B-1----:R-:W-:-:S04]  /*0120*/  IMAD.WIDE.U32 R10, R0, 0x80, R10 ;  /* 0x00000080000a7825 */ /* 0x002fc800078e000a */
[----:B------:R-:W-:-:S07]  /*0130*/  IMAD.WIDE R10, R13, 0x4, R10 ;  /* 0x000000040d0a7825 */ /* 0x000fce00078e020a */
.L_x_917:
[----:B------:R-:W-:Y:S01]  /*0140*/  VIADD R15, R15, 0x4000 ;  /* 0x000040000f0f7836 */ /* 0x000fe20000000000 */
[----:B------:R1:W-:Y:S04]  /*0150*/  CCTL.E.PF2 [R10] ;  /* 0x000000000a00798f */ /* 0x0003e80000800100 */
[----:B------:R-:W-:Y:S02]  /*0160*/  ISETP.GE.AND P1, PT, R15, R12, PT ;  /* 0x0000000c0f00720c */ /* 0x000fe40003f26270 */
[----:B-1----:R-:W-:-:S04]  /*0170*/  IADD3 R10, P2, PT, R10, 0x4000, RZ ;  /* 0x000040000a0a7810 */ /* 0x002fc80007f5e0ff */
[----:B------:R-:W-:-:S07]  /*0180*/  IADD3.X R11, PT, PT, RZ, R11, RZ, P2, !PT ;  /* 0x0000000bff0b7210 */ /* 0x000fce00017fe4ff */
[----:B------:R-:W-:Y:S05]  /*0190*/  @!P1 BRA `(.L_x_917) ;  /* 0xfffffffc00e89947 */ /* 0x000fea000383ffff */
.L_x_916:
[----:B------:R-:W-:Y:S05]  /*01a0*/  BSYNC.RECONVERGENT B0 ;  /* 0x0000000000007941 */ /* 0x000fea0003800200 */
.L_x_915:
        /* <DEDUP_REMOVED lines=14> */
[----:B------:R-:W-:Y:S02]  /*0290*/  LOP3.LUT R13, R14, 0x1000, RZ, 0xfc, !PT ;  /* 0x000010000e0d7812 */ /* 0x000fe400078efcff */
[----:B------:R-:W-:-:S07]  /*02a0*/  IADD3 R12, PT, PT, -R7, RZ, RZ ;  /* 0x000000ff070c7210 */ /* 0x000fce0007ffe1ff */
.L_x_920:
[----:B------:R-:W-:-:S05]  /*02b0*/  IADD3 R10, P1, PT, R2, R13, RZ ;  /* 0x0000000d020a7210 */ /* 0x000fca0007f3e0ff */
[----:B----4-:R-:W-:-:S05]  /*02c0*/  IMAD.X R11, R3, 0x1, R15, P1 ;  /* 0x00000001030b7824 */ /* 0x010fca00008e060f */
        /* <DEDUP_REMOVED lines=24> */
[----:B------:R-:W-:Y:S01]  /*0450*/  HFMA2 R19, -RZ, RZ, 0, 0 ;  /* 0x00000000ff137431 */ /* 0x000fe200000001ff */
[----:B------:R-:W-:Y:S01]  /*0460*/  MOV R18, 0x600 ;  /* 0x0000060000127802 */ /* 0x000fe20000000f00 */
        /* <DEDUP_REMOVED lines=8> */
[----:B------:R-:W1:Y:S01]  /*04f0*/  LDG.E R14, desc[UR6][R16.64+-0x600] ;  /* 0xfffa0006100e7981 */ /* 0x000e62000c1e1900 */
[----:B------:R-:W-:-:S05]  /*0500*/  IADD3 R18, P1, PT, R4, R18, RZ ;  /* 0x0000001204127210 */ /* 0x000fca0007f3e0ff */
[----:B------:R-:W-:Y:S02]  /*0510*/  IMAD.X R19, R5, 0x1, R19, P1 ;  /* 0x0000000105137824 */ /* 0x000fe400008e0613 */
[----:B-1----:R-:W-:-:S05]  /*0520*/  FADD R21, R14, -UR4 ;  /* 0x800000040e157e21 */ /* 0x002fca0008000000 */
        /* <DEDUP_REMOVED lines=17> */
[----:B------:R-:W-:Y:S02]  /*0640*/  IADD3 R12, PT, PT, R12, 0x10, RZ ;  /* 0x000000100c0c7810 */ /* 0x000fe40007ffe0ff */
[----:B------:R-:W-:Y:S02]  /*0650*/  IADD3 R13, P2, PT, R13, 0x2000, RZ ;  /* 0x000020000d0d7810 */ /* 0x000fe40007f5e0ff */
[----:B------:R-:W-:Y:S02]  /*0660*/  ISETP.NE.AND P1, PT, R12, RZ, PT ;  /* 0x000000ff0c00720c */ /* 0x000fe40003f25270 */
[----:B------:R-:W-:-:S02]  /*0670*/  IADD3.X R15, PT, PT, RZ, R15, RZ, P2, !PT ;  /* 0x0000000fff0f7210 */ /* 0x000fc400017fe4ff */
[----:B------:R-:W-:Y:S01]  /*0680*/  IADD3 R6, PT, PT, R6, 0x800, RZ ;  /* 0x0000080006067810 */ /* 0x000fe20007ffe0ff */
[----:B--2---:R-:W-:-:S05]  /*0690*/  FADD R23, R8, -UR4 ;  /* 0x8000000408177e21 */ /* 0x004fca0008000000 */
[----:B------:R4:W-:Y:S03]  /*06a0*/  STG.E desc[UR6][R18.64+0x600], R23 ;  /* 0x0006001712007986 */ /* 0x0009e6000c101906 */
[----:B------:R-:W-:Y:S05]  /*06b0*/  @P1 BRA `(.L_x_920) ;  /* 0xfffffff800fc1947 */ /* 0x000fea000383ffff */
.L_x_919:
[----:B------:R-:W-:Y:S05]  /*06c0*/  @!P0 EXIT ;  /* 0x000000000000894d */ /* 0x000fea0003800000 */
[----:B------:R-:W0:Y:S01]  /*06d0*/  LDCU UR4, c[0x0][0x384] ;  /* 0x00007080ff0477ac */ /* 0x000e220008000800 */
[----:B------:R-:W-:Y:S01]  /*06e0*/  ISETP.GE.U32.AND P0, PT, R20, 0x8, PT ;  /* 0x000000081400780c */ /* 0x000fe20003f06070 */
[----:B0-----:R-:W-:-:S06]  /*06f0*/  ULOP3.LUT UR5, UR4, 0x7, URZ, 0xc0, !UPT ;  /* 0x0000000704057892 */ /* 0x001fcc000f8ec0ff */
[----:B------:R-:W-:-:S06]  /*0700*/  ISETP.NE.AND P1, PT, RZ, UR5, PT ;  /* 0x00000005ff007c0c */ /* 0x000fcc000bf25270 */
[----:B------:R-:W-:Y:S07]  /*0710*/  @!P0 BRA `(.L_x_921) ;  /* 0x0000000000748947 */ /* 0x000fee0003800000 */
        /* <DEDUP_REMOVED lines=26> */
[----:B------:R-:W-:Y:S02]  /*08c0*/  VIADD R7, R7, 0x8 ;  /* 0x0000000807077836 */ /* 0x000fe40000000000 */
[----:B---3--:R-:W-:-:S05]  /*08d0*/  FADD R19, R6, -UR8 ;  /* 0x8000000806137e21 */ /* 0x008fca0008000000 */
[----:B------:R0:W-:Y:S02]  /*08e0*/  STG.E desc[UR6][R10.64+0xe00], R19 ;  /* 0x000e00130a007986 */ /* 0x0001e4000c101906 */
.L_x_921:
[----:B------:R-:W-:Y:S05]  /*08f0*/  @!P1 EXIT ;  /* 0x000000000000994d */ /* 0x000fea0003800000 */
[----:B------:R-:W-:Y:S02]  /*0900*/  UISETP.GE.U32.AND UP0, UPT, UR5, 0x4, UPT ;  /* 0x000000040500788c */ /* 0x000fe4000bf06070 */
[----:B------:R-:W-:-:S06]  /*0910*/  ULOP3.LUT UR4, UR4, 0x3, URZ, 0xc0, !UPT ;  /* 0x0000000304047892 */ /* 0x000fcc000f8ec0ff */
[----:B------:R-:W-:Y:S01]  /*0920*/  ISETP.NE.AND P0, PT, RZ, UR4, PT ;  /* 0x00000004ff007c0c */ /* 0x000fe2000bf05270 */
[----:B------:R-:W-:-:S12]  /*0930*/  BRA.U !UP0, `(.L_x_922) ;  /* 0x0000000108447547 */ /* 0x000fd8000b800000 */
[----:B0---4-:R-:W-:Y:S01]  /*0940*/  LEA R11, R7, R0, 0x7 ;  /* 0x00000000070b7211 */ /* 0x011fe200078e38ff */
        /* <DEDUP_REMOVED lines=16> */
.L_x_922:
[----:B------:R-:W-:Y:S05]  /*0a50*/  @!P0 EXIT ;  /* 0x000000000000894d */ /* 0x000fea0003800000 */
[----:B01--4-:R-:W-:Y:S01]  /*0a60*/  LEA R11, R7, R0, 0x7 ;  /* 0x00000000070b7211 */ /* 0x013fe200078e38ff */
[----:B------:R-:W0:Y:S01]  /*0a70*/  LDCU UR5, c[0x0][0x388] ;  /* 0x00007100ff0577ac */ /* 0x000e220008000800 */
[----:B------:R-:W-:-:S12]  /*0a80*/  UIADD3 UR4, UPT, UPT, -UR4, URZ, URZ ;  /* 0x000000ff04047290 */ /* 0x000fd8000fffe1ff */
.L_x_923:
[----:B------:R-:W-:-:S06]  /*0a90*/  IMAD.WIDE R8, R11, 0x4, R2 ;  /* 0x000000040b087825 */ /* 0x000fcc00078e0202 */
[----:B------:R-:W0:Y:S01]  /*0aa0*/  LDG.E R8, desc[UR6][R8.64] ;  /* 0x0000000608087981 */ /* 0x000e22000c1e1900 */
[C---:B-1----:R-:W-:Y:S01]  /*0ab0*/  IMAD.WIDE R6, R11.reuse, 0x4, R4 ;  /* 0x000000040b067825 */ /* 0x042fe200078e0204 */
[----:B------:R-:W-:Y:S01]  /*0ac0*/  UIADD3 UR4, UPT, UPT, UR4, 0x1, URZ ;  /* 0x0000000104047890 */ /* 0x000fe2000fffe0ff */
[----:B------:R-:W-:-:S03]  /*0ad0*/  IADD3 R11, PT, PT, R11, 0x80, RZ ;  /* 0x000000800b0b7810 */ /* 0x000fc60007ffe0ff */
[----:B------:R-:W-:Y:S01]  /*0ae0*/  UISETP.NE.AND UP0, UPT, UR4, URZ, UPT ;  /* 0x000000ff0400728c */ /* 0x000fe2000bf05270 */
[----:B0-----:R-:W-:-:S05]  /*0af0*/  FADD R13, R8, -UR5 ;  /* 0x80000005080d7e21 */ /* 0x001fca0008000000 */
[----:B------:R1:W-:Y:S03]  /*0b00*/  STG.E desc[UR6][R6.64], R13 ;  /* 0x0000000d06007986 */ /* 0x0003e6000c101906 */
[----:B------:R-:W-:Y:S05]  /*0b10*/  BRA.U UP0, `(.L_x_923) ;  /* 0xfffffffd00dc7547 */ /* 0x000fea000b83ffff */
[----:B------:R-:W-:Y:S05]  /*0b20*/  EXIT ;  /* 0x000000000000794d */ /* 0x000fea0003800000 */
.L_x_918:
[----:B------:R-:W-:-:S13]  /*0b30*/  ISETP.GE.AND P0, PT, R9, 0x1, PT ;  /* 0x000000010900780c */ /* 0x000fda0003f06270 */
[----:B------:R-:W-:Y:S05]  /*0b40*/  @!P0 EXIT ;  /* 0x000000000000894d */ /* 0x000fea0003800000 */
[C---:B------:R-:W-:Y:S01]  /*0b50*/  ISETP.GE.U32.AND P0, PT, R9.reuse, 0x8, PT ;  /* 0x000000080900780c */ /* 0x040fe20003f06070 */
[----:B------:R-:W-:Y:S01]  /*0b60*/  IMAD.MOV.U32 R7, RZ, RZ, RZ ;  /* 0x000000ffff077224 */ /* 0x000fe200078e00ff */
[----:B------:R-:W-:-:S11]  /*0b70*/  LOP3.LUT R18, R9, 0x7, RZ, 0xc0, !PT ;  /* 0x0000000709127812 */ /* 0x000fd600078ec0ff */
[----:B------:R-:W-:Y:S05]  /*0b80*/  @!P0 BRA `(.L_x_924) ;  /* 0x0000000000f08947 */ /* 0x000fea0003800000 */
[----:B------:R-:W-:Y:S01]  /*0b90*/  LOP3.LUT R7, R9, 0x7ffffff8, RZ, 0xc0, !PT ;  /* 0x7ffffff809077812 */ /* 0x000fe200078ec0ff */
[----:B------:R-:W0:Y:S01]  /*0ba0*/  LDCU UR4, c[0x0][0x388] ;  /* 0x00007100ff0477ac */ /* 0x000e220008000800 */
[----:B------:R-:W-:-:S07]  /*0bb0*/  MOV R12, RZ ;  /* 0x000000ff000c7202 */ /* 0x000fce0000000f00 */
.L_x_927:
        /* <DEDUP_REMOVED lines=13> */
[----:B------:R-:W-:Y:S01]  /*0c90*/  IADD3 R21, PT, PT, R13, 0x100, RZ ;  /* 0x000001000d157810 */ /* 0x000fe20007ffe0ff */
[----:B------:R-:W-:-:S03]  /*0ca0*/  IMAD.WIDE R10, R19, 0x4, R4 ;  /* 0x00000004130a7825 */ /* 0x000fc600078e0204 */
[----:B------:R-:W-:Y:S01]  /*0cb0*/  ISETP.GE.AND P0, PT, R21, R6, PT ;  /* 0x000000061500720c */ /* 0x000fe20003f06270 */
[----:B------:R-:W-:Y:S02]  /*0cc0*/  VIADD R21, R13, 0x180 ;  /* 0x000001800d157836 */ /* 0x000fe40000000000 */
[----:B--2---:R-:W-:-:S10]  /*0cd0*/  @!P1 FADD R19, R16, -R23 ;  /* 0x8000001710139221 */ /* 0x004fd40000000000 */
        /* <DEDUP_REMOVED lines=8> */
[----:B------:R-:W-:-:S04]  /*0d60*/  IADD3 R17, PT, PT, R13, 0x200, RZ ;  /* 0x000002000d117810 */ /* 0x000fc80007ffe0ff */
[----:B------:R-:W-:Y:S01]  /*0d70*/  ISETP.GE.AND P0, PT, R17, R6, PT ;  /* 0x000000061100720c */ /* 0x000fe20003f06270 */
[----:B---3--:R-:W-:-:S12]  /*0d80*/  @!P1 FADD R17, R14, -R21 ;  /* 0x800000150e119221 */ /* 0x008fd80000000000 */
[----:B------:R-:W1:Y:S01]  /*0d90*/  @!P0 LDC R21, c[0x0][0x388] ;  /* 0x0000e200ff158b82 */ /* 0x000e620000000800 */
[----:B------:R3:W-:Y:S04]  /*0da0*/  @!P1 STG.E desc[UR6][R10.64+0x400], R17 ;  /* 0x000400110a009986 */ /* 0x0007e8000c101906 */
[----:B------:R-:W1:Y:S01]  /*0db0*/  @!P0 LDG.E R14, desc[UR6][R8.64+0x600] ;  /* 0x00060006080e8981 */ /* 0x000e62000c1e1900 */
[----:B--2---:R-:W-:-:S04]  /*0dc0*/  IADD3 R19, PT, PT, R13, 0x280, RZ ;  /* 0x000002800d137810 */ /* 0x004fc80007ffe0ff */
[----:B------:R-:W-:Y:S01]  /*0dd0*/  ISETP.GE.AND P1, PT, R19, R6, PT ;  /* 0x000000061300720c */ /* 0x000fe20003f26270 */
[----:B-1----:R-:W-:-:S12]  /*0de0*/  @!P0 FADD R15, R14, -R21 ;  /* 0x800000150e0f8221 */ /* 0x002fd80000000000 */
[----:B------:R-:W3:Y:S01]  /*0df0*/  @!P1 LDC R21, c[0x0][0x388] ;  /* 0x0000e200ff159b82 */ /* 0x000ee20000000800 */
[----:B------:R1:W-:Y:S04]  /*0e00*/  @!P0 STG.E desc[UR6][R10.64+0x600], R15 ;  /* 0x0006000f0a008986 */ /* 0x0003e8000c101906 */
[----:B------:R-:W3:Y:S01]  /*0e10*/  @!P1 LDG.E R14, desc[UR6][R8.64+0x800] ;  /* 0x00080006080e9981 */ /* 0x000ee2000c1e1900 */
[----:B------:R-:W-:-:S04]  /*0e20*/  IADD3 R19, PT, PT, R13, 0x300, RZ ;  /* 0x000003000d137810 */ /* 0x000fc80007ffe0ff */
[----:B------:R-:W-:-:S13]  /*0e30*/  ISETP.GE.AND P0, PT, R19, R6, PT ;  /* 0x000000061300720c */ /* 0x000fda0003f06270 */
[----:B------:R-:W2:Y:S01]  /*0e40*/  @!P0 LDC R19, c[0x0][0x388] ;  /* 0x0000e200ff138b82 */ /* 0x000ea20000000800 */
[----:B---3--:R-:W-:-:S05]  /*0e50*/  @!P1 FADD R17, R14, -R21 ;  /* 0x800000150e119221 */ /* 0x008fca0000000000 */
[----:B------:R1:W-:Y:S04]  /*0e60*/  @!P1 STG.E desc[UR6][R10.64+0x800], R17 ;  /* 0x000800110a009986 */ /* 0x0003e8000c101906 */
[----:B------:R-:W2:Y:S01]  /*0e70*/  @!P0 LDG.E R14, desc[UR6][R8.64+0xa00] ;  /* 0x000a0006080e8981 */ /* 0x000ea2000c1e1900 */
[----:B------:R-:W-:Y:S01]  /*0e80*/  IADD3 R13, PT, PT, R13, 0x380, RZ ;  /* 0x000003800d0d7810 */ /* 0x000fe20007ffe0ff */
[----:B------:R-:W-:Y:S01]  /*0e90*/  VIADD R12, R12, 0x8 ;  /* 0x000000080c0c7836 */ /* 0x000fe20000000000 */
[----:B------:R-:W-:Y:S04]  /*0ea0*/  BSSY.RECONVERGENT B0, `(.L_x_925) ;  /* 0x0000009000007945 */ /* 0x000fe80003800200 */
[----:B------:R-:W-:Y:S01]  /*0eb0*/  ISETP.NE.AND P1, PT, R12, R7, PT ;  /* 0x000000070c00720c */ /* 0x000fe20003f25270 */
[----:B--2---:R-:W-:-:S05]  /*0ec0*/  @!P0 FADD R19, R14, -R19 ;  /* 0x800000130e138221 */ /* 0x004fca0000000000 */
[----:B------:R1:W-:Y:S01]  /*0ed0*/  @!P0 STG.E desc[UR6][R10.64+0xa00], R19 ;  /* 0x000a00130a008986 */ /* 0x0003e2000c101906 */
[----:B------:R-:W-:-:S13]  /*0ee0*/  ISETP.GE.AND P0, PT, R13, R6, PT ;  /* 0x000000060d00720c */ /* 0x000fda0003f06270 */
[----:B-1----:R-:W-:Y:S05]  /*0ef0*/  @P0 BRA `(.L_x_926) ;  /* 0x00000000000c0947 */ /* 0x002fea0003800000 */
[----:B------:R-:W0:Y:S02]  /*0f00*/  LDG.E R8, desc[UR6][R8.64+0xc00] ;  /* 0x000c000608087981 */ /* 0x000e24000c1e1900 */
[----:B0-----:R-:W-:-:S05]  /*0f10*/  FADD R13, R8, -UR4 ;  /* 0x80000004080d7e21 */ /* 0x001fca0008000000 */
[----:B------:R1:W-:Y:S02]  /*0f20*/  STG.E desc[UR6][R10.64+0xc00], R13 ;  /* 0x000c000d0a007986 */ /* 0x0003e4000c101906 */
.L_x_926:
[----:B0-----:R-:W-:Y:S05]  /*0f30*/  BSYNC.RECONVERGENT B0 ;  /* 0x0000000000007941 */ /* 0x001fea0003800200 */
.L_x_925:
[----:B------:R-:W-:Y:S05]  /*0f40*/  @P1 BRA `(.L_x_927) ;  /* 0xfffffffc001c1947 */ /* 0x000fea000383ffff */
.L_x_924:
[----:B------:R-:W-:-:S13]  /*0f50*/  ISETP.NE.AND P0, PT, R18, RZ, PT ;  /* 0x000000ff1200720c */ /* 0x000fda0003f05270 */
[----:B------:R-:W-:Y:S05]  /*0f60*/  @!P0 EXIT ;  /* 0x000000000000894d */ /* 0x000fea0003800000 */
[----:B------:R-:W0:Y:S01]  /*0f70*/  LDC R8, c[0x0][0x384] ;  /* 0x0000e100ff087b82 */ /* 0x000e220000000800 */
[----:B------:R-:W-:Y:S02]  /*0f80*/  ISETP.GE.U32.AND P1, PT, R18, 0x4, PT ;  /* 0x000000041200780c */ /* 0x000fe40003f26070 */
[----:B0-----:R-:W-:-:S04]  /*0f90*/  LOP3.LUT R20, R8, 0x3, RZ, 0xc0, !PT ;  /* 0x0000000308147812 */ /* 0x001fc800078ec0ff */
[----:B------:R-:W-:-:S07]  /*0fa0*/  ISETP.NE.AND P0, PT, R20, RZ, PT ;  /* 0x000000ff1400720c */ /* 0x000fce0003f05270 */
[----:B------:R-:W-:Y:S06]  /*0fb0*/  @!P1 BRA `(.L_x_928) ;  /* 0x0000000000849947 */ /* 0x000fec0003800000 */
[----:B------:R-:W-:-:S04]  /*0fc0*/  LEA R9, R7, R0, 0x7 ;  /* 0x0000000007097211 */ /* 0x000fc800078e38ff */
        /* <DEDUP_REMOVED lines=12> */
[----:B------:R-:W-:Y:S01]  /*1090*/  IADD3 R23, PT, PT, R9, 0x100, RZ ;  /* 0x0000010009177810 */ /* 0x000fe20007ffe0ff */
        /* <DEDUP_REMOVED lines=15> */
[----:B-1----:R-:W-:-:S04]  /*1190*/  @!P1 IMAD.WIDE R10, R19, 0x4, R4 ;  /* 0x00000004130a9825 */ /* 0x002fc800078e0204 */
[----:B------:R-:W-:Y:S02]  /*11a0*/  VIADD R7, R7, 0x4 ;  /* 0x0000000407077836 */ /* 0x000fe40000000000 */
[----:B0-----:R-:W-:-:S05]  /*11b0*/  @!P1 FADD R17, R14, -R23 ;  /* 0x800000170e119221 */ /* 0x001fca0000000000 */
[----:B------:R2:W-:Y:S02]  /*11c0*/  @!P1 STG.E desc[UR6][R10.64], R17 ;  /* 0x000000110a009986 */ /* 0x0005e4000c101906 */
.L_x_928:
[----:B------:R-:W-:Y:S05]  /*11d0*/  @!P0 EXIT ;  /* 0x000000000000894d */ /* 0x000fea0003800000 */
[----:B------:R-:W-:Y:S02]  /*11e0*/  ISETP.NE.AND P1, PT, R20, 0x1, PT ;  /* 0x000000011400780c */ /* 0x000fe40003f25270 */
[----:B------:R-:W-:-:S04]  /*11f0*/  LOP3.LUT R8, R8, 0x1, RZ, 0xc0, !PT ;  /* 0x0000000108087812 */ /* 0x000fc800078ec0ff */
[----:B------:R-:W-:-:S07]  /*1200*/  ISETP.NE.U32.AND P0, PT, R8, 0x1, PT ;  /* 0x000000010800780c */ /* 0x000fce0003f05070 */
[----:B------:R-:W-:Y:S06]  /*1210*/  @!P1 BRA `(.L_x_929) ;  /* 0x0000000000449947 */ /* 0x000fec0003800000 */
[----:B-12---:R-:W-:-:S04]  /*1220*/  LEA R11, R7, R0, 0x7 ;  /* 0x00000000070b7211 */ /* 0x006fc800078e38ff */
        /* <DEDUP_REMOVED lines=16> */
.L_x_929:
[----:B------:R-:W-:Y:S05]  /*1330*/  @P0 EXIT ;  /* 0x000000000000094d */ /* 0x000fea0003800000 */
[----:B------:R-:W-:-:S04]  /*1340*/  LEA R7, R7, R0, 0x7 ;  /* 0x0000000007077211 */ /* 0x000fc800078e38ff */
        /* <DEDUP_REMOVED lines=9> */
.L_x_930:
        /* <DEDUP_REMOVED lines=10> */
.L_x_1016:


//--------------------- .text._ZN3cub18CUB_300001_SM_10006detail8for_each13static_kernelINS2_12policy_hub_t12policy_500_tElN6thrust24THRUST_300001_SM_1000_NS8cuda_cub6__fill7functorINS7_10device_ptrIfEEfEEEEvT0_T1_ --------------------------
	.section	.text._ZN3cub18CUB_300001_SM_10006detail8for_each13static_kernelINS2_12policy_hub_t12policy_500_tElN6thrust24THRUST_300001_SM_1000_NS8cuda_cub6__fill7functorINS7_10device_ptrIfEEfEEEEvT0_T1_,"ax",@progbits
	.align	128
        .global         _ZN3cub18CUB_300001_SM_10006detail8for_each13static_kernelINS2_12policy_hub_t12policy_500_tElN6thrust24THRUST_300001_SM_1000_NS8cuda_cub6__fill7functorINS7_10device_ptrIfEEfEEEEvT0_T1_
        .type           _ZN3cub18CUB_300001_SM_10006detail8for_each13static_kernelINS2_12policy_hub_t12policy_500_tElN6thrust24THRUST_300001_SM_1000_NS8cuda_cub6__fill7functorINS7_10device_ptrIfEEfEEEEvT0_T1_,@function
        .size           _ZN3cub18CUB_300001_SM_10006detail8for_each13static_kernelINS2_12policy_hub_t12policy_500_tElN6thrust24THRUST_300001_SM_1000_NS8cuda_cub6__fill7functorINS7_10device_ptrIfEEfEEEEvT0_T1_,(.L_x_1017 - _ZN3cub18CUB_300001_SM_10006detail8for_each13static_kernelINS2_12policy_hub_t12policy_500_tElN6thrust24THRUST_300001_SM_1000_NS8cuda_cub6__fill7functorINS7_10device_ptrIfEEfEEEEvT0_T1_)
        .other          _ZN3cub18CUB_300001_SM_10006detail8for_each13static_kernelINS2_12policy_hub_t12policy_500_tElN6thrust24THRUST_300001_SM_1000_NS8cuda_cub6__fill7functorINS7_10device_ptrIfEEfEEEEvT0_T1_,@"STO_CUDA_ENTRY STV_DEFAULT"
_ZN3cub18CUB_300001_SM_10006detail8for_each13static_kernelINS2_12policy_hub_t12policy_500_tElN6thrust24THRUST_300001_SM_1000_NS8cuda_cub6__fill7functorINS7_10device_ptrIfEEfEEEEvT0_T1_:
.text._ZN3cub18CUB_300001_SM_10006detail8for_each13static_kernelINS2_12policy_hub_t12policy_500_tElN6thrust24THRUST_300001_SM_1000_NS8cuda_cub6__fill7functorINS7_10device_ptrIfEEfEEEEvT0_T1_:
[----:B------:R-:W-:Y:S08]  /*0000*/  LDC R1, c[0x0][0x37c] ;  /* 0x0000df00ff017b82 */ /* 0x000ff00000000800 */
[----:B------:R-:W0:Y:S01]  /*0010*/  S2UR UR4, SR_CTAID.X ;  /* 0x00000000000479c3 */ /* 0x000e220000002500 */
[----:B------:R-:W1:Y:S01]  /*0020*/  LDCU.64 UR6, c[0x0][0x380] ;  /* 0x00007000ff0677ac */ /* 0x000e620008000a00 */
[----:B------:R-:W2:Y:S01]  /*0030*/  LDCU.64 UR8, c[0x0][0x358] ;  /* 0x00006b00ff0877ac */ /* 0x000ea20008000a00 */
[----:B0-----:R-:W-:-:S04]  /*0040*/  UIMAD.WIDE.U32 UR4, UR4, 0x200, URZ ;  /* 0x00000200040478a5 */ /* 0x001fc8000f8e00ff */
[----:B-1----:R-:W-:-:S04]  /*0050*/  UIADD3 UR6, UP0, UPT, -UR4, UR6, URZ ;  /* 0x0000000604067290 */ /* 0x002fc8000ff1e1ff */
[----:B------:R-:W-:Y:S02]  /*0060*/  UIADD3.X UR7, UPT, UPT, ~UR5, UR7, URZ, UP0, !UPT ;  /* 0x0000000705077290 */ /* 0x000fe400087fe5ff */
[----:B------:R-:W-:-:S04]  /*0070*/  UISETP.GE.U32.AND UP0, UPT, UR6, 0x200, UPT ;  /* 0x000002000600788c */ /* 0x000fc8000bf06070 */
[----:B------:R-:W-:-:S09]  /*0080*/  UISETP.GE.AND.EX UP0, UPT, UR7, URZ, UPT, UP0 ;  /* 0x000000ff0700728c */ /* 0x000fd2000bf06300 */
[----:B--2---:R-:W-:Y:S05]  /*0090*/  BRA.U !UP0, `(.L_x_931) ;  /* 0x0000000108287547 */ /* 0x004fea000b800000 */
[----:B------:R-:W0:Y:S01]  /*00a0*/  S2R R0, SR_TID.X ;  /* 0x0000000000007919 */ /* 0x000e220000002100 */
[----:B------:R-:W1:Y:S01]  /*00b0*/  LDCU.64 UR6, c[0x0][0x388] ;  /* 0x00007100ff0677ac */ /* 0x000e620008000a00 */
[----:B------:R-:W2:Y:S01]  /*00c0*/  LDC R5, c[0x0][0x390] ;  /* 0x0000e400ff057b82 */ /* 0x000ea20000000800 */
[----:B0-----:R-:W-:-:S05]  /*00d0*/  IADD3 R0, P0, PT, R0, UR4, RZ ;  /* 0x0000000400007c10 */ /* 0x001fca000ff1e0ff */
[----:B------:R-:W-:Y:S01]  /*00e0*/  IMAD.X R3, RZ, RZ, UR5, P0 ;  /* 0x00000005ff037e24 */ /* 0x000fe200080e06ff */
[----:B-1----:R-:W-:-:S04]  /*00f0*/  LEA R2, P0, R0, UR6, 0x2 ;  /* 0x0000000600027c11 */ /* 0x002fc8000f8010ff */
[----:B------:R-:W-:-:S05]  /*0100*/  LEA.HI.X R3, R0, UR7, R3, 0x2, P0 ;  /* 0x0000000700037c11 */ /* 0x000fca00080f1403 */
[----:B--2---:R-:W-:Y:S04]  /*0110*/  STG.E desc[UR8][R2.64], R5 ;  /* 0x0000000502007986 */ /* 0x004fe8000c101908 */
[----:B------:R-:W-:Y:S01]  /*0120*/  STG.E desc[UR8][R2.64+0x400], R5 ;  /* 0x0004000502007986 */ /* 0x000fe2000c101908 */
[----:B------:R-:W-:Y:S05]  /*0130*/  EXIT ;  /* 0x000000000000794d */ /* 0x000fea0003800000 */
.L_x_931:
[----:B------:R-:W0:Y:S01]  /*0140*/  S2R R0, SR_TID.X ;  /* 0x0000000000007919 */ /* 0x000e220000002100 */
[----:B------:R-:W-:Y:S01]  /*0150*/  USHF.R.S32.HI UR7, URZ, 0x1f, UR6 ;  /* 0x0000001fff077899 */ /* 0x000fe20008011406 */
[----:B------:R-:W1:Y:S05]  /*0160*/  LDCU.64 UR10, c[0x0][0x388] ;  /* 0x00007100ff0a77ac */ /* 0x000e6a0008000a00 */
[----:B------:R-:W-:Y:S02]  /*0170*/  IMAD.U32 R2, RZ, RZ, UR7 ;  /* 0x00000007ff027e24 */ /* 0x000fe4000f8e00ff */
[----:B------:R-:W-:Y:S01]  /*0180*/  IMAD.U32 R4, RZ, RZ, UR7 ;  /* 0x00000007ff047e24 */ /* 0x000fe2000f8e00ff */
[----:B0-----:R-:W-:-:S04]  /*0190*/  ISETP.LT.U32.AND P0, PT, R0, UR6, PT ;  /* 0x0000000600007c0c */ /* 0x001fc8000bf01070 */
[----:B------:R-:W-:Y:S01]  /*01a0*/  ISETP.GT.AND.EX P0, PT, R2, RZ, PT, P0 ;  /* 0x000000ff0200720c */ /* 0x000fe20003f04300 */
[C---:B------:R-:W-:Y:S01]  /*01b0*/  VIADD R2, R0.reuse, 0x100 ;  /* 0x0000010000027836 */ /* 0x040fe20000000000 */
[----:B------:R-:W-:-:S04]  /*01c0*/  IADD3 R0, P2, PT, R0, UR4, RZ ;  /* 0x0000000400007c10 */ /* 0x000fc8000ff5e0ff */
[----:B------:R-:W-:Y:S01]  /*01d0*/  ISETP.LT.U32.AND P1, PT, R2, UR6, PT ;  /* 0x0000000602007c0c */ /* 0x000fe2000bf21070 */
[----:B------:R-:W-:Y:S01]  /*01e0*/  IMAD.X R3, RZ, RZ, UR5, P2 ;  /* 0x00000005ff037e24 */ /* 0x000fe200090e06ff */
[----:B-1----:R-:W-:Y:S02]  /*01f0*/  LEA R2, P2, R0, UR10, 0x2 ;  /* 0x0000000a00027c11 */ /* 0x002fe4000f8410ff */
[----:B------:R-:W-:Y:S02]  /*0200*/  ISETP.GT.AND.EX P1, PT, R4, RZ, PT, P1 ;  /* 0x000000ff0400720c */ /* 0x000fe40003f24310 */
[----:B------:R-:W-:Y:S01]  /*0210*/  LEA.HI.X R3, R0, UR11, R3, 0x2, P2 ;  /* 0x0000000b00037c11 */ /* 0x000fe200090f1403 */
[----:B------:R-:W0:Y:S04]  /*0220*/  @P0 LDC R5, c[0x0][0x390] ;  /* 0x0000e400ff050b82 */ /* 0x000e280000000800 */
[----:B0-----:R0:W-:Y:S06]  /*0230*/  @P0 STG.E desc[UR8][R2.64], R5 ;  /* 0x0000000502000986 */ /* 0x0011ec000c101908 */
[----:B------:R-:W-:Y:S05]  /*0240*/  @!P1 EXIT ;  /* 0x000000000000994d */ /* 0x000fea0003800000 */
[----:B0-----:R-:W0:Y:S02]  /*0250*/  LDC R5, c[0x0][0x390] ;  /* 0x0000e400ff057b82 */ /* 0x001e240000000800 */
[----:B0-----:R-:W-:Y:S01]  /*0260*/  STG.E desc[UR8][R2.64+0x400], R5 ;  /* 0x0004000502007986 */ /* 0x001fe2000c101908 */
[----:B------:R-:W-:Y:S05]  /*0270*/  EXIT ;  /* 0x000000000000794d */ /* 0x000fea0003800000 */
.L_x_932:
        /* <DEDUP_REMOVED lines=16> */
.L_x_1017:


//--------------------- .text._ZN3cub18CUB_300001_SM_10006detail8for_each13static_kernelINS2_12policy_hub_t12policy_500_tEmN6thrust24THRUST_300001_SM_1000_NS8cuda_cub20__uninitialized_fill7functorINS7_10device_ptrIfEEfEEEEvT0_T1_ --------------------------
	.section	.text._ZN3cub18CUB_300001_SM_10006detail8for_each13static_kernelINS2_12policy_hub_t12policy_500_tEmN6thrust24THRUST_300001_SM_1000_NS8cuda_cub20__uninitialized_fill7functorINS7_10device_ptrIfEEfEEEEvT0_T1_,"ax",@progbits
	.align	128
        .global         _ZN3cub18CUB_300001_SM_10006detail8for_each13static_kernelINS2_12policy_hub_t12policy_500_tEmN6thrust24THRUST_300001_SM_1000_NS8cuda_cub20__uninitialized_fill7functorINS7_10device_ptrIfEEfEEEEvT0_T1_
        .type           _ZN3cub18CUB_300001_SM_10006detail8for_each13static_kernelINS2_12policy_hub_t12policy_500_tEmN6thrust24THRUST_300001_SM_1000_NS8cuda_cub20__uninitialized_fill7functorINS7_10device_ptrIfEEfEEEEvT0_T1_,@function
        .size           _ZN3cub18CUB_300001_SM_10006detail8for_each13static_kernelINS2_12policy_hub_t12policy_500_tEmN6thrust24THRUST_300001_SM_1000_NS8cuda_cub20__uninitialized_fill7functorINS7_10device_ptrIfEEfEEEEvT0_T1_,(.L_x_1018 - _ZN3cub18CUB_300001_SM_10006detail8for_each13static_kernelINS2_12policy_hub_t12policy_500_tEmN6thrust24THRUST_300001_SM_1000_NS8cuda_cub20__uninitialized_fill7functorINS7_10device_ptrIfEEfEEEEvT0_T1_)
        .other          _ZN3cub18CUB_300001_SM_10006detail8for_each13static_kernelINS2_12policy_hub_t12policy_500_tEmN6thrust24THRUST_300001_SM_1000_NS8cuda_cub20__uninitialized_fill7functorINS7_10device_ptrIfEEfEEEEvT0_T1_,@"STO_CUDA_ENTRY STV_DEFAULT"
_ZN3cub18CUB_300001_SM_10006detail8for_each13static_kernelINS2_12policy_hub_t12policy_500_tEmN6thrust24THRUST_300001_SM_1000_NS8cuda_cub20__uninitialized_fill7functorINS7_10device_ptrIfEEfEEEEvT0_T1_:
.text._ZN3cub18CUB_300001_SM_10006detail8for_each13static_kernelINS2_12policy_hub_t12policy_500_tEmN6thrust24THRUST_300001_SM_1000_NS8cuda_cub20__uninitialized_fill7functorINS7_10device_ptrIfEEfEEEEvT0_T1_:
        /* <DEDUP_REMOVED lines=8> */
[----:B------:R-:W-:-:S09]  /*0080*/  UISETP.GE.U32.AND.EX UP0, UPT, UR7, URZ, UPT, UP0 ;  /* 0x000000ff0700728c */ /* 0x000fd2000bf06100 */
        /* <DEDUP_REMOVED lines=11> */
.L_x_933:
[----:B------:R-:W0:Y:S01]  /*0140*/  S2R R0, SR_TID.X ;  /* 0x0000000000007919 */ /* 0x000e220000002100 */
[----:B------:R-:W-:Y:S01]  /*0150*/  IMAD.U32 R2, RZ, RZ, UR7 ;  /* 0x00000007ff027e24 */ /* 0x000fe2000f8e00ff */
[----:B------:R-:W1:Y:S01]  /*0160*/  LDCU.64 UR10, c[0x0][0x388] ;  /* 0x00007100ff0a77ac */ /* 0x000e620008000a00 */
[----:B------:R-:W-:Y:S01]  /*0170*/  IMAD.U32 R4, RZ, RZ, UR7 ;  /* 0x00000007ff047e24 */ /* 0x000fe2000f8e00ff */
[----:B0-----:R-:W-:-:S04]  /*0180*/  ISETP.LT.U32.AND P0, PT, R0, UR6, PT ;  /* 0x0000000600007c0c */ /* 0x001fc8000bf01070 */
[----:B------:R-:W-:Y:S01]  /*0190*/  ISETP.GT.U32.AND.EX P0, PT, R2, RZ, PT, P0 ;  /* 0x000000ff0200720c */ /* 0x000fe20003f04100 */
[C---:B------:R-:W-:Y:S01]  /*01a0*/  VIADD R2, R0.reuse, 0x100 ;  /* 0x0000010000027836 */ /* 0x040fe20000000000 */
[----:B------:R-:W-:-:S04]  /*01b0*/  IADD3 R0, P2, PT, R0, UR4, RZ ;  /* 0x0000000400007c10 */ /* 0x000fc8000ff5e0ff */
[----:B------:R-:W-:Y:S01]  /*01c0*/  ISETP.LT.U32.AND P1, PT, R2, UR6, PT ;  /* 0x0000000602007c0c */ /* 0x000fe2000bf21070 */
[----:B------:R-:W-:Y:S01]  /*01d0*/  IMAD.X R3, RZ, RZ, UR5, P2 ;  /* 0x00000005ff037e24 */ /* 0x000fe200090e06ff */
[----:B-1----:R-:W-:Y:S02]  /*01e0*/  LEA R2, P2, R0, UR10, 0x2 ;  /* 0x0000000a00027c11 */ /* 0x002fe4000f8410ff */
[----:B------:R-:W-:Y:S02]  /*01f0*/  ISETP.GT.U32.AND.EX P1, PT, R4, RZ, PT, P1 ;  /* 0x000000ff0400720c */ /* 0x000fe40003f24110 */
[----:B------:R-:W-:Y:S01]  /*0200*/  LEA.HI.X R3, R0, UR11, R3, 0x2, P2 ;  /* 0x0000000b00037c11 */ /* 0x000fe200090f1403 */
[----:B------:R-:W0:Y:S04]  /*0210*/  @P0 LDC R5, c[0x0][0x390] ;  /* 0x0000e400ff050b82 */ /* 0x000e280000000800 */
[----:B0-----:R0:W-:Y:S06]  /*0220*/  @P0 STG.E desc[UR8][R2.64], R5 ;  /* 0x0000000502000986 */ /* 0x0011ec000c101908 */
[----:B------:R-:W-:Y:S05]  /*0230*/  @!P1 EXIT ;  /* 0x000000000000994d */ /* 0x000fea0003800000 */
[----:B0-----:R-:W0:Y:S02]  /*0240*/  LDC R5, c[0x0][0x390] ;  /* 0x0000e400ff057b82 */ /* 0x001e240000000800 */
[----:B0-----:R-:W-:Y:S01]  /*0250*/  STG.E desc[UR8][R2.64+0x400], R5 ;  /* 0x0004000502007986 */ /* 0x001fe2000c101908 */
[----:B------:R-:W-:Y:S05]  /*0260*/  EXIT ;  /* 0x000000000000794d */ /* 0x000fea0003800000 */
.L_x_934:
        /* <DEDUP_REMOVED lines=9> */
.L_x_1018:


//--------------------- .text._ZN3cub18CUB_300001_SM_10006detail11EmptyKernelIvEEvv --------------------------
	.section	.text._ZN3cub18CUB_300001_SM_10006detail11EmptyKernelIvEEvv,"ax",@progbits
	.align	128
        .global         _ZN3cub18CUB_300001_SM_10006detail11EmptyKernelIvEEvv
        .type           _ZN3cub18CUB_300001_SM_10006detail11EmptyKernelIvEEvv,@function
        .size           _ZN3cub18CUB_300001_SM_10006detail11EmptyKernelIvEEvv,(.L_x_1019 - _ZN3cub18CUB_300001_SM_10006detail11EmptyKernelIvEEvv)
        .other          _ZN3cub18CUB_300001_SM_10006detail11EmptyKernelIvEEvv,@"STO_CUDA_ENTRY STV_DEFAULT"
_ZN3cub18CUB_300001_SM_10006detail11EmptyKernelIvEEvv:
.text._ZN3cub18CUB_300001_SM_10006detail11EmptyKernelIvEEvv:
[----:B------:R-:W-:Y:S01]  /*0000*/  LDC R1, c[0x0][0x37c] ;  /* 0x0000df00ff017b82 */ /* 0x000fe20000000800 */
[----:B------:R-:W-:Y:S05]  /*0010*/  EXIT ;  /* 0x000000000000794d */ /* 0x000fea0003800000 */
.L_x_935:
        /* <DEDUP_REMOVED lines=14> */
.L_x_1019:


//--------------------- .text._Z10col2im_gpuiPfPKfiiiiiiii --------------------------
	.section	.text._Z10col2im_gpuiPfPKfiiiiiiii,"ax",@progbits
	.align	128
        .global         _Z10col2im_gpuiPfPKfiiiiiiii
        .type           _Z10col2im_gpuiPfPKfiiiiiiii,@function
        .size           _Z10col2im_gpuiPfPKfiiiiiiii,(.L_x_1020 - _Z10col2im_gpuiPfPKfiiiiiiii)
        .other          _Z10col2im_gpuiPfPKfiiiiiiii,@"STO_CUDA_ENTRY STV_DEFAULT"
_Z10col2im_gpuiPfPKfiiiiiiii:
.text._Z10col2im_gpuiPfPKfiiiiiiii:
[----:B------:R-:W-:Y:S01]  /*0000*/  LDC R1, c[0x0][0x37c] ;  /* 0x0000df00ff017b82 */ /* 0x000fe20000000800 */
[----:B------:R-:W0:Y:S07]  /*0010*/  S2R R3, SR_TID.X ;  /* 0x0000000000037919 */ /* 0x000e2e0000002100 */
[----:B------:R-:W0:Y:S01]  /*0020*/  S2UR UR4, SR_CTAID.X ;  /* 0x00000000000479c3 */ /* 0x000e220000002500 */
[----:B------:R-:W1:Y:S07]  /*0030*/  LDCU UR5, c[0x0][0x380] ;  /* 0x00007000ff0577ac */ /* 0x000e6e0008000800 */
[----:B------:R-:W0:Y:S02]  /*0040*/  LDC R0, c[0x0][0x360] ;  /* 0x0000d800ff007b82 */ /* 0x000e240000000800 */
[----:B0-----:R-:W-:-:S05]  /*0050*/  IMAD R3, R0, UR4, R3 ;  /* 0x0000000400037c24 */ /* 0x001fca000f8e0203 */
[----:B-1----:R-:W-:-:S13]  /*0060*/  ISETP.GE.AND P0, PT, R3, UR5, PT ;  /* 0x0000000503007c0c */ /* 0x002fda000bf06270 */
[----:B------:R-:W-:Y:S05]  /*0070*/  @P0 EXIT ;  /* 0x000000000000094d */ /* 0x000fea0003800000 */
[----:B------:R-:W0:Y:S02]  /*0080*/  LDC R2, c[0x0][0x3ac] ;  /* 0x0000eb00ff027b82 */ /* 0x000e240000000800 */
[----:B0-----:R-:W-:-:S13]  /*0090*/  ISETP.GE.AND P0, PT, R2, 0x1, PT ;  /* 0x000000010200780c */ /* 0x001fda0003f06270 */
[----:B------:R-:W-:Y:S05]  /*00a0*/  @!P0 EXIT ;  /* 0x000000000000894d */ /* 0x000fea0003800000 */
[----:B------:R-:W0:Y:S01]  /*00b0*/  LDC.64 R6, c[0x0][0x3a0] ;  /* 0x0000e800ff067b82 */ /* 0x000e220000000a00 */
[----:B------:R-:W0:Y:S01]  /*00c0*/  LDCU UR5, c[0x0][0x3a8] ;  /* 0x00007500ff0577ac */ /* 0x000e220008000800 */
[----:B------:R-:W1:Y:S01]  /*00d0*/  LDCU UR8, c[0x0][0x39c] ;  /* 0x00007380ff0877ac */ /* 0x000e620008000800 */
[----:B------:R-:W2:Y:S01]  /*00e0*/  LDCU UR4, c[0x0][0x370] ;  /* 0x00006e00ff0477ac */ /* 0x000ea20008000800 */
[----:B------:R-:W3:Y:S01]  /*00f0*/  LDCU.64 UR6, c[0x0][0x358] ;  /* 0x00006b00ff0677ac */ /* 0x000ee20008000a00 */
[----:B------:R-:W4:Y:S01]  /*0100*/  LDCU UR9, c[0x0][0x39c] ;  /* 0x00007380ff0977ac */ /* 0x000f220008000800 */
[----:B------:R-:W0:Y:S02]  /*0110*/  LDCU UR10, c[0x0][0x3a0] ;  /* 0x00007400ff0a77ac */ /* 0x000e240008000800 */
[----:B0-----:R-:W-:Y:S01]  /*0120*/  IMAD R5, R7, UR5, RZ ;  /* 0x0000000507057c24 */ /* 0x001fe2000f8e02ff */
[----:B------:R-:W0:Y:S01]  /*0130*/  LDCU UR11, c[0x0][0x3a8] ;  /* 0x00007500ff0b77ac */ /* 0x000e220008000800 */
[----:B--2---:R-:W-:-:S02]  /*0140*/  IMAD R0, R0, UR4, RZ ;  /* 0x0000000400007c24 */ /* 0x004fc4000f8e02ff */
[----:B------:R-:W-:-:S04]  /*0150*/  IMAD R4, R5, R2, RZ ;  /* 0x0000000205047224 */ /* 0x000fc800078e02ff */
[----:B------:R-:W-:Y:S02]  /*0160*/  IMAD R4, R4, R2, RZ ;  /* 0x0000000204047224 */ /* 0x000fe400078e02ff */
[----:B-1-34-:R-:W-:-:S07]  /*0170*/  IMAD R2, R6, UR8, RZ ;  /* 0x0000000806027c24 */ /* 0x01afce000f8e02ff */
.L_x_944:
[----:B01----:R-:W1:Y:S01]  /*0180*/  LDC R8, c[0x0][0x3a0] ;  /* 0x0000e800ff087b82 */ /* 0x003e620000000800 */
[----:B------:R-:W-:Y:S01]  /*0190*/  IABS R10, R3 ;  /* 0x00000003000a7213 */ /* 0x000fe20000000000 */
[----:B------:R-:W2:Y:S01]  /*01a0*/  LDCU UR4, c[0x0][0x3b4] ;  /* 0x00007680ff0477ac */ /* 0x000ea20008000800 */
[----:B------:R-:W-:Y:S01]  /*01b0*/  BSSY.RECONVERGENT B1, `(.L_x_936) ;  /* 0x00000c8000017945 */ /* 0x000fe20003800200 */
[----:B------:R-:W3:Y:S04]  /*01c0*/  LDCU UR5, c[0x0][0x3ac] ;  /* 0x00007580ff0577ac */ /* 0x000ee80008000800 */
[----:B------:R-:W4:Y:S01]  /*01d0*/  LDC R9, c[0x0][0x39c] ;  /* 0x0000e700ff097b82 */ /* 0x000f220000000800 */
[----:B-1----:R-:W-:-:S04]  /*01e0*/  IABS R7, R8 ;  /* 0x0000000800077213 */ /* 0x002fc80000000000 */
[----:B------:R-:W1:Y:S08]  /*01f0*/  I2F.RP R6, R7 ;  /* 0x0000000700067306 */ /* 0x000e700000209400 */
[----:B-1----:R-:W1:Y:S02]  /*0200*/  MUFU.RCP R6, R6 ;  /* 0x0000000600067308 */ /* 0x002e640000001000 */
[----:B-1----:R-:W-:-:S06]  /*0210*/  VIADD R12, R6, 0xffffffe ;  /* 0x0ffffffe060c7836 */ /* 0x002fcc0000000000 */
[----:B------:R1:W5:Y:S02]  /*0220*/  F2I.FTZ.U32.TRUNC.NTZ R13, R12 ;  /* 0x0000000c000d7305 */ /* 0x000364000021f000 */
[----:B-1----:R-:W-:Y:S02]  /*0230*/  HFMA2 R12, -RZ, RZ, 0, 0 ;  /* 0x00000000ff0c7431 */ /* 0x002fe400000001ff */
[----:B-----5:R-:W-:-:S04]  /*0240*/  IMAD.MOV R14, RZ, RZ, -R13 ;  /* 0x000000ffff0e7224 */ /* 0x020fc800078e0a0d */
[----:B------:R-:W-:Y:S01]  /*0250*/  IMAD R11, R14, R7, RZ ;  /* 0x000000070e0b7224 */ /* 0x000fe200078e02ff */
[----:B----4-:R-:W-:-:S03]  /*0260*/  IABS R14, R9 ;  /* 0x00000009000e7213 */ /* 0x010fc60000000000 */
[----:B------:R-:W-:-:S04]  /*0270*/  IMAD.HI.U32 R13, R13, R11, R12 ;  /* 0x0000000b0d0d7227 */ /* 0x000fc800078e000c */
[----:B------:R-:W-:Y:S01]  /*0280*/  IMAD.MOV.U32 R11, RZ, RZ, R14 ;  /* 0x000000ffff0b7224 */ /* 0x000fe200078e000e */
[----:B------:R-:W-:Y:S01]  /*0290*/  IABS R14, R2 ;  /* 0x00000002000e7213 */ /* 0x000fe20000000000 */
[----:B------:R-:W-:Y:S01]  /*02a0*/  IMAD.HI.U32 R6, R13, R10, RZ ;  /* 0x0000000a0d067227 */ /* 0x000fe200078e00ff */
[----:B------:R-:W-:Y:S01]  /*02b0*/  LOP3.LUT R13, R3, R8, RZ, 0x3c, !PT ;  /* 0x00000008030d7212 */ /* 0x000fe200078e3cff */
[----:B------:R-:W1:Y:S02]  /*02c0*/  I2F.RP R16, R11 ;  /* 0x0000000b00107306 */ /* 0x000e640000209400 */
[----:B------:R-:W-:Y:S01]  /*02d0*/  IMAD.MOV R12, RZ, RZ, -R6 ;  /* 0x000000ffff0c7224 */ /* 0x000fe200078e0a06 */
[----:B------:R-:W-:-:S03]  /*02e0*/  ISETP.GE.AND P2, PT, R13, RZ, PT ;  /* 0x000000ff0d00720c */ /* 0x000fc60003f46270 */
[C---:B------:R-:W-:Y:S02]  /*02f0*/  IMAD R12, R7.reuse, R12, R10 ;  /* 0x0000000c070c7224 */ /* 0x040fe400078e020a */
[----:B------:R-:W4:Y:S03]  /*0300*/  I2F.RP R15, R14 ;  /* 0x0000000e000f7306 */ /* 0x000f260000209400 */
[----:B------:R-:W-:-:S05]  /*0310*/  ISETP.GT.U32.AND P1, PT, R7, R12, PT ;  /* 0x0000000c0700720c */ /* 0x000fca0003f24070 */
[----:B-1----:R-:W1:Y:S08]  /*0320*/  MUFU.RCP R16, R16 ;  /* 0x0000001000107308 */ /* 0x002e700000001000 */
[----:B----4-:R-:W4:Y:S01]  /*0330*/  MUFU.RCP R15, R15 ;  /* 0x0000000f000f7308 */ /* 0x010f220000001000 */
[----:B------:R-:W-:Y:S02]  /*0340*/  @!P1 IADD3 R12, PT, PT, R12, -R7, RZ ;  /* 0x800000070c0c9210 */ /* 0x000fe40007ffe0ff */
[----:B------:R-:W-:-:S02]  /*0350*/  @!P1 IADD3 R6, PT, PT, R6, 0x1, RZ ;  /* 0x0000000106069810 */ /* 0x000fc40007ffe0ff */
[----:B------:R-:W-:Y:S02]  /*0360*/  ISETP.GE.U32.AND P0, PT, R12, R7, PT ;  /* 0x000000070c00720c */ /* 0x000fe40003f06070 */
[----:B------:R-:W-:Y:S01]  /*0370*/  ISETP.NE.AND P1, PT, R8, RZ, PT ;  /* 0x000000ff0800720c */ /* 0x000fe20003f25270 */
[----:B-1----:R-:W-:-:S04]  /*0380*/  VIADD R17, R16, 0xffffffe ;  /* 0x0ffffffe10117836 */ /* 0x002fc80000000000 */
[----:B------:R-:W1:Y:S01]  /*0390*/  F2I.FTZ.U32.TRUNC.NTZ R7, R17 ;  /* 0x0000001100077305 */ /* 0x000e62000021f000 */
[----:B----4-:R-:W-:-:S05]  /*03a0*/  VIADD R12, R15, 0xffffffe ;  /* 0x0ffffffe0f0c7836 */ /* 0x010fca0000000000 */
[----:B------:R-:W-:Y:S02]  /*03b0*/  @P0 VIADD R6, R6, 0x1 ;  /* 0x0000000106060836 */ /* 0x000fe40000000000 */
[----:B------:R4:W5:Y:S02]  /*03c0*/  F2I.FTZ.U32.TRUNC.NTZ R13, R12 ;  /* 0x0000000c000d7305 */ /* 0x000964000021f000 */
[----:B------:R-:W-:-:S04]  /*03d0*/  IMAD.MOV.U32 R15, RZ, RZ, R6 ;  /* 0x000000ffff0f7224 */ /* 0x000fc800078e0006 */
[----:B------:R-:W-:Y:S01]  /*03e0*/  @!P2 IMAD.MOV R15, RZ, RZ, -R15 ;  /* 0x000000ffff0fa224 */ /* 0x000fe200078e0a0f */
[----:B-1----:R-:W-:Y:S02]  /*03f0*/  IADD3 R6, PT, PT, RZ, -R7, RZ ;  /* 0x80000007ff067210 */ /* 0x002fe40007ffe0ff */
[----:B------:R-:W-:Y:S01]  /*0400*/  @!P1 LOP3.LUT R15, RZ, R8, RZ, 0x33, !PT ;  /* 0x00000008ff0f9212 */ /* 0x000fe200078e33ff */
[----:B----4-:R-:W-:Y:S02]  /*0410*/  IMAD.MOV.U32 R12, RZ, RZ, RZ ;  /* 0x000000ffff0c7224 */ /* 0x010fe400078e00ff */
[----:B------:R-:W-:Y:S01]  /*0420*/  IMAD R17, R6, R11, RZ ;  /* 0x0000000b06117224 */ /* 0x000fe200078e02ff */
[----:B------:R-:W-:Y:S01]  /*0430*/  MOV R6, RZ ;  /* 0x000000ff00067202 */ /* 0x000fe20000000f00 */
[----:B-----5:R-:W-:Y:S01]  /*0440*/  IMAD.MOV R19, RZ, RZ, -R13 ;  /* 0x000000ffff137224 */ /* 0x020fe200078e0a0d */
[----:B------:R-:W-:-:S03]  /*0450*/  IABS R16, R15 ;  /* 0x0000000f00107213 */ /* 0x000fc60000000000 */
[----:B------:R-:W-:Y:S01]  /*0460*/  IMAD.HI.U32 R6, R7, R17, R6 ;  /* 0x0000001107067227 */ /* 0x000fe200078e0006 */
[----:B------:R-:W-:-:S03]  /*0470*/  IABS R17, R2 ;  /* 0x0000000200117213 */ /* 0x000fc60000000000 */
[----:B------:R-:W-:Y:S02]  /*0480*/  IMAD R7, R19, R14, RZ ;  /* 0x0000000e13077224 */ /* 0x000fe400078e02ff */
[----:B------:R-:W-:-:S04]  /*0490*/  IMAD.HI.U32 R6, R6, R16, RZ ;  /* 0x0000001006067227 */ /* 0x000fc800078e00ff */
[----:B------:R-:W-:Y:S01]  /*04a0*/  IMAD.HI.U32 R13, R13, R7, R12 ;  /* 0x000000070d0d7227 */ /* 0x000fe200078e000c */
[----:B------:R-:W-:-:S03]  /*04b0*/  IADD3 R6, PT, PT, -R6, RZ, RZ ;  /* 0x000000ff06067210 */ /* 0x000fc60007ffe1ff */
[----:B------:R-:W-:Y:S02]  /*04c0*/  IMAD.MOV R7, RZ, RZ, -R17 ;  /* 0x000000ffff077224 */ /* 0x000fe400078e0a11 */
[----:B------:R-:W-:-:S04]  /*04d0*/  IMAD.HI.U32 R13, R13, R10, RZ ;  /* 0x0000000a0d0d7227 */ /* 0x000fc800078e00ff */
[----:B------:R-:W-:Y:S01]  /*04e0*/  IMAD R12, R11, R6, R16 ;  /* 0x000000060b0c7224 */ /* 0x000fe200078e0210 */
[----:B------:R-:W-:Y:S01]  /*04f0*/  LOP3.LUT R6, R3, R2, RZ, 0x3c, !PT ;  /* 0x0000000203067212 */ /* 0x000fe200078e3cff */
[----:B------:R-:W-:-:S03]  /*0500*/  IMAD R7, R13, R7, R10 ;  /* 0x000000070d077224 */ /* 0x000fc600078e020a */
[----:B------:R-:W-:Y:S02]  /*0510*/  ISETP.GT.U32.AND P0, PT, R11, R12, PT ;  /* 0x0000000c0b00720c */ /* 0x000fe40003f04070 */
[----:B------:R-:W-:-:S11]  /*0520*/  ISETP.GT.U32.AND P2, PT, R14, R7, PT ;  /* 0x000000070e00720c */ /* 0x000fd60003f44070 */
[--C-:B------:R-:W-:Y:S01]  /*0530*/  @!P0 IMAD.IADD R12, R12, 0x1, -R11.reuse ;  /* 0x000000010c0c8824 */ /* 0x100fe200078e0a0b */
[----:B------:R-:W-:Y:S01]  /*0540*/  ISETP.GE.AND P0, PT, R6, RZ, PT ;  /* 0x000000ff0600720c */ /* 0x000fe20003f06270 */
[----:B------:R-:W-:Y:S01]  /*0550*/  @!P2 IMAD.IADD R7, R7, 0x1, -R14 ;  /* 0x000000010707a824 */ /* 0x000fe200078e0a0e */
[----:B------:R-:W-:Y:S02]  /*0560*/  @!P2 IADD3 R13, PT, PT, R13, 0x1, RZ ;  /* 0x000000010d0da810 */ /* 0x000fe40007ffe0ff */
[----:B------:R-:W-:Y:S02]  /*0570*/  ISETP.GT.U32.AND P3, PT, R11, R12, PT ;  /* 0x0000000c0b00720c */ /* 0x000fe40003f64070 */
[----:B------:R-:W-:Y:S02]  /*0580*/  ISETP.GE.U32.AND P1, PT, R7, R14, PT ;  /* 0x0000000e0700720c */ /* 0x000fe40003f26070 */
[----:B------:R-:W-:Y:S01]  /*0590*/  ISETP.GE.AND P2, PT, R15, RZ, PT ;  /* 0x000000ff0f00720c */ /* 0x000fe20003f46270 */
[----:B------:R-:W1:Y:S08]  /*05a0*/  LDC.64 R6, c[0x0][0x390] ;  /* 0x0000e400ff067b82 */ /* 0x000e700000000a00 */
[----:B------:R-:W-:Y:S01]  /*05b0*/  @!P3 IMAD.IADD R12, R12, 0x1, -R11 ;  /* 0x000000010c0cb824 */ /* 0x000fe200078e0a0b */
[----:B------:R-:W-:Y:S01]  /*05c0*/  ISETP.NE.AND P3, PT, R2, RZ, PT ;  /* 0x000000ff0200720c */ /* 0x000fe20003f65270 */
[----:B------:R-:W-:Y:S01]  /*05d0*/  @P1 VIADD R13, R13, 0x1 ;  /* 0x000000010d0d1836 */ /* 0x000fe20000000000 */
[----:B------:R-:W-:Y:S01]  /*05e0*/  ISETP.NE.AND P1, PT, R9, RZ, PT ;  /* 0x000000ff0900720c */ /* 0x000fe20003f25270 */
[----:B------:R-:W4:Y:S01]  /*05f0*/  LDC.64 R10, c[0x0][0x388] ;  /* 0x0000e200ff0a7b82 */ /* 0x000f220000000a00 */
[----:B------:R-:W-:-:S02]  /*0600*/  IMAD.MOV.U32 R14, RZ, RZ, R12 ;  /* 0x000000ffff0e7224 */ /* 0x000fc400078e000c */
[----:B------:R-:W-:Y:S01]  /*0610*/  MOV R17, R13 ;  /* 0x0000000d00117202 */ /* 0x000fe20000000f00 */
[----:B------:R-:W-:Y:S02]  /*0620*/  IMAD.MOV R13, RZ, RZ, -R15 ;  /* 0x000000ffff0d7224 */ /* 0x000fe400078e0a0f */
[----:B------:R-:W-:Y:S02]  /*0630*/  @!P2 IADD3 R14, PT, PT, -R14, RZ, RZ ;  /* 0x000000ff0e0ea210 */ /* 0x000fe40007ffe1ff */
[----:B------:R-:W-:Y:S02]  /*0640*/  @!P0 IMAD.MOV R17, RZ, RZ, -R17 ;  /* 0x000000ffff118224 */ /* 0x000fe400078e0a11 */
[----:B------:R-:W-:Y:S01]  /*0650*/  @!P3 LOP3.LUT R17, RZ, R2, RZ, 0x33, !PT ;  /* 0x00000002ff11b212 */ /* 0x000fe200078e33ff */
[----:B------:R-:W-:Y:S01]  /*0660*/  IMAD R13, R8, R13, R3 ;  /* 0x0000000d080d7224 */ /* 0x000fe200078e0203 */
[----:B------:R-:W-:-:S05]  /*0670*/  @!P1 LOP3.LUT R14, RZ, R9, RZ, 0x33, !PT ;  /* 0x00000009ff0e9212 */ /* 0x000fca00078e33ff */
[----:B------:R-:W-:Y:S02]  /*0680*/  IMAD R12, R17, R9, R14 ;  /* 0x00000009110c7224 */ /* 0x000fe400078e020e */
[----:B------:R-:W-:Y:S02]  /*0690*/  IMAD R9, R4, R17, RZ ;  /* 0x0000001104097224 */ /* 0x000fe400078e02ff */
[----:B------:R-:W-:Y:S02]  /*06a0*/  IMAD R15, R12, R8, R13 ;  /* 0x000000080c0f7224 */ /* 0x000fe400078e020d */
[----:B--2---:R-:W-:Y:S01]  /*06b0*/  VIADD R12, R13, UR4 ;  /* 0x000000040d0c7c36 */ /* 0x004fe20008000000 */
[----:B------:R-:W-:Y:S01]  /*06c0*/  IADD3 R13, PT, PT, R14, UR4, RZ ;  /* 0x000000040e0d7c10 */ /* 0x000fe2000fffe0ff */
[----:B-1----:R-:W-:-:S04]  /*06d0*/  IMAD.WIDE R6, R9, 0x4, R6 ;  /* 0x0000000409067825 */ /* 0x002fc800078e0206 */
[----:B----4-:R-:W-:-:S04]  /*06e0*/  IMAD.WIDE R8, R15, 0x4, R10 ;  /* 0x000000040f087825 */ /* 0x010fc800078e020a */
[----:B---3--:R-:W-:Y:S02]  /*06f0*/  VIADD R14, R12, -UR5 ;  /* 0x800000050c0e7c36 */ /* 0x008fe40008000000 */
[----:B------:R-:W-:-:S07]  /*0700*/  VIADD R16, R13, -UR5 ;  /* 0x800000050d107c36 */ /* 0x000fce0008000000 */
.L_x_943:
[----:B-1----:R-:W1:Y:S01]  /*0710*/  LDC R19, c[0x0][0x3b0] ;  /* 0x0000ec00ff137b82 */ /* 0x002e620000000800 */
[----:B------:R-:W-:Y:S01]  /*0720*/  IABS R20, R13 ;  /* 0x0000000d00147213 */ /* 0x000fe20000000000 */
[----:B------:R-:W-:Y:S01]  /*0730*/  BSSY.RECONVERGENT B0, `(.L_x_937) ;  /* 0x000006c000007945 */ /* 0x000fe20003800200 */
[----:B------:R-:W-:Y:S02]  /*0740*/  ISETP.GE.AND P2, PT, R13, RZ, PT ;  /* 0x000000ff0d00720c */ /* 0x000fe40003f46270 */
[----:B-1----:R-:W-:-:S04]  /*0750*/  IABS R18, R19 ;  /* 0x0000001300127213 */ /* 0x002fc80000000000 */
[----:B------:R-:W1:Y:S08]  /*0760*/  I2F.RP R15, R18 ;  /* 0x00000012000f7306 */ /* 0x000e700000209400 */
[----:B-1----:R-:W1:Y:S02]  /*0770*/  MUFU.RCP R15, R15 ;  /* 0x0000000f000f7308 */ /* 0x002e640000001000 */
[----:B-1----:R-:W-:Y:S01]  /*0780*/  IADD3 R10, PT, PT, R15, 0xffffffe, RZ ;  /* 0x0ffffffe0f0a7810 */ /* 0x002fe20007ffe0ff */
[----:B------:R-:W-:-:S05]  /*0790*/  IMAD.MOV.U32 R15, RZ, RZ, R12 ;  /* 0x000000ffff0f7224 */ /* 0x000fca00078e000c */
[----:B------:R1:W2:Y:S02]  /*07a0*/  F2I.FTZ.U32.TRUNC.NTZ R11, R10 ;  /* 0x0000000a000b7305 */ /* 0x0002a4000021f000 */
[----:B-1----:R-:W-:Y:S02]  /*07b0*/  IMAD.MOV.U32 R10, RZ, RZ, RZ ;  /* 0x000000ffff0a7224 */ /* 0x002fe400078e00ff */
[----:B0-2---:R-:W-:-:S04]  /*07c0*/  IMAD.MOV R17, RZ, RZ, -R11 ;  /* 0x000000ffff117224 */ /* 0x005fc800078e0a0b */
[----:B------:R-:W-:-:S04]  /*07d0*/  IMAD R17, R17, R18, RZ ;  /* 0x0000001211117224 */ /* 0x000fc800078e02ff */
[----:B------:R-:W-:Y:S01]  /*07e0*/  IMAD.HI.U32 R11, R11, R17, R10 ;  /* 0x000000110b0b7227 */ /* 0x000fe200078e000a */
[----:B------:R-:W-:-:S05]  /*07f0*/  MOV R17, R20 ;  /* 0x0000001400117202 */ /* 0x000fca0000000f00 */
[----:B------:R-:W-:-:S04]  /*0800*/  IMAD.HI.U32 R11, R11, R17, RZ ;  /* 0x000000110b0b7227 */ /* 0x000fc800078e00ff */
[----:B------:R-:W-:-:S04]  /*0810*/  IMAD.MOV R11, RZ, RZ, -R11 ;  /* 0x000000ffff0b7224 */ /* 0x000fc800078e0a0b */
[----:B------:R-:W-:-:S05]  /*0820*/  IMAD R11, R18, R11, R17 ;  /* 0x0000000b120b7224 */ /* 0x000fca00078e0211 */
[----:B------:R-:W-:-:S13]  /*0830*/  ISETP.GT.U32.AND P0, PT, R18, R11, PT ;  /* 0x0000000b1200720c */ /* 0x000fda0003f04070 */
[----:B------:R-:W-:Y:S01]  /*0840*/  @!P0 IMAD.IADD R11, R11, 0x1, -R18 ;  /* 0x000000010b0b8824 */ /* 0x000fe200078e0a12 */
[----:B------:R-:W-:-:S04]  /*0850*/  ISETP.NE.AND P0, PT, R19, RZ, PT ;  /* 0x000000ff1300720c */ /* 0x000fc80003f05270 */
[----:B------:R-:W-:-:S13]  /*0860*/  ISETP.GT.U32.AND P1, PT, R18, R11, PT ;  /* 0x0000000b1200720c */ /* 0x000fda0003f24070 */
[----:B------:R-:W-:Y:S02]  /*0870*/  @!P1 IADD3 R11, PT, PT, R11, -R18, RZ ;  /* 0x800000120b0b9210 */ /* 0x000fe40007ffe0ff */
[----:B------:R-:W1:Y:S03]  /*0880*/  LDC R18, c[0x0][0x3b0] ;  /* 0x0000ec00ff127b82 */ /* 0x000e660000000800 */
[----:B------:R-:W-:Y:S01]  /*0890*/  @!P2 IMAD.MOV R11, RZ, RZ, -R11 ;  /* 0x000000ffff0ba224 */ /* 0x000fe200078e0a0b */
[----:B------:R-:W-:-:S04]  /*08a0*/  @!P0 LOP3.LUT R11, RZ, R19, RZ, 0x33, !PT ;  /* 0x00000013ff0b8212 */ /* 0x000fc800078e33ff */
[----:B------:R-:W-:-:S04]  /*08b0*/  ISETP.NE.AND P0, PT, R11, RZ, PT ;  /* 0x000000ff0b00720c */ /* 0x000fc80003f05270 */
[----:B------:R-:W-:-:S13]  /*08c0*/  ISETP.GT.AND P0, PT, R13, -0x1, !P0 ;  /* 0xffffffff0d00780c */ /* 0x000fda0004704270 */
.L_x_942:
[----:B------:R-:W-:Y:S01]  /*08d0*/  BSSY.RECONVERGENT B2, `(.L_x_938) ;  /* 0x000001b000027945 */ /* 0x000fe20003800200 */
[----:B------:R-:W-:-:S03]  /*08e0*/  PLOP3.LUT P1, PT, PT, PT, PT, 0x8, 0x80 ;  /* 0x000000000080781c */ /* 0x000fc60003f2e170 */
[----:B0-----:R-:W-:Y:S10]  /*08f0*/  @!P0 BRA `(.L_x_939) ;  /* 0x0000000000608947 */ /* 0x001ff40003800000 */
[----:B-1----:R-:W-:-:S04]  /*0900*/  IABS R17, R18 ;  /* 0x0000001200117213 */ /* 0x002fc80000000000 */
[----:B------:R-:W1:Y:S08]  /*0910*/  I2F.RP R19, R17 ;  /* 0x0000001100137306 */ /* 0x000e700000209400 */
[----:B-1----:R-:W1:Y:S02]  /*0920*/  MUFU.RCP R19, R19 ;  /* 0x0000001300137308 */ /* 0x002e640000001000 */
[----:B-1----:R-:W-:-:S06]  /*0930*/  IADD3 R10, PT, PT, R19, 0xffffffe, RZ ;  /* 0x0ffffffe130a7810 */ /* 0x002fcc0007ffe0ff */
[----:B------:R1:W2:Y:S02]  /*0940*/  F2I.FTZ.U32.TRUNC.NTZ R11, R10 ;  /* 0x0000000a000b7305 */ /* 0x0002a4000021f000 */
[----:B-1----:R-:W-:Y:S02]  /*0950*/  IMAD.MOV.U32 R10, RZ, RZ, RZ ;  /* 0x000000ffff0a7224 */ /* 0x002fe400078e00ff */
[----:B--2---:R-:W-:-:S04]  /*0960*/  IMAD.MOV R20, RZ, RZ, -R11 ;  /* 0x000000ffff147224 */ /* 0x004fc800078e0a0b */
[----:B------:R-:W-:Y:S01]  /*0970*/  IMAD R21, R20, R17, RZ ;  /* 0x0000001114157224 */ /* 0x000fe200078e02ff */
[----:B------:R-:W-:-:S03]  /*0980*/  IABS R20, R13 ;  /* 0x0000000d00147213 */ /* 0x000fc60000000000 */
[----:B------:R-:W-:-:S06]  /*0990*/  IMAD.HI.U32 R21, R11, R21, R10 ;  /* 0x000000150b157227 */ /* 0x000fcc00078e000a */
[----:B------:R-:W-:-:S05]  /*09a0*/  IMAD.HI.U32 R10, R21, R20, RZ ;  /* 0x00000014150a7227 */ /* 0x000fca00078e00ff */
[----:B------:R-:W-:-:S05]  /*09b0*/  IADD3 R11, PT, PT, -R10, RZ, RZ ;  /* 0x000000ff0a0b7210 */ /* 0x000fca0007ffe1ff */
[----:B------:R-:W-:Y:S01]  /*09c0*/  IMAD R20, R17, R11, R20 ;  /* 0x0000000b11147224 */ /* 0x000fe200078e0214 */
[----:B------:R-:W-:-:S04]  /*09d0*/  LOP3.LUT R11, R13, R18, RZ, 0x3c, !PT ;  /* 0x000000120d0b7212 */ /* 0x000fc800078e3cff */
[----:B------:R-:W-:Y:S02]  /*09e0*/  ISETP.GT.U32.AND P3, PT, R17, R20, PT ;  /* 0x000000141100720c */ /* 0x000fe40003f64070 */
[----:B------:R-:W-:-:S11]  /*09f0*/  ISETP.GE.AND P2, PT, R11, RZ, PT ;  /* 0x000000ff0b00720c */ /* 0x000fd60003f46270 */
[----:B------:R-:W-:Y:S02]  /*0a00*/  @!P3 IMAD.IADD R20, R20, 0x1, -R17 ;  /* 0x000000011414b824 */ /* 0x000fe400078e0a11 */
[----:B------:R-:W-:Y:S01]  /*0a10*/  @!P3 VIADD R10, R10, 0x1 ;  /* 0x000000010a0ab836 */ /* 0x000fe20000000000 */
[----:B------:R-:W-:Y:S02]  /*0a20*/  ISETP.NE.AND P3, PT, R18, RZ, PT ;  /* 0x000000ff1200720c */ /* 0x000fe40003f65270 */
[----:B------:R-:W-:-:S13]  /*0a30*/  ISETP.GE.U32.AND P1, PT, R20, R17, PT ;  /* 0x000000111400720c */ /* 0x000fda0003f26070 */
[----:B------:R-:W-:-:S05]  /*0a40*/  @P1 IADD3 R10, PT, PT, R10, 0x1, RZ ;  /* 0x000000010a0a1810 */ /* 0x000fca0007ffe0ff */
[----:B------:R-:W-:Y:S01]  /*0a50*/  @!P2 IMAD.MOV R10, RZ, RZ, -R10 ;  /* 0x000000ffff0aa224 */ /* 0x000fe200078e0a0a */
[----:B------:R-:W-:-:S04]  /*0a60*/  @!P3 LOP3.LUT R10, RZ, R18, RZ, 0x33, !PT ;  /* 0x00000012ff0ab212 */ /* 0x000fc800078e33ff */
[----:B------:R-:W-:-:S13]  /*0a70*/  ISETP.LT.AND P1, PT, R10, UR9, PT ;  /* 0x000000090a007c0c */ /* 0x000fda000bf21270 */
.L_x_939:
[----:B0-----:R-:W-:Y:S05]  /*0a80*/  BSYNC.RECONVERGENT B2 ;  /* 0x0000000000027941 */ /* 0x001fea0003800200 */
.L_x_938:
[----:B------:R-:W-:Y:S01]  /*0a90*/  ISETP.LT.OR P1, PT, R15, RZ, !P1 ;  /* 0x000000ff0f00720c */ /* 0x000fe20004f21670 */
[----:B------:R-:W-:-:S12]  /*0aa0*/  BSSY.RECONVERGENT B2, `(.L_x_940) ;  /* 0x0000030000027945 */ /* 0x000fd80003800200 */
[----:B------:R-:W-:Y:S05]  /*0ab0*/  @P1 BRA `(.L_x_941) ;  /* 0x0000000000b81947 */ /* 0x000fea0003800000 */
[-C--:B-1----:R-:W-:Y:S02]  /*0ac0*/  IABS R17, R18.reuse ;  /* 0x0000001200117213 */ /* 0x082fe40000000000 */
[----:B------:R-:W-:Y:S02]  /*0ad0*/  IABS R20, R15 ;  /* 0x0000000f00147213 */ /* 0x000fe40000000000 */
[----:B------:R-:W0:Y:S08]  /*0ae0*/  I2F.RP R19, R17 ;  /* 0x0000001100137306 */ /* 0x000e300000209400 */
[----:B0-----:R-:W0:Y:S02]  /*0af0*/  MUFU.RCP R19, R19 ;  /* 0x0000001300137308 */ /* 0x001e240000001000 */
[----:B0-----:R-:W-:Y:S01]  /*0b00*/  VIADD R21, R19, 0xffffffe ;  /* 0x0ffffffe13157836 */ /* 0x001fe20000000000 */
[----:B------:R-:W-:-:S05]  /*0b10*/  LOP3.LUT R19, RZ, R18, RZ, 0x33, !PT ;  /* 0x00000012ff137212 */ /* 0x000fca00078e33ff */
[----:B------:R-:W0:Y:S02]  /*0b20*/  F2I.FTZ.U32.TRUNC.NTZ R11, R21 ;  /* 0x00000015000b7305 */ /* 0x000e24000021f000 */
[----:B0-----:R-:W-:-:S05]  /*0b30*/  IADD3 R10, PT, PT, RZ, -R11, RZ ;  /* 0x8000000bff0a7210 */ /* 0x001fca0007ffe0ff */
[----:B------:R-:W-:Y:S02]  /*0b40*/  IMAD R23, R10, R17, RZ ;  /* 0x000000110a177224 */ /* 0x000fe400078e02ff */
[----:B------:R-:W-:-:S04]  /*0b50*/  IMAD.MOV.U32 R10, RZ, RZ, RZ ;  /* 0x000000ffff0a7224 */ /* 0x000fc800078e00ff */
[----:B------:R-:W-:-:S06]  /*0b60*/  IMAD.HI.U32 R23, R11, R23, R10 ;  /* 0x000000170b177227 */ /* 0x000fcc00078e000a */
[----:B------:R-:W-:-:S04]  /*0b70*/  IMAD.HI.U32 R10, R23, R20, RZ ;  /* 0x00000014170a7227 */ /* 0x000fc800078e00ff */
[----:B------:R-:W-:-:S04]  /*0b80*/  IMAD.MOV R11, RZ, RZ, -R10 ;  /* 0x000000ffff0b7224 */ /* 0x000fc800078e0a0a */
[----:B------:R-:W-:Y:S01]  /*0b90*/  IMAD R20, R17, R11, R20 ;  /* 0x0000000b11147224 */ /* 0x000fe200078e0214 */
[----:B------:R-:W-:-:S04]  /*0ba0*/  LOP3.LUT R11, R15, R18, RZ, 0x3c, !PT ;  /* 0x000000120f0b7212 */ /* 0x000fc800078e3cff */
[----:B------:R-:W-:Y:S02]  /*0bb0*/  ISETP.GT.U32.AND P2, PT, R17, R20, PT ;  /* 0x000000141100720c */ /* 0x000fe40003f44070 */
[----:B------:R-:W-:-:S11]  /*0bc0*/  ISETP.GE.AND P3, PT, R11, RZ, PT ;  /* 0x000000ff0b00720c */ /* 0x000fd60003f66270 */
[----:B------:R-:W-:Y:S01]  /*0bd0*/  @!P2 IADD3 R20, PT, PT, R20, -R17, RZ ;  /* 0x800000111414a210 */ /* 0x000fe20007ffe0ff */
[----:B------:R-:W-:-:S03]  /*0be0*/  @!P2 VIADD R10, R10, 0x1 ;  /* 0x000000010a0aa836 */ /* 0x000fc60000000000 */
[----:B------:R-:W-:-:S13]  /*0bf0*/  ISETP.GE.U32.AND P1, PT, R20, R17, PT ;  /* 0x000000111400720c */ /* 0x000fda0003f26070 */
[----:B------:R-:W-:Y:S01]  /*0c00*/  @P1 VIADD R10, R10, 0x1 ;  /* 0x000000010a0a1836 */ /* 0x000fe20000000000 */
[----:B------:R-:W-:-:S04]  /*0c10*/  ISETP.NE.AND P1, PT, R18, RZ, PT ;  /* 0x000000ff1200720c */ /* 0x000fc80003f25270 */
[----:B------:R-:W-:-:S04]  /*0c20*/  @!P3 IADD3 R10, PT, PT, -R10, RZ, RZ ;  /* 0x000000ff0a0ab210 */ /* 0x000fc80007ffe1ff */
[----:B------:R-:W-:-:S04]  /*0c30*/  SEL R11, R19, R10, !P1 ;  /* 0x0000000a130b7207 */ /* 0x000fc80004800000 */
[----:B------:R-:W-:-:S13]  /*0c40*/  ISETP.GE.AND P2, PT, R11, UR10, PT ;  /* 0x0000000a0b007c0c */ /* 0x000fda000bf46270 */
[----:B------:R-:W-:Y:S05]  /*0c50*/  @P2 BRA `(.L_x_941) ;  /* 0x0000000000502947 */ /* 0x000fea0003800000 */
[----:B------:R-:W-:-:S05]  /*0c60*/  IABS R10, R13 ;  /* 0x0000000d000a7213 */ /* 0x000fca0000000000 */
[----:B------:R-:W-:-:S04]  /*0c70*/  IMAD.HI.U32 R23, R23, R10, RZ ;  /* 0x0000000a17177227 */ /* 0x000fc800078e00ff */
[----:B------:R-:W-:-:S04]  /*0c80*/  IMAD.MOV R20, RZ, RZ, -R23 ;  /* 0x000000ffff147224 */ /* 0x000fc800078e0a17 */
[----:B------:R-:W-:-:S05]  /*0c90*/  IMAD R10, R17, R20, R10 ;  /* 0x00000014110a7224 */ /* 0x000fca00078e020a */
[----:B------:R-:W-:-:S13]  /*0ca0*/  ISETP.GT.U32.AND P2, PT, R17, R10, PT ;  /* 0x0000000a1100720c */ /* 0x000fda0003f44070 */
[----:B------:R-:W-:Y:S01]  /*0cb0*/  @!P2 IMAD.IADD R10, R10, 0x1, -R17 ;  /* 0x000000010a0aa824 */ /* 0x000fe200078e0a11 */
[----:B------:R-:W-:-:S04]  /*0cc0*/  @!P2 IADD3 R23, PT, PT, R23, 0x1, RZ ;  /* 0x000000011717a810 */ /* 0x000fc80007ffe0ff */
[----:B------:R-:W-:Y:S02]  /*0cd0*/  ISETP.GE.U32.AND P3, PT, R10, R17, PT ;  /* 0x000000110a00720c */ /* 0x000fe40003f66070 */
[----:B------:R-:W-:Y:S01]  /*0ce0*/  LOP3.LUT R10, R13, R18, RZ, 0x3c, !PT ;  /* 0x000000120d0a7212 */ /* 0x000fe200078e3cff */
[----:B------:R-:W2:Y:S03]  /*0cf0*/  LDG.E R17, desc[UR6][R8.64] ;  /* 0x0000000608117981 */ /* 0x000ea6000c1e1900 */
[----:B------:R-:W-:-:S07]  /*0d00*/  ISETP.GE.AND P4, PT, R10, RZ, PT ;  /* 0x000000ff0a00720c */ /* 0x000fce0003f86270 */
[----:B------:R-:W-:-:S05]  /*0d10*/  @P3 VIADD R23, R23, 0x1 ;  /* 0x0000000117173836 */ /* 0x000fca0000000000 */
[----:B------:R-:W-:-:S05]  /*0d20*/  MOV R10, R23 ;  /* 0x00000017000a7202 */ /* 0x000fca0000000f00 */
[----:B------:R-:W-:-:S05]  /*0d30*/  @!P4 IMAD.MOV R10, RZ, RZ, -R10 ;  /* 0x000000ffff0ac224 */ /* 0x000fca00078e0a0a */
[----:B------:R-:W-:-:S05]  /*0d40*/  SEL R10, R19, R10, !P1 ;  /* 0x0000000a130a7207 */ /* 0x000fca0004800000 */
[----:B------:R-:W-:-:S04]  /*0d50*/  IMAD R11, R10, UR11, R11 ;  /* 0x0000000b0a0b7c24 */ /* 0x000fc8000f8e020b */
[----:B------:R-:W-:-:S06]  /*0d60*/  IMAD.WIDE R10, R11, 0x4, R6 ;  /* 0x000000040b0a7825 */ /* 0x000fcc00078e0206 */
[----:B------:R-:W2:Y:S02]  /*0d70*/  LDG.E R10, desc[UR6][R10.64] ;  /* 0x000000060a0a7981 */ /* 0x000ea4000c1e1900 */
[----:B--2---:R-:W-:-:S05]  /*0d80*/  FADD R17, R10, R17 ;  /* 0x000000110a117221 */ /* 0x004fca0000000000 */
[----:B------:R0:W-:Y:S02]  /*0d90*/  STG.E desc[UR6][R8.64], R17 ;  /* 0x0000001108007986 */ /* 0x0001e4000c101906 */
.L_x_941:
[----:B------:R-:W-:Y:S05]  /*0da0*/  BSYNC.RECONVERGENT B2 ;  /* 0x0000000000027941 */ /* 0x000fea0003800200 */
.L_x_940:
[----:B------:R-:W-:Y:S01]  /*0db0*/  IADD3 R15, PT, PT, R15, -0x1, RZ ;  /* 0xffffffff0f0f7810 */ /* 0x000fe20007ffe0ff */
[----:B------:R-:W-:-:S03]  /*0dc0*/  IMAD.WIDE R6, R5, 0x4, R6 ;  /* 0x0000000405067825 */ /* 0x000fc600078e0206 */
[----:B------:R-:W-:-:S13]  /*0dd0*/  ISETP.GT.AND P1, PT, R15, R14, PT ;  /* 0x0000000e0f00720c */ /* 0x000fda0003f24270 */
[----:B------:R-:W-:Y:S05]  /*0de0*/  @P1 BRA `(.L_x_942) ;  /* 0xfffffff800b81947 */ /* 0x000fea000383ffff */
[----:B------:R-:W-:Y:S05]  /*0df0*/  BSYNC.RECONVERGENT B0 ;  /* 0x0000000000007941 */ /* 0x000fea0003800200 */
.L_x_937:
[----:B------:R-:W-:-:S05]  /*0e00*/  VIADD R13, R13, 0xffffffff ;  /* 0xffffffff0d0d7836 */ /* 0x000fca0000000000 */
[----:B------:R-:W-:-:S13]  /*0e10*/  ISETP.GT.AND P0, PT, R13, R16, PT ;  /* 0x000000100d00720c */ /* 0x000fda0003f04270 */
[----:B------:R-:W-:Y:S05]  /*0e20*/  @P0 BRA `(.L_x_943) ;  /* 0xfffffff800380947 */ /* 0x000fea000383ffff */
[----:B------:R-:W-:Y:S05]  /*0e30*/  BSYNC.RECONVERGENT B1 ;  /* 0x0000000000017941 */ /* 0x000fea0003800200 */
.L_x_936:
[----:B------:R-:W2:Y:S01]  /*0e40*/  LDCU UR4, c[0x0][0x380] ;  /* 0x00007000ff0477ac */ /* 0x000ea20008000800 */
[----:B------:R-:W-:-:S04]  /*0e50*/  IADD3 R3, PT, PT, R0, R3, RZ ;  /* 0x0000000300037210 */ /* 0x000fc80007ffe0ff */
[----:B--2---:R-:W-:-:S13]  /*0e60*/  ISETP.GE.AND P0, PT, R3, UR4, PT ;  /* 0x0000000403007c0c */ /* 0x004fda000bf06270 */
[----:B------:R-:W-:Y:S05]  /*0e70*/  @!P0 BRA `(.L_x_944) ;  /* 0xfffffff000c08947 */ /* 0x000fea000383ffff */
[----:B------:R-:W-:Y:S05]  /*0e80*/  EXIT ;  /* 0x000000000000794d */ /* 0x000fea0003800000 */
.L_x_945:
        /* <DEDUP_REMOVED lines=15> */
.L_x_1020:


//--------------------- .text._Z10im2col_gpuiPKfPfiiiiiiii --------------------------
	.section	.text._Z10im2col_gpuiPKfPfiiiiiiii,"ax",@progbits
	.align	128
        .global         _Z10im2col_gpuiPKfPfiiiiiiii
        .type           _Z10im2col_gpuiPKfPfiiiiiiii,@function
        .size           _Z10im2col_gpuiPKfPfiiiiiiii,(.L_x_1021 - _Z10im2col_gpuiPKfPfiiiiiiii)
        .other          _Z10im2col_gpuiPKfPfiiiiiiii,@"STO_CUDA_ENTRY STV_DEFAULT"
_Z10im2col_gpuiPKfPfiiiiiiii:
.text._Z10im2col_gpuiPKfPfiiiiiiii:
        /* <DEDUP_REMOVED lines=8> */
[----:B------:R-:W0:Y:S02]  /*0080*/  LDC.64 R6, c[0x0][0x3a8] ;  /* 0x0000ea00ff067b82 */ /* 0x000e240000000a00 */
[----:B0-----:R-:W-:-:S13]  /*0090*/  ISETP.GE.AND P0, PT, R7, 0x1, PT ;  /* 0x000000010700780c */ /* 0x001fda0003f06270 */
[----:B------:R-:W-:Y:S05]  /*00a0*/  @!P0 EXIT ;  /* 0x000000000000894d */ /* 0x000fea0003800000 */
[----:B------:R-:W0:Y:S01]  /*00b0*/  LDCU UR7, c[0x0][0x3a4] ;  /* 0x00007480ff0777ac */ /* 0x000e220008000800 */
[----:B------:R-:W1:Y:S01]  /*00c0*/  LDCU UR6, c[0x0][0x370] ;  /* 0x00006e00ff0677ac */ /* 0x000e620008000800 */
[----:B------:R-:W2:Y:S01]  /*00d0*/  LDCU.64 UR4, c[0x0][0x358] ;  /* 0x00006b00ff0477ac */ /* 0x000ea20008000a00 */
[----:B------:R-:W3:Y:S01]  /*00e0*/  LDCU UR11, c[0x0][0x3a0] ;  /* 0x00007400ff0b77ac */ /* 0x000ee20008000800 */
[----:B------:R-:W4:Y:S01]  /*00f0*/  LDCU UR12, c[0x0][0x39c] ;  /* 0x00007380ff0c77ac */ /* 0x000f220008000800 */
[----:B0-----:R-:W-:Y:S02]  /*0100*/  IMAD R0, R7, UR7, RZ ;  /* 0x0000000707007c24 */ /* 0x001fe4000f8e02ff */
[----:B------:R-:W-:Y:S01]  /*0110*/  IMAD R2, R6, UR7, RZ ;  /* 0x0000000706027c24 */ /* 0x000fe2000f8e02ff */
[----:B------:R-:W0:Y:S01]  /*0120*/  LDCU.64 UR8, c[0x0][0x388] ;  /* 0x00007100ff0877ac */ /* 0x000e220008000a00 */
[----:B------:R-:W-:Y:S02]  /*0130*/  IMAD R0, R0, R7, RZ ;  /* 0x0000000700007224 */ /* 0x000fe400078e02ff */
[----:B-1234-:R-:W-:-:S07]  /*0140*/  IMAD R4, R4, UR6, RZ ;  /* 0x0000000604047c24 */ /* 0x01efce000f8e02ff */
.L_x_950:
[----:B------:R-:W1:Y:S01]  /*0150*/  LDC R6, c[0x0][0x3a8] ;  /* 0x0000ea00ff067b82 */ /* 0x000e620000000800 */
[----:B------:R-:W-:Y:S01]  /*0160*/  IABS R10, R3 ;  /* 0x00000003000a7213 */ /* 0x000fe20000000000 */
[----:B------:R-:W2:Y:S01]  /*0170*/  LDCU UR6, c[0x0][0x39c] ;  /* 0x00007380ff0677ac */ /* 0x000ea20008000800 */
[----:B------:R-:W-:Y:S01]  /*0180*/  BSSY.RECONVERGENT B0, `(.L_x_946) ;  /* 0x0000071000007945 */ /* 0x000fe20003800200 */
[----:B------:R-:W3:Y:S04]  /*0190*/  LDCU UR7, c[0x0][0x3a0] ;  /* 0x00007400ff0777ac */ /* 0x000ee80008000800 */
[----:B------:R-:W4:Y:S01]  /*01a0*/  LDC R5, c[0x0][0x3a4] ;  /* 0x0000e900ff057b82 */ /* 0x000f220000000800 */
[----:B------:R-:W5:Y:S01]  /*01b0*/  LDCU UR10, c[0x0][0x3ac] ;  /* 0x00007580ff0a77ac */ /* 0x000f620008000800 */
[----:B-1----:R-:W-:-:S04]  /*01c0*/  IABS R9, R6 ;  /* 0x0000000600097213 */ /* 0x002fc80000000000 */
[----:B------:R-:W1:Y:S08]  /*01d0*/  I2F.RP R7, R9 ;  /* 0x0000000900077306 */ /* 0x000e700000209400 */
[----:B-1----:R-:W1:Y:S02]  /*01e0*/  MUFU.RCP R7, R7 ;  /* 0x0000000700077308 */ /* 0x002e640000001000 */
[----:B-1----:R-:W-:Y:S01]  /*01f0*/  VIADD R12, R7, 0xffffffe ;  /* 0x0ffffffe070c7836 */ /* 0x002fe20000000000 */
[----:B----4-:R-:W-:-:S05]  /*0200*/  IABS R7, R5 ;  /* 0x0000000500077213 */ /* 0x010fca0000000000 */
[----:B------:R1:W4:Y:S08]  /*0210*/  F2I.FTZ.U32.TRUNC.NTZ R13, R12 ;  /* 0x0000000c000d7305 */ /* 0x000330000021f000 */
[----:B------:R-:W0:Y:S01]  /*0220*/  I2F.RP R15, R7 ;  /* 0x00000007000f7306 */ /* 0x000e220000209400 */
[----:B-1----:R-:W-:Y:S02]  /*0230*/  HFMA2 R12, -RZ, RZ, 0, 0 ;  /* 0x00000000ff0c7431 */ /* 0x002fe400000001ff */
[----:B----4-:R-:W-:-:S04]  /*0240*/  IMAD.MOV R8, RZ, RZ, -R13 ;  /* 0x000000ffff087224 */ /* 0x010fc800078e0a0d */
[----:B------:R-:W-:-:S04]  /*0250*/  IMAD R11, R8, R9, RZ ;  /* 0x00000009080b7224 */ /* 0x000fc800078e02ff */
[----:B------:R-:W-:Y:S01]  /*0260*/  IMAD.HI.U32 R13, R13, R11, R12 ;  /* 0x0000000b0d0d7227 */ /* 0x000fe200078e000c */
[----:B------:R-:W-:Y:S01]  /*0270*/  IABS R11, R2 ;  /* 0x00000002000b7213 */ /* 0x000fe20000000000 */
[----:B0-----:R-:W0:Y:S04]  /*0280*/  MUFU.RCP R15, R15 ;  /* 0x0000000f000f7308 */ /* 0x001e280000001000 */
[----:B------:R-:W-:Y:S01]  /*0290*/  IMAD.HI.U32 R8, R13, R10, RZ ;  /* 0x0000000a0d087227 */ /* 0x000fe200078e00ff */
[----:B------:R-:W-:-:S03]  /*02a0*/  LOP3.LUT R13, R3, R6, RZ, 0x3c, !PT ;  /* 0x00000006030d7212 */ /* 0x000fc600078e3cff */
[----:B------:R-:W-:Y:S01]  /*02b0*/  IMAD.MOV R12, RZ, RZ, -R8 ;  /* 0x000000ffff0c7224 */ /* 0x000fe200078e0a08 */
[----:B------:R-:W1:Y:S01]  /*02c0*/  I2F.RP R14, R11 ;  /* 0x0000000b000e7306 */ /* 0x000e620000209400 */
[----:B------:R-:W-:Y:S02]  /*02d0*/  ISETP.GE.AND P2, PT, R13, RZ, PT ;  /* 0x000000ff0d00720c */ /* 0x000fe40003f46270 */
[----:B------:R-:W-:-:S05]  /*02e0*/  IMAD R12, R9, R12, R10 ;  /* 0x0000000c090c7224 */ /* 0x000fca00078e020a */
[----:B------:R-:W-:Y:S02]  /*02f0*/  ISETP.GT.U32.AND P1, PT, R9, R12, PT ;  /* 0x0000000c0900720c */ /* 0x000fe40003f24070 */
[----:B0-----:R-:W-:Y:S01]  /*0300*/  IADD3 R16, PT, PT, R15, 0xffffffe, RZ ;  /* 0x0ffffffe0f107810 */ /* 0x001fe20007ffe0ff */
[----:B-1----:R-:W0:Y:S10]  /*0310*/  MUFU.RCP R14, R14 ;  /* 0x0000000e000e7308 */ /* 0x002e340000001000 */
[----:B------:R-:W-:-:S02]  /*0320*/  @!P1 IMAD.IADD R12, R12, 0x1, -R9 ;  /* 0x000000010c0c9824 */ /* 0x000fc400078e0a09 */
[----:B------:R-:W-:Y:S01]  /*0330*/  @!P1 VIADD R8, R8, 0x1 ;  /* 0x0000000108089836 */ /* 0x000fe20000000000 */
[----:B------:R-:W-:Y:S02]  /*0340*/  ISETP.NE.AND P1, PT, R6, RZ, PT ;  /* 0x000000ff0600720c */ /* 0x000fe40003f25270 */
[----:B------:R-:W-:Y:S02]  /*0350*/  ISETP.GE.U32.AND P0, PT, R12, R9, PT ;  /* 0x000000090c00720c */ /* 0x000fe40003f06070 */
[----:B------:R-:W1:Y:S01]  /*0360*/  F2I.FTZ.U32.TRUNC.NTZ R9, R16 ;  /* 0x0000001000097305 */ /* 0x000e62000021f000 */
[----:B0-----:R-:W-:-:S07]  /*0370*/  VIADD R12, R14, 0xffffffe ;  /* 0x0ffffffe0e0c7836 */ /* 0x001fce0000000000 */
[----:B------:R-:W0:Y:S03]  /*0380*/  F2I.FTZ.U32.TRUNC.NTZ R13, R12 ;  /* 0x0000000c000d7305 */ /* 0x000e26000021f000 */
[----:B------:R-:W-:-:S05]  /*0390*/  @P0 IADD3 R8, PT, PT, R8, 0x1, RZ ;  /* 0x0000000108080810 */ /* 0x000fca0007ffe0ff */
[----:B------:R-:W-:Y:S02]  /*03a0*/  IMAD.MOV.U32 R14, RZ, RZ, R8 ;  /* 0x000000ffff0e7224 */ /* 0x000fe400078e0008 */
[----:B-1----:R-:W-:-:S03]  /*03b0*/  IMAD.MOV R8, RZ, RZ, -R9 ;  /* 0x000000ffff087224 */ /* 0x002fc600078e0a09 */
[----:B------:R-:W-:Y:S01]  /*03c0*/  @!P2 IADD3 R14, PT, PT, -R14, RZ, RZ ;  /* 0x000000ff0e0ea210 */ /* 0x000fe20007ffe1ff */
[----:B------:R-:W-:Y:S01]  /*03d0*/  IMAD R15, R8, R7, RZ ;  /* 0x00000007080f7224 */ /* 0x000fe200078e02ff */
[----:B------:R-:W-:Y:S01]  /*03e0*/  @!P1 LOP3.LUT R14, RZ, R6, RZ, 0x33, !PT ;  /* 0x00000006ff0e9212 */ /* 0x000fe200078e33ff */
[----:B------:R-:W-:Y:S02]  /*03f0*/  IMAD.MOV.U32 R8, RZ, RZ, RZ ;  /* 0x000000ffff087224 */ /* 0x000fe400078e00ff */
[----:B0-----:R-:W-:Y:S01]  /*0400*/  IMAD.MOV R12, RZ, RZ, -R13 ;  /* 0x000000ffff0c7224 */ /* 0x001fe200078e0a0d */
[----:B------:R-:W-:Y:S01]  /*0410*/  IABS R16, R14 ;  /* 0x0000000e00107213 */ /* 0x000fe20000000000 */
[----:B------:R-:W-:Y:S01]  /*0420*/  IMAD.HI.U32 R8, R9, R15, R8 ;  /* 0x0000000f09087227 */ /* 0x000fe200078e0008 */
[----:B------:R-:W-:Y:S02]  /*0430*/  ISETP.GE.AND P2, PT, R14, RZ, PT ;  /* 0x000000ff0e00720c */ /* 0x000fe40003f46270 */
[----:B------:R-:W-:Y:S01]  /*0440*/  MOV R15, R16 ;  /* 0x00000010000f7202 */ /* 0x000fe20000000f00 */
[----:B------:R-:W-:Y:S01]  /*0450*/  IMAD R9, R12, R11, RZ ;  /* 0x0000000b0c097224 */ /* 0x000fe200078e02ff */
[----:B------:R-:W-:Y:S01]  /*0460*/  IABS R16, R2 ;  /* 0x0000000200107213 */ /* 0x000fe20000000000 */
[----:B------:R-:W-:-:S02]  /*0470*/  IMAD.MOV.U32 R12, RZ, RZ, RZ ;  /* 0x000000ffff0c7224 */ /* 0x000fc400078e00ff */
[----:B------:R-:W-:-:S04]  /*0480*/  IMAD.HI.U32 R8, R8, R15, RZ ;  /* 0x0000000f08087227 */ /* 0x000fc800078e00ff */
[----:B------:R-:W-:Y:S01]  /*0490*/  IMAD.HI.U32 R13, R13, R9, R12 ;  /* 0x000000090d0d7227 */ /* 0x000fe200078e000c */
[----:B------:R-:W-:-:S03]  /*04a0*/  IADD3 R12, PT, PT, -R8, RZ, RZ ;  /* 0x000000ff080c7210 */ /* 0x000fc60007ffe1ff */
[----:B------:R-:W-:Y:S02]  /*04b0*/  IMAD.MOV R16, RZ, RZ, -R16 ;  /* 0x000000ffff107224 */ /* 0x000fe400078e0a10 */
[----:B------:R-:W-:Y:S02]  /*04c0*/  IMAD R12, R7, R12, R15 ;  /* 0x0000000c070c7224 */ /* 0x000fe400078e020f */
[----:B------:R-:W-:Y:S02]  /*04d0*/  IMAD.MOV.U32 R8, RZ, RZ, R16 ;  /* 0x000000ffff087224 */ /* 0x000fe400078e0010 */
[----:B------:R-:W-:Y:S01]  /*04e0*/  IMAD.HI.U32 R13, R13, R10, RZ ;  /* 0x0000000a0d0d7227 */ /* 0x000fe200078e00ff */
[----:B------:R-:W-:-:S03]  /*04f0*/  ISETP.GT.U32.AND P0, PT, R7, R12, PT ;  /* 0x0000000c0700720c */ /* 0x000fc60003f04070 */
[----:B------:R-:W-:Y:S01]  /*0500*/  IMAD R10, R13, R8, R10 ;  /* 0x000000080d0a7224 */ /* 0x000fe200078e020a */
[----:B------:R-:W-:-:S04]  /*0510*/  LOP3.LUT R8, R3, R2, RZ, 0x3c, !PT ;  /* 0x0000000203087212 */ /* 0x000fc800078e3cff */
[----:B------:R-:W-:Y:S02]  /*0520*/  ISETP.GT.U32.AND P3, PT, R11, R10, PT ;  /* 0x0000000a0b00720c */ /* 0x000fe40003f64070 */
[----:B------:R-:W-:Y:S02]  /*0530*/  ISETP.GE.AND P1, PT, R8, RZ, PT ;  /* 0x000000ff0800720c */ /* 0x000fe40003f26270 */
[----:B------:R-:W0:Y:S01]  /*0540*/  LDC.64 R8, c[0x0][0x390] ;  /* 0x0000e400ff087b82 */ /* 0x000e220000000a00 */
[----:B------:R-:W-:-:S05]  /*0550*/  @!P0 IMAD.IADD R12, R12, 0x1, -R7 ;  /* 0x000000010c0c8824 */ /* 0x000fca00078e0a07 */
[----:B------:R-:W-:-:S03]  /*0560*/  ISETP.GT.U32.AND P4, PT, R7, R12, PT ;  /* 0x0000000c0700720c */ /* 0x000fc60003f84070 */
[-C--:B------:R-:W-:Y:S02]  /*0570*/  @!P3 IADD3 R10, PT, PT, R10, -R11.reuse, RZ ;  /* 0x8000000b0a0ab210 */ /* 0x080fe40007ffe0ff */
[----:B------:R-:W-:Y:S02]  /*0580*/  @!P3 IADD3 R13, PT, PT, R13, 0x1, RZ ;  /* 0x000000010d0db810 */ /* 0x000fe40007ffe0ff */
[----:B------:R-:W-:Y:S02]  /*0590*/  ISETP.GE.U32.AND P0, PT, R10, R11, PT ;  /* 0x0000000b0a00720c */ /* 0x000fe40003f06070 */
[----:B------:R-:W1:Y:S01]  /*05a0*/  LDC.64 R10, c[0x0][0x3b0] ;  /* 0x0000ec00ff0a7b82 */ /* 0x000e620000000a00 */
[----:B------:R-:W-:-:S03]  /*05b0*/  ISETP.NE.AND P3, PT, R2, RZ, PT ;  /* 0x000000ff0200720c */ /* 0x000fc60003f65270 */
[----:B------:R-:W-:Y:S01]  /*05c0*/  @!P4 IMAD.IADD R12, R12, 0x1, -R7 ;  /* 0x000000010c0cc824 */ /* 0x000fe200078e0a07 */
[----:B------:R-:W-:Y:S02]  /*05d0*/  ISETP.NE.AND P4, PT, R5, RZ, PT ;  /* 0x000000ff0500720c */ /* 0x000fe40003f85270 */
[----:B------:R-:W-:Y:S02]  /*05e0*/  IADD3 R7, PT, PT, -R14, RZ, RZ ;  /* 0x000000ff0e077210 */ /* 0x000fe40007ffe1ff */
[----:B------:R-:W-:Y:S02]  /*05f0*/  @!P2 IADD3 R12, PT, PT, -R12, RZ, RZ ;  /* 0x000000ff0c0ca210 */ /* 0x000fe40007ffe1ff */
[----:B------:R-:W-:Y:S02]  /*0600*/  @P0 VIADD R13, R13, 0x1 ;  /* 0x000000010d0d0836 */ /* 0x000fe40000000000 */
[----:B------:R-:W-:Y:S02]  /*0610*/  IMAD R7, R6, R7, R3 ;  /* 0x0000000706077224 */ /* 0x000fe400078e0203 */
[----:B------:R-:W-:Y:S01]  /*0620*/  @!P1 IMAD.MOV R13, RZ, RZ, -R13 ;  /* 0x000000ffff0d9224 */ /* 0x000fe200078e0a0d */
[----:B------:R-:W-:-:S02]  /*0630*/  @!P3 LOP3.LUT R13, RZ, R2, RZ, 0x33, !PT ;  /* 0x00000002ff0db212 */ /* 0x000fc400078e33ff */
[----:B------:R-:W-:-:S05]  /*0640*/  @!P4 LOP3.LUT R12, RZ, R5, RZ, 0x33, !PT ;  /* 0x00000005ff0cc212 */ /* 0x000fca00078e33ff */
[-CC-:B-1----:R-:W-:Y:S02]  /*0650*/  IMAD R5, R12, R10.reuse, -R11.reuse ;  /* 0x0000000a0c057224 */ /* 0x182fe400078e0a0b */
[----:B------:R-:W-:Y:S02]  /*0660*/  IMAD R10, R7, R10, -R11 ;  /* 0x0000000a070a7224 */ /* 0x000fe400078e0a0b */
[----:B--2---:R-:W-:Y:S01]  /*0670*/  IMAD R11, R13, UR6, R5 ;  /* 0x000000060d0b7c24 */ /* 0x004fe2000f8e0205 */
[----:B-----5:R-:W-:Y:S01]  /*0680*/  IADD3 R17, PT, PT, R5, UR10, RZ ;  /* 0x0000000a05117c10 */ /* 0x020fe2000fffe0ff */
[----:B------:R-:W-:Y:S02]  /*0690*/  IMAD R12, R0, R13, R12 ;  /* 0x0000000d000c7224 */ /* 0x000fe400078e020c */
[----:B---3--:R-:W-:Y:S02]  /*06a0*/  IMAD R18, R11, UR7, R10 ;  /* 0x000000070b127c24 */ /* 0x008fe4000f8e020a */
[----:B------:R-:W-:-:S02]  /*06b0*/  IMAD R7, R12, R6, R7 ;  /* 0x000000060c077224 */ /* 0x000fc400078e0207 */
[----:B------:R-:W-:Y:S01]  /*06c0*/  VIADD R16, R10, UR10 ;  /* 0x0000000a0a107c36 */ /* 0x000fe20008000000 */
[----:B------:R-:W-:Y:S01]  /*06d0*/  SHF.R.S32.HI R20, RZ, 0x1f, R18 ;  /* 0x0000001fff147819 */ /* 0x000fe20000011412 */
[----:B0-----:R-:W-:-:S04]  /*06e0*/  IMAD.WIDE R8, R7, 0x4, R8 ;  /* 0x0000000407087825 */ /* 0x001fc800078e0208 */
[----:B------:R-:W-:-:S07]  /*06f0*/  IMAD.MOV.U32 R12, RZ, RZ, R5 ;  /* 0x000000ffff0c7224 */ /* 0x000fce00078e0005 */
.L_x_949:
[----:B------:R-:W0:Y:S01]  /*0700*/  LDCU UR6, c[0x0][0x3a0] ;  /* 0x00007400ff0677ac */ /* 0x000e220008000800 */
[----:B------:R-:W-:Y:S01]  /*0710*/  IADD3 R6, PT, PT, -R5, R12, RZ ;  /* 0x0000000c05067210 */ /* 0x000fe20007ffe1ff */
[----:B------:R-:W-:Y:S01]  /*0720*/  BSSY.RECONVERGENT B1, `(.L_x_947) ;  /* 0x0000013000017945 */ /* 0x000fe20003800200 */
[----:B------:R-:W-:-:S03]  /*0730*/  IMAD.MOV.U32 R13, RZ, RZ, R10 ;  /* 0x000000ffff0d7224 */ /* 0x000fc600078e000a */
[----:B0-----:R-:W-:-:S07]  /*0740*/  IMAD R11, R6, UR6, RZ ;  /* 0x00000006060b7c24 */ /* 0x001fce000f8e02ff */
.L_x_948:
[C---:B------:R-:W-:Y:S01]  /*0750*/  ISETP.GE.AND P0, PT, R13.reuse, UR11, PT ;  /* 0x0000000b0d007c0c */ /* 0x040fe2000bf06270 */
[----:B------:R-:W-:Y:S01]  /*0760*/  HFMA2 R15, -RZ, RZ, 0, 0 ;  /* 0x00000000ff0f7431 */ /* 0x000fe200000001ff */
[----:B------:R-:W-:Y:S02]  /*0770*/  LOP3.LUT R6, R13, R12, RZ, 0xfc, !PT ;  /* 0x0000000c0d067212 */ /* 0x000fe400078efcff */
[----:B------:R-:W-:Y:S02]  /*0780*/  ISETP.GE.OR P0, PT, R12, UR12, P0 ;  /* 0x0000000c0c007c0c */ /* 0x000fe40008706670 */
[----:B------:R-:W-:Y:S02]  /*0790*/  IADD3 R7, P1, PT, R18, R11, RZ ;  /* 0x0000000b12077210 */ /* 0x000fe40007f3e0ff */
[----:B------:R-:W-:Y:S02]  /*07a0*/  ISETP.LT.OR P0, PT, R6, RZ, P0 ;  /* 0x000000ff0600720c */ /* 0x000fe40000701670 */
[----:B------:R-:W-:-:S02]  /*07b0*/  LEA.HI.X.SX32 R14, R11, R20, 0x1, P1 ;  /* 0x000000140b0e7211 */ /* 0x000fc400008f0eff */
[----:B------:R-:W-:-:S04]  /*07c0*/  LEA R6, P1, R7, UR8, 0x2 ;  /* 0x0000000807067c11 */ /* 0x000fc8000f8210ff */
[----:B------:R-:W-:-:S05]  /*07d0*/  LEA.HI.X R7, R7, UR9, R14, 0x2, P1 ;  /* 0x0000000907077c11 */ /* 0x000fca00088f140e */
[----:B------:R-:W2:Y:S01]  /*07e0*/  @!P0 LDG.E R15, desc[UR4][R6.64] ;  /* 0x00000004060f8981 */ /* 0x000ea2000c1e1900 */
[----:B------:R-:W-:Y:S01]  /*07f0*/  VIADD R13, R13, 0x1 ;  /* 0x000000010d0d7836 */ /* 0x000fe20000000000 */
[----:B------:R-:W-:-:S04]  /*0800*/  IADD3 R11, PT, PT, R11, 0x1, RZ ;  /* 0x000000010b0b7810 */ /* 0x000fc80007ffe0ff */
[----:B------:R-:W-:Y:S01]  /*0810*/  ISETP.GE.AND P0, PT, R13, R16, PT ;  /* 0x000000100d00720c */ /* 0x000fe20003f06270 */
[----:B--2---:R0:W-:Y:S02]  /*0820*/  STG.E desc[UR4][R8.64], R15 ;  /* 0x0000000f08007986 */ /* 0x0041e4000c101904 */
[----:B0-----:R-:W-:-:S10]  /*0830*/  IMAD.WIDE R8, R2, 0x4, R8 ;  /* 0x0000000402087825 */ /* 0x001fd400078e0208 */
[----:B------:R-:W-:Y:S05]  /*0840*/  @!P0 BRA `(.L_x_948) ;  /* 0xfffffffc00c08947 */ /* 0x000fea000383ffff */
[----:B------:R-:W-:Y:S05]  /*0850*/  BSYNC.RECONVERGENT B1 ;  /* 0x0000000000017941 */ /* 0x000fea0003800200 */
.L_x_947:
[----:B------:R-:W-:-:S05]  /*0860*/  VIADD R12, R12, 0x1 ;  /* 0x000000010c0c7836 */ /* 0x000fca0000000000 */
[----:B------:R-:W-:-:S13]  /*0870*/  ISETP.GE.AND P0, PT, R12, R17, PT ;  /* 0x000000110c00720c */ /* 0x000fda0003f06270 */
[----:B------:R-:W-:Y:S05]  /*0880*/  @!P0 BRA `(.L_x_949) ;  /* 0xfffffffc009c8947 */ /* 0x000fea000383ffff */
[----:B------:R-:W-:Y:S05]  /*0890*/  BSYNC.RECONVERGENT B0 ;  /* 0x0000000000007941 */ /* 0x000fea0003800200 */
.L_x_946:
[----:B------:R-:W0:Y:S01]  /*08a0*/  LDCU UR6, c[0x0][0x380] ;  /* 0x00007000ff0677ac */ /* 0x000e220008000800 */
[----:B------:R-:W-:-:S04]  /*08b0*/  IADD3 R3, PT, PT, R4, R3, RZ ;  /* 0x0000000304037210 */ /* 0x000fc80007ffe0ff */
[----:B0-----:R-:W-:-:S13]  /*08c0*/  ISETP.GE.AND P0, PT, R3, UR6, PT ;  /* 0x0000000603007c0c */ /* 0x001fda000bf06270 */
[----:B------:R-:W-:Y:S05]  /*08d0*/  @!P0 BRA `(.L_x_950) ;  /* 0xfffffff8001c8947 */ /* 0x000fea000383ffff */
[----:B------:R-:W-:Y:S05]  /*08e0*/  EXIT ;  /* 0x000000000000794d */ /* 0x000fea0003800000 */
.L_x_951:
        /* <DEDUP_REMOVED lines=9> */
.L_x_1021:


//--------------------- .text._Z20maxpool_backward_gpuiPKfS0_S0_S0_Pfiiiiiiii --------------------------
	.section	.text._Z20maxpool_backward_gpuiPKfS0_S0_S0_Pfiiiiiiii,"ax",@progbits
	.align	128
        .global         _Z20maxpool_backward_gpuiPKfS0_S0_S0_Pfiiiiiiii
        .type           _Z20maxpool_backward_gpuiPKfS0_S0_S0_Pfiiiiiiii,@function
        .size           _Z20maxpool_backward_gpuiPKfS0_S0_S0_Pfiiiiiiii,(.L_x_1022 - _Z20maxpool_backward_gpuiPKfS0_S0_S0_Pfiiiiiiii)
        .other          _Z20maxpool_backward_gpuiPKfS0_S0_S0_Pfiiiiiiii,@"STO_CUDA_ENTRY STV_DEFAULT"
_Z20maxpool_backward_gpuiPKfS0_S0_S0_Pfiiiiiiii:
.text._Z20maxpool_backward_gpuiPKfS0_S0_S0_Pfiiiiiiii:
        /* <DEDUP_REMOVED lines=8> */
[----:B------:R-:W0:Y:S01]  /*0080*/  LDC R0, c[0x0][0x3c0] ;  /* 0x0000f000ff007b82 */ /* 0x000e220000000800 */
[----:B------:R-:W0:Y:S01]  /*0090*/  LDCU UR5, c[0x0][0x3bc] ;  /* 0x00007780ff0577ac */ /* 0x000e220008000800 */
[----:B------:R-:W1:Y:S01]  /*00a0*/  LDCU UR4, c[0x0][0x370] ;  /* 0x00006e00ff0477ac */ /* 0x000e620008000800 */
[----:B------:R-:W2:Y:S01]  /*00b0*/  LDCU UR8, c[0x0][0x3b0] ;  /* 0x00007600ff0877ac */ /* 0x000ea20008000800 */
[----:B------:R-:W3:Y:S01]  /*00c0*/  LDCU.64 UR6, c[0x0][0x358] ;  /* 0x00006b00ff0677ac */ /* 0x000ee20008000a00 */
[----:B-1----:R-:W-:Y:S02]  /*00d0*/  IMAD R2, R2, UR4, RZ ;  /* 0x0000000402027c24 */ /* 0x002fe4000f8e02ff */
[----:B0-----:R-:W-:-:S04]  /*00e0*/  IMAD R0, R0, UR5, RZ ;  /* 0x0000000500007c24 */ /* 0x001fc8000f8e02ff */
[----:B--23--:R-:W-:-:S07]  /*00f0*/  IMAD R4, R0, UR8, RZ ;  /* 0x0000000800047c24 */ /* 0x00cfce000f8e02ff */
.L_x_960:
[----:B0-----:R-:W0:Y:S01]  /*0100*/  LDC R8, c[0x0][0x3c0] ;  /* 0x0000f000ff087b82 */ /* 0x001e220000000800 */
[----:B------:R-:W-:Y:S01]  /*0110*/  IABS R12, R3 ;  /* 0x00000003000c7213 */ /* 0x000fe20000000000 */
[----:B------:R-:W1:Y:S01]  /*0120*/  LDCU UR4, c[0x0][0x3c4] ;  /* 0x00007880ff0477ac */ /* 0x000e620008000800 */
[----:B------:R-:W-:Y:S05]  /*0130*/  BSSY.RECONVERGENT B0, `(.L_x_952) ;  /* 0x00000ad000007945 */ /* 0x000fea0003800200 */
[----:B------:R-:W2:Y:S01]  /*0140*/  LDC R5, c[0x0][0x3bc] ;  /* 0x0000ef00ff057b82 */ /* 0x000ea20000000800 */
[----:B0-----:R-:W-:-:S04]  /*0150*/  IABS R10, R8 ;  /* 0x00000008000a7213 */ /* 0x001fc80000000000 */
[----:B------:R-:W0:Y:S08]  /*0160*/  I2F.RP R9, R10 ;  /* 0x0000000a00097306 */ /* 0x000e300000209400 */
[----:B0-----:R-:W0:Y:S02]  /*0170*/  MUFU.RCP R9, R9 ;  /* 0x0000000900097308 */ /* 0x001e240000001000 */
[----:B0-----:R-:W-:Y:S01]  /*0180*/  VIADD R6, R9, 0xffffffe ;  /* 0x0ffffffe09067836 */ /* 0x001fe20000000000 */
[----:B--2---:R-:W-:-:S05]  /*0190*/  IABS R9, R5 ;  /* 0x0000000500097213 */ /* 0x004fca0000000000 */
[----:B------:R0:W2:Y:S02]  /*01a0*/  F2I.FTZ.U32.TRUNC.NTZ R7, R6 ;  /* 0x0000000600077305 */ /* 0x0000a4000021f000 */
[----:B0-----:R-:W-:Y:S02]  /*01b0*/  IMAD.MOV.U32 R6, RZ, RZ, RZ ;  /* 0x000000ffff067224 */ /* 0x001fe400078e00ff */
[----:B--2---:R-:W-:-:S04]  /*01c0*/  IMAD.MOV R11, RZ, RZ, -R7 ;  /* 0x000000ffff0b7224 */ /* 0x004fc800078e0a07 */
[----:B------:R-:W-:-:S04]  /*01d0*/  IMAD R11, R11, R10, RZ ;  /* 0x0000000a0b0b7224 */ /* 0x000fc800078e02ff */
[----:B------:R-:W-:Y:S02]  /*01e0*/  IMAD.HI.U32 R7, R7, R11, R6 ;  /* 0x0000000b07077227 */ /* 0x000fe400078e0006 */
[----:B------:R-:W0:Y:S04]  /*01f0*/  I2F.RP R11, R9 ;  /* 0x00000009000b7306 */ /* 0x000e280000209400 */
[----:B------:R-:W-:-:S05]  /*0200*/  IMAD.HI.U32 R6, R7, R12, RZ ;  /* 0x0000000c07067227 */ /* 0x000fca00078e00ff */
[----:B------:R-:W-:-:S05]  /*0210*/  IADD3 R7, PT, PT, -R6, RZ, RZ ;  /* 0x000000ff06077210 */ /* 0x000fca0007ffe1ff */
[C---:B------:R-:W-:Y:S01]  /*0220*/  IMAD R7, R10.reuse, R7, R12 ;  /* 0x000000070a077224 */ /* 0x040fe200078e020c */
[----:B0-----:R-:W0:Y:S04]  /*0230*/  MUFU.RCP R11, R11 ;  /* 0x0000000b000b7308 */ /* 0x001e280000001000 */
[----:B------:R-:W-:-:S13]  /*0240*/  ISETP.GT.U32.AND P1, PT, R10, R7, PT ;  /* 0x000000070a00720c */ /* 0x000fda0003f24070 */
[----:B------:R-:W-:Y:S02]  /*0250*/  @!P1 IMAD.IADD R7, R7, 0x1, -R10 ;  /* 0x0000000107079824 */ /* 0x000fe400078e0a0a */
[----:B0-----:R-:W-:Y:S02]  /*0260*/  VIADD R13, R11, 0xffffffe ;  /* 0x0ffffffe0b0d7836 */ /* 0x001fe40000000000 */
[----:B------:R-:W-:Y:S01]  /*0270*/  @!P1 VIADD R6, R6, 0x1 ;  /* 0x0000000106069836 */ /* 0x000fe20000000000 */
[----:B------:R-:W-:Y:S02]  /*0280*/  ISETP.GE.U32.AND P0, PT, R7, R10, PT ;  /* 0x0000000a0700720c */ /* 0x000fe40003f06070 */
[----:B------:R-:W0:Y:S01]  /*0290*/  F2I.FTZ.U32.TRUNC.NTZ R7, R13 ;  /* 0x0000000d00077305 */ /* 0x000e22000021f000 */
[----:B------:R-:W-:Y:S02]  /*02a0*/  LOP3.LUT R10, R3, R8, RZ, 0x3c, !PT ;  /* 0x00000008030a7212 */ /* 0x000fe400078e3cff */
[----:B------:R-:W-:-:S02]  /*02b0*/  ISETP.NE.AND P1, PT, R8, RZ, PT ;  /* 0x000000ff0800720c */ /* 0x000fc40003f25270 */
[----:B------:R-:W-:-:S06]  /*02c0*/  ISETP.GE.AND P2, PT, R10, RZ, PT ;  /* 0x000000ff0a00720c */ /* 0x000fcc0003f46270 */
[----:B------:R-:W-:-:S05]  /*02d0*/  @P0 IADD3 R6, PT, PT, R6, 0x1, RZ ;  /* 0x0000000106060810 */ /* 0x000fca0007ffe0ff */
[----:B------:R-:W-:Y:S02]  /*02e0*/  IMAD.MOV.U32 R14, RZ, RZ, R6 ;  /* 0x000000ffff0e7224 */ /* 0x000fe400078e0006 */
[----:B0-----:R-:W-:Y:S02]  /*02f0*/  IMAD.MOV R6, RZ, RZ, -R7 ;  /* 0x000000ffff067224 */ /* 0x001fe400078e0a07 */
[----:B------:R-:W-:Y:S01]  /*0300*/  @!P2 IMAD.MOV R14, RZ, RZ, -R14 ;  /* 0x000000ffff0ea224 */ /* 0x000fe200078e0a0e */
[----:B------:R-:W-:Y:S01]  /*0310*/  @!P1 LOP3.LUT R14, RZ, R8, RZ, 0x33, !PT ;  /* 0x00000008ff0e9212 */ /* 0x000fe200078e33ff */
[----:B------:R-:W-:Y:S02]  /*0320*/  IMAD R11, R6, R9, RZ ;  /* 0x00000009060b7224 */ /* 0x000fe400078e02ff */
[----:B------:R-:W-:Y:S01]  /*0330*/  HFMA2 R6, -RZ, RZ, 0, 0 ;  /* 0x00000000ff067431 */ /* 0x000fe200000001ff */
[----:B------:R-:W-:Y:S02]  /*0340*/  IABS R10, R14 ;  /* 0x0000000e000a7213 */ /* 0x000fe40000000000 */
[----:B------:R-:W-:-:S02]  /*0350*/  ISETP.GE.AND P2, PT, R14, RZ, PT ;  /* 0x000000ff0e00720c */ /* 0x000fc40003f46270 */
[----:B------:R-:W-:Y:S02]  /*0360*/  IMAD.HI.U32 R6, R7, R11, R6 ;  /* 0x0000000b07067227 */ /* 0x000fe400078e0006 */
[----:B------:R-:W1:Y:S04]  /*0370*/  LDC R11, c[0x0][0x3b4] ;  /* 0x0000ed00ff0b7b82 */ /* 0x000e680000000800 */
[----:B------:R-:W-:-:S04]  /*0380*/  IMAD.HI.U32 R6, R6, R10, RZ ;  /* 0x0000000a06067227 */ /* 0x000fc800078e00ff */
[----:B------:R-:W-:-:S04]  /*0390*/  IMAD.MOV R6, RZ, RZ, -R6 ;  /* 0x000000ffff067224 */ /* 0x000fc800078e0a06 */
[C---:B------:R-:W-:Y:S02]  /*03a0*/  IMAD R10, R9.reuse, R6, R10 ;  /* 0x00000006090a7224 */ /* 0x040fe400078e020a */
[----:B------:R-:W0:Y:S03]  /*03b0*/  LDC.64 R6, c[0x0][0x3c8] ;  /* 0x0000f200ff067b82 */ /* 0x000e260000000a00 */
[----:B------:R-:W-:-:S13]  /*03c0*/  ISETP.GT.U32.AND P0, PT, R9, R10, PT ;  /* 0x0000000a0900720c */ /* 0x000fda0003f04070 */
[----:B------:R-:W-:Y:S01]  /*03d0*/  @!P0 IMAD.IADD R10, R10, 0x1, -R9 ;  /* 0x000000010a0a8824 */ /* 0x000fe200078e0a09 */
[----:B------:R-:W-:-:S04]  /*03e0*/  ISETP.NE.AND P0, PT, R5, RZ, PT ;  /* 0x000000ff0500720c */ /* 0x000fc80003f05270 */
[----:B------:R-:W-:-:S13]  /*03f0*/  ISETP.GT.U32.AND P1, PT, R9, R10, PT ;  /* 0x0000000a0900720c */ /* 0x000fda0003f24070 */
[----:B------:R-:W-:Y:S02]  /*0400*/  @!P1 IMAD.IADD R10, R10, 0x1, -R9 ;  /* 0x000000010a0a9824 */ /* 0x000fe400078e0a09 */
[----:B------:R-:W2:Y:S03]  /*0410*/  LDC R9, c[0x0][0x3b8] ;  /* 0x0000ee00ff097b82 */ /* 0x000ea60000000800 */
[----:B------:R-:W-:Y:S02]  /*0420*/  @!P2 IADD3 R10, PT, PT, -R10, RZ, RZ ;  /* 0x000000ff0a0aa210 */ /* 0x000fe40007ffe1ff */
[----:B------:R-:W-:Y:S01]  /*0430*/  @!P0 LOP3.LUT R10, RZ, R5, RZ, 0x33, !PT ;  /* 0x00000005ff0a8212 */ /* 0x000fe200078e33ff */
[----:B------:R-:W-:-:S04]  /*0440*/  IMAD.MOV R5, RZ, RZ, -R14 ;  /* 0x000000ffff057224 */ /* 0x000fc800078e0a0e */
[----:B0-----:R-:W-:Y:S02]  /*0450*/  IMAD R10, R10, R6, -R7 ;  /* 0x000000060a0a7224 */ /* 0x001fe400078e0a07 */
[----:B------:R-:W-:-:S03]  /*0460*/  IMAD R8, R8, R5, R3 ;  /* 0x0000000508087224 */ /* 0x000fc600078e0203 */
[----:B-1----:R-:W-:Y:S01]  /*0470*/  VIADDMNMX R5, R10, UR4, R11, PT ;  /* 0x000000040a057c46 */ /* 0x002fe2000b80010b */
[----:B------:R-:W-:Y:S01]  /*0480*/  IMAD R8, R8, R6, -R7 ;  /* 0x0000000608087224 */ /* 0x000fe200078e0a07 */
[----:B------:R-:W-:-:S04]  /*0490*/  VIMNMX R14, PT, PT, RZ, R10, !PT ;  /* 0x0000000aff0e7248 */ /* 0x000fc80007fe0100 */
[----:B------:R-:W-:Y:S02]  /*04a0*/  ISETP.GE.AND P0, PT, R14, R5, PT ;  /* 0x000000050e00720c */ /* 0x000fe40003f06270 */
[----:B--2---:R-:W-:Y:S02]  /*04b0*/  VIADDMNMX R9, R8, UR4, R9, PT ;  /* 0x0000000408097c46 */ /* 0x004fe4000b800109 */
[----:B------:R-:W-:-:S09]  /*04c0*/  VIMNMX R8, PT, PT, RZ, R8, !PT ;  /* 0x00000008ff087248 */ /* 0x000fd20007fe0100 */
[----:B------:R-:W-:Y:S05]  /*04d0*/  @P0 BRA `(.L_x_953) ;  /* 0x0000000400c80947 */ /* 0x000fea0003800000 */
[----:B------:R-:W-:Y:S01]  /*04e0*/  IABS R10, R0 ;  /* 0x00000000000a7213 */ /* 0x000fe20000000000 */
[----:B------:R-:W0:Y:S01]  /*04f0*/  LDC R13, c[0x0][0x3b0] ;  /* 0x0000ec00ff0d7b82 */ /* 0x000e220000000800 */
[----:B------:R-:W-:Y:S02]  /*0500*/  IABS R16, R4 ;  /* 0x0000000400107213 */ /* 0x000fe40000000000 */
[----:B------:R-:W1:Y:S08]  /*0510*/  I2F.RP R11, R10 ;  /* 0x0000000a000b7306 */ /* 0x000e700000209400 */
[----:B-1----:R-:W1:Y:S01]  /*0520*/  MUFU.RCP R11, R11 ;  /* 0x0000000b000b7308 */ /* 0x002e620000001000 */
[----:B0-----:R-:W-:-:S02]  /*0530*/  IABS R15, R13 ;  /* 0x0000000d000f7213 */ /* 0x001fc40000000000 */
[----:B------:R-:W-:-:S05]  /*0540*/  ISETP.NE.AND P5, PT, R13, RZ, PT ;  /* 0x000000ff0d00720c */ /* 0x000fca0003fa5270 */
[----:B------:R-:W0:Y:S01]  /*0550*/  I2F.RP R18, R15 ;  /* 0x0000000f00127306 */ /* 0x000e220000209400 */
[----:B-1----:R-:W-:Y:S01]  /*0560*/  VIADD R6, R11, 0xffffffe ;  /* 0x0ffffffe0b067836 */ /* 0x002fe20000000000 */
[----:B------:R-:W-:-:S06]  /*0570*/  IABS R11, R0 ;  /* 0x00000000000b7213 */ /* 0x000fcc0000000000 */
[----:B------:R1:W2:Y:S01]  /*0580*/  F2I.FTZ.U32.TRUNC.NTZ R7, R6 ;  /* 0x0000000600077305 */ /* 0x0002a2000021f000 */
[----:B------:R-:W-:-:S07]  /*0590*/  IMAD.MOV R11, RZ, RZ, -R11 ;  /* 0x000000ffff0b7224 */ /* 0x000fce00078e0a0b */
[----:B0-----:R-:W0:Y:S01]  /*05a0*/  MUFU.RCP R18, R18 ;  /* 0x0000001200127308 */ /* 0x001e220000001000 */
[----:B-1----:R-:W-:Y:S01]  /*05b0*/  MOV R6, RZ ;  /* 0x000000ff00067202 */ /* 0x002fe20000000f00 */
[----:B--2---:R-:W-:-:S04]  /*05c0*/  IMAD.MOV R17, RZ, RZ, -R7 ;  /* 0x000000ffff117224 */ /* 0x004fc800078e0a07 */
[----:B------:R-:W-:-:S04]  /*05d0*/  IMAD R17, R17, R10, RZ ;  /* 0x0000000a11117224 */ /* 0x000fc800078e02ff */
[----:B------:R-:W-:Y:S01]  /*05e0*/  IMAD.HI.U32 R7, R7, R17, R6 ;  /* 0x0000001107077227 */ /* 0x000fe200078e0006 */
[----:B------:R-:W-:Y:S01]  /*05f0*/  LOP3.LUT R6, R3, R0, RZ, 0x3c, !PT ;  /* 0x0000000003067212 */ /* 0x000fe200078e3cff */
[----:B------:R-:W1:Y:S03]  /*0600*/  I2F.RP R17, R16 ;  /* 0x0000001000117306 */ /* 0x000e660000209400 */
[----:B------:R-:W-:Y:S01]  /*0610*/  ISETP.GE.AND P2, PT, R6, RZ, PT ;  /* 0x000000ff0600720c */ /* 0x000fe20003f46270 */
[----:B------:R-:W-:-:S04]  /*0620*/  IMAD.HI.U32 R19, R7, R12, RZ ;  /* 0x0000000c07137227 */ /* 0x000fc800078e00ff */
[----:B------:R-:W-:Y:S02]  /*0630*/  IMAD R11, R19, R11, R12 ;  /* 0x0000000b130b7224 */ /* 0x000fe400078e020c */
[----:B0-----:R-:W-:-:S03]  /*0640*/  VIADD R7, R18, 0xffffffe ;  /* 0x0ffffffe12077836 */ /* 0x001fc60000000000 */
[----:B------:R-:W-:Y:S01]  /*0650*/  ISETP.GT.U32.AND P1, PT, R10, R11, PT ;  /* 0x0000000b0a00720c */ /* 0x000fe20003f24070 */
[----:B-1----:R-:W0:Y:S08]  /*0660*/  MUFU.RCP R17, R17 ;  /* 0x0000001100117308 */ /* 0x002e300000001000 */
[----:B------:R-:W1:Y:S04]  /*0670*/  F2I.FTZ.U32.TRUNC.NTZ R7, R7 ;  /* 0x0000000700077305 */ /* 0x000e68000021f000 */
[----:B------:R-:W-:-:S02]  /*0680*/  @!P1 IMAD.IADD R11, R11, 0x1, -R10 ;  /* 0x000000010b0b9824 */ /* 0x000fc400078e0a0a */
[----:B------:R-:W-:Y:S01]  /*0690*/  @!P1 VIADD R19, R19, 0x1 ;  /* 0x0000000113139836 */ /* 0x000fe20000000000 */
[----:B------:R-:W-:Y:S02]  /*06a0*/  ISETP.NE.AND P1, PT, R0, RZ, PT ;  /* 0x000000ff0000720c */ /* 0x000fe40003f25270 */
[----:B------:R-:W-:Y:S02]  /*06b0*/  ISETP.GE.U32.AND P0, PT, R11, R10, PT ;  /* 0x0000000a0b00720c */ /* 0x000fe40003f06070 */
[----:B0-----:R-:W-:-:S04]  /*06c0*/  IADD3 R10, PT, PT, R17, 0xffffffe, RZ ;  /* 0x0ffffffe110a7810 */ /* 0x001fc80007ffe0ff */
[----:B------:R0:W2:Y:S01]  /*06d0*/  F2I.FTZ.U32.TRUNC.NTZ R11, R10 ;  /* 0x0000000a000b7305 */ /* 0x0000a2000021f000 */
[----:B-1----:R-:W-:-:S06]  /*06e0*/  IMAD.MOV R6, RZ, RZ, -R7 ;  /* 0x000000ffff067224 */ /* 0x002fcc00078e0a07 */
[----:B------:R-:W-:Y:S02]  /*06f0*/  @P0 VIADD R19, R19, 0x1 ;  /* 0x0000000113130836 */ /* 0x000fe40000000000 */
[----:B0-----:R-:W-:-:S03]  /*0700*/  IMAD.MOV.U32 R10, RZ, RZ, RZ ;  /* 0x000000ffff0a7224 */ /* 0x001fc600078e00ff */
[----:B------:R-:W-:Y:S01]  /*0710*/  MOV R17, R19 ;  /* 0x0000001300117202 */ /* 0x000fe20000000f00 */
[----:B------:R-:W-:Y:S01]  /*0720*/  IMAD R19, R6, R15, RZ ;  /* 0x0000000f06137224 */ /* 0x000fe200078e02ff */
[----:B------:R-:W-:Y:S01]  /*0730*/  MOV R6, RZ ;  /* 0x000000ff00067202 */ /* 0x000fe20000000f00 */
[----:B--2---:R-:W-:Y:S02]  /*0740*/  IMAD.MOV R21, RZ, RZ, -R11 ;  /* 0x000000ffff157224 */ /* 0x004fe400078e0a0b */
[----:B------:R-:W-:Y:S01]  /*0750*/  @!P2 IMAD.MOV R17, RZ, RZ, -R17 ;  /* 0x000000ffff11a224 */ /* 0x000fe200078e0a11 */
[----:B------:R-:W-:Y:S01]  /*0760*/  @!P1 LOP3.LUT R17, RZ, R0, RZ, 0x33, !PT ;  /* 0x00000000ff119212 */ /* 0x000fe200078e33ff */
[----:B------:R-:W-:Y:S01]  /*0770*/  IMAD.HI.U32 R6, R7, R19, R6 ;  /* 0x0000001307067227 */ /* 0x000fe200078e0006 */
[----:B------:R-:W-:Y:S02]  /*0780*/  IABS R19, R4 ;  /* 0x0000000400137213 */ /* 0x000fe40000000000 */
[----:B------:R-:W-:Y:S01]  /*0790*/  IABS R18, R17 ;  /* 0x0000001100127213 */ /* 0x000fe20000000000 */
[----:B------:R-:W-:Y:S01]  /*07a0*/  IMAD R7, R21, R16, RZ ;  /* 0x0000001015077224 */ /* 0x000fe200078e02ff */
[----:B------:R-:W-:-:S03]  /*07b0*/  ISETP.GE.AND P3, PT, R17, RZ, PT ;  /* 0x000000ff1100720c */ /* 0x000fc60003f66270 */
[----:B------:R-:W-:-:S04]  /*07c0*/  IMAD.HI.U32 R11, R11, R7, R10 ;  /* 0x000000070b0b7227 */ /* 0x000fc800078e000a */
[----:B------:R-:W-:-:S04]  /*07d0*/  IMAD.HI.U32 R6, R6, R18, RZ ;  /* 0x0000001206067227 */ /* 0x000fc800078e00ff */
[----:B------:R-:W-:Y:S01]  /*07e0*/  IMAD.MOV R7, RZ, RZ, -R19 ;  /* 0x000000ffff077224 */ /* 0x000fe200078e0a13 */
[----:B------:R-:W-:Y:S01]  /*07f0*/  IADD3 R6, PT, PT, -R6, RZ, RZ ;  /* 0x000000ff06067210 */ /* 0x000fe20007ffe1ff */
[----:B------:R-:W-:-:S04]  /*0800*/  IMAD.HI.U32 R11, R11, R12, RZ ;  /* 0x0000000c0b0b7227 */ /* 0x000fc800078e00ff */
[----:B------:R-:W-:Y:S01]  /*0810*/  IMAD R7, R11, R7, R12 ;  /* 0x000000070b077224 */ /* 0x000fe200078e020c */
[----:B------:R-:W-:Y:S01]  /*0820*/  LOP3.LUT R12, R3, R4, RZ, 0x3c, !PT ;  /* 0x00000004030c7212 */ /* 0x000fe200078e3cff */
[----:B------:R-:W-:-:S03]  /*0830*/  IMAD R10, R15, R6, R18 ;  /* 0x000000060f0a7224 */ /* 0x000fc600078e0212 */
[----:B------:R-:W-:Y:S02]  /*0840*/  ISETP.GT.U32.AND P4, PT, R16, R7, PT ;  /* 0x000000071000720c */ /* 0x000fe40003f84070 */
[----:B------:R-:W-:Y:S02]  /*0850*/  ISETP.GT.U32.AND P0, PT, R15, R10, PT ;  /* 0x0000000a0f00720c */ /* 0x000fe40003f04070 */
[----:B------:R-:W-:-:S09]  /*0860*/  ISETP.GE.AND P2, PT, R12, RZ, PT ;  /* 0x000000ff0c00720c */ /* 0x000fd20003f46270 */
[----:B------:R-:W-:Y:S01]  /*0870*/  @!P4 IMAD.IADD R7, R7, 0x1, -R16 ;  /* 0x000000010707c824 */ /* 0x000fe200078e0a10 */
[----:B------:R-:W-:Y:S01]  /*0880*/  @!P4 IADD3 R11, PT, PT, R11, 0x1, RZ ;  /* 0x000000010b0bc810 */ /* 0x000fe20007ffe0ff */
[----:B------:R-:W-:Y:S01]  /*0890*/  @!P0 IMAD.IADD R10, R10, 0x1, -R15 ;  /* 0x000000010a0a8824 */ /* 0x000fe200078e0a0f */
[----:B------:R-:W-:Y:S02]  /*08a0*/  ISETP.NE.AND P4, PT, R4, RZ, PT ;  /* 0x000000ff0400720c */ /* 0x000fe40003f85270 */
[----:B------:R-:W-:Y:S02]  /*08b0*/  ISETP.GE.U32.AND P0, PT, R7, R16, PT ;  /* 0x000000100700720c */ /* 0x000fe40003f06070 */
[----:B------:R-:W0:Y:S01]  /*08c0*/  LDC.64 R6, c[0x0][0x3a0] ;  /* 0x0000e800ff067b82 */ /* 0x000e220000000a00 */
[----:B------:R-:W-:-:S10]  /*08d0*/  ISETP.GT.U32.AND P1, PT, R15, R10, PT ;  /* 0x0000000a0f00720c */ /* 0x000fd40003f24070 */
[----:B------:R-:W-:-:S03]  /*08e0*/  @P0 VIADD R11, R11, 0x1 ;  /* 0x000000010b0b0836 */ /* 0x000fc60000000000 */
[----:B------:R-:W-:Y:S02]  /*08f0*/  @!P1 IMAD.IADD R10, R10, 0x1, -R15 ;  /* 0x000000010a0a9824 */ /* 0x000fe400078e0a0f */
[----:B------:R-:W-:Y:S02]  /*0900*/  @!P2 IADD3 R11, PT, PT, -R11, RZ, RZ ;  /* 0x000000ff0b0ba210 */ /* 0x000fe40007ffe1ff */
[----:B------:R-:W-:Y:S01]  /*0910*/  @!P3 IMAD.MOV R10, RZ, RZ, -R10 ;  /* 0x000000ffff0ab224 */ /* 0x000fe200078e0a0a */
[----:B------:R-:W-:Y:S02]  /*0920*/  @!P4 LOP3.LUT R11, RZ, R4, RZ, 0x33, !PT ;  /* 0x00000004ff0bc212 */ /* 0x000fe400078e33ff */
[----:B------:R-:W-:Y:S01]  /*0930*/  @!P5 LOP3.LUT R10, RZ, R13, RZ, 0x33, !PT ;  /* 0x0000000dff0ad212 */ /* 0x000fe200078e33ff */
[----:B0-----:R-:W-:-:S04]  /*0940*/  IMAD.WIDE R6, R3, 0x4, R6 ;  /* 0x0000000403067825 */ /* 0x001fc800078e0206 */
[----:B------:R-:W-:-:S07]  /*0950*/  IMAD R13, R11, R13, R10 ;  /* 0x0000000d0b0d7224 */ /* 0x000fce00078e020a */
.L_x_959:
[----:B------:R-:W-:Y:S01]  /*0960*/  ISETP.GE.AND P0, PT, R8, R9, PT ;  /* 0x000000090800720c */ /* 0x000fe20003f06270 */
[----:B------:R-:W-:-:S12]  /*0970*/  BSSY.RECONVERGENT B1, `(.L_x_954) ;  /* 0x0000025000017945 */ /* 0x000fd80003800200 */
[----:B0-----:R-:W-:Y:S05]  /*0980*/  @P0 BRA `(.L_x_955) ;  /* 0x00000000008c0947 */ /* 0x001fea0003800000 */
[----:B------:R-:W0:Y:S01]  /*0990*/  LDCU UR8, c[0x0][0x3b4] ;  /* 0x00007680ff0877ac */ /* 0x000e220008000800 */
[----:B------:R-:W1:Y:S01]  /*09a0*/  LDCU UR9, c[0x0][0x3b8] ;  /* 0x00007700ff0977ac */ /* 0x000e620008000800 */
[----:B------:R-:W2:Y:S01]  /*09b0*/  LDCU.64 UR4, c[0x0][0x398] ;  /* 0x00007300ff0477ac */ /* 0x000ea20008000a00 */
[----:B0-----:R-:W-:-:S04]  /*09c0*/  IMAD R11, R13, UR8, R14 ;  /* 0x000000080d0b7c24 */ /* 0x001fc8000f8e020e */
[----:B-1----:R-:W-:-:S04]  /*09d0*/  IMAD R12, R11, UR9, R8 ;  /* 0x000000090b0c7c24 */ /* 0x002fc8000f8e0208 */
[----:B------:R-:W-:-:S03]  /*09e0*/  IMAD.WIDE R10, R12, 0x4, RZ ;  /* 0x000000040c0a7825 */ /* 0x000fc600078e02ff */
[----:B--2---:R-:W-:-:S04]  /*09f0*/  IADD3 R16, P0, PT, R10, UR4, RZ ;  /* 0x000000040a107c10 */ /* 0x004fc8000ff1e0ff */
[----:B------:R-:W-:-:S05]  /*0a00*/  IADD3.X R17, PT, PT, R11, UR5, RZ, P0, !PT ;  /* 0x000000050b117c10 */ /* 0x000fca00087fe4ff */
[----:B------:R-:W2:Y:S01]  /*0a10*/  LDG.E R16, desc[UR6][R16.64] ;  /* 0x0000000610107981 */ /* 0x000ea2000c1e1900 */
[----:B------:R-:W-:Y:S01]  /*0a20*/  BSSY.RELIABLE B2, `(.L_x_956) ;  /* 0x0000014000027945 */ /* 0x000fe20003800100 */
[----:B--2---:R-:W-:-:S13]  /*0a30*/  FSETP.NEU.AND P0, PT, R16, 1, PT ;  /* 0x3f8000001000780b */ /* 0x004fda0003f0d000 */
[----:B------:R-:W-:Y:S05]  /*0a40*/  @!P0 BRA `(.L_x_957) ;  /* 0x0000000000448947 */ /* 0x000fea0003800000 */
[----:B------:R-:W-:Y:S01]  /*0a50*/  BSSY.RELIABLE B3, `(.L_x_957) ;  /* 0x0000010000037945 */ /* 0x000fe20003800100 */
[----:B------:R-:W-:Y:S01]  /*0a60*/  IMAD.MOV.U32 R15, RZ, RZ, R12 ;  /* 0x000000ffff0f7224 */ /* 0x000fe200078e000c */
[----:B------:R-:W-:-:S07]  /*0a70*/  IADD3 R12, PT, PT, R8, -R9, RZ ;  /* 0x80000009080c7210 */ /* 0x000fce0007ffe0ff */
.L_x_958:
[----:B------:R-:W-:-:S05]  /*0a80*/  VIADD R12, R12, 0x1 ;  /* 0x000000010c0c7836 */ /* 0x000fca0000000000 */
[----:B------:R-:W-:-:S13]  /*0a90*/  ISETP.NE.AND P0, PT, R12, RZ, PT ;  /* 0x000000ff0c00720c */ /* 0x000fda0003f05270 */
[----:B------:R-:W-:Y:S05]  /*0aa0*/  @!P0 BREAK.RELIABLE B3 ;  /* 0x0000000000038942 */ /* 0x000fea0003800100 */
[----:B------:R-:W-:Y:S05]  /*0ab0*/  @!P0 BREAK.RELIABLE B2 ;  /* 0x0000000000028942 */ /* 0x000fea0003800100 */
[----:B------:R-:W-:Y:S05]  /*0ac0*/  @!P0 BRA `(.L_x_955) ;  /* 0x00000000003c8947 */ /* 0x000fea0003800000 */
[----:B------:R-:W0:Y:S01]  /*0ad0*/  LDCU.64 UR4, c[0x0][0x398] ;  /* 0x00007300ff0477ac */ /* 0x000e220008000a00 */
[----:B------:R-:W-:-:S04]  /*0ae0*/  VIADD R15, R15, 0x1 ;  /* 0x000000010f0f7836 */ /* 0x000fc80000000000 */
[----:B------:R-:W-:-:S03]  /*0af0*/  IMAD.WIDE R10, R15, 0x4, RZ ;  /* 0x000000040f0a7825 */ /* 0x000fc600078e02ff */
[----:B0-----:R-:W-:-:S04]  /*0b00*/  IADD3 R16, P0, PT, R10, UR4, RZ ;  /* 0x000000040a107c10 */ /* 0x001fc8000ff1e0ff */
[----:B------:R-:W-:-:S05]  /*0b10*/  IADD3.X R17, PT, PT, R11, UR5, RZ, P0, !PT ;  /* 0x000000050b117c10 */ /* 0x000fca00087fe4ff */
[----:B------:R-:W2:Y:S02]  /*0b20*/  LDG.E R16, desc[UR6][R16.64] ;  /* 0x0000000610107981 */ /* 0x000ea4000c1e1900 */
[----:B--2---:R-:W-:-:S13]  /*0b30*/  FSETP.NEU.AND P0, PT, R16, 1, PT ;  /* 0x3f8000001000780b */ /* 0x004fda0003f0d000 */
[----:B------:R-:W-:Y:S05]  /*0b40*/  @P0 BRA `(.L_x_958) ;  /* 0xfffffffc00cc0947 */ /* 0x000fea000383ffff */
[----:B------:R-:W-:Y:S05]  /*0b50*/  BSYNC.RELIABLE B3 ;  /* 0x0000000000037941 */ /* 0x000fea0003800100 */
.L_x_957:
[----:B------:R-:W-:Y:S05]  /*0b60*/  BSYNC.RELIABLE B2 ;  /* 0x0000000000027941 */ /* 0x000fea0003800100 */
.L_x_956:
[----:B------:R-:W2:Y:S01]  /*0b70*/  LDG.E R15, desc[UR6][R6.64] ;  /* 0x00000006060f7981 */ /* 0x000ea2000c1e1900 */
[----:B------:R-:W0:Y:S02]  /*0b80*/  LDCU.64 UR4, c[0x0][0x3a8] ;  /* 0x00007500ff0477ac */ /* 0x000e240008000a00 */
[----:B0-----:R-:W-:-:S04]  /*0b90*/  IADD3 R10, P0, PT, R10, UR4, RZ ;  /* 0x000000040a0a7c10 */ /* 0x001fc8000ff1e0ff */
[----:B------:R-:W-:-:S05]  /*0ba0*/  IADD3.X R11, PT, PT, R11, UR5, RZ, P0, !PT ;  /* 0x000000050b0b7c10 */ /* 0x000fca00087fe4ff */
[----:B--2---:R0:W-:Y:S04]  /*0bb0*/  STG.E desc[UR6][R10.64], R15 ;  /* 0x0000000f0a007986 */ /* 0x0041e8000c101906 */
.L_x_955:
[----:B------:R-:W-:Y:S05]  /*0bc0*/  BSYNC.RECONVERGENT B1 ;  /* 0x0000000000017941 */ /* 0x000fea0003800200 */
.L_x_954:
[----:B------:R-:W-:-:S04]  /*0bd0*/  IADD3 R14, PT, PT, R14, 0x1, RZ ;  /* 0x000000010e0e7810 */ /* 0x000fc80007ffe0ff */
[----:B------:R-:W-:-:S13]  /*0be0*/  ISETP.NE.AND P0, PT, R14, R5, PT ;  /* 0x000000050e00720c */ /* 0x000fda0003f05270 */
[----:B------:R-:W-:Y:S05]  /*0bf0*/  @P0 BRA `(.L_x_959) ;  /* 0xfffffffc00580947 */ /* 0x000fea000383ffff */
.L_x_953:
[----:B------:R-:W-:Y:S05]  /*0c00*/  BSYNC.RECONVERGENT B0 ;  /* 0x0000000000007941 */ /* 0x000fea0003800200 */
.L_x_952:
[----:B------:R-:W1:Y:S01]  /*0c10*/  LDCU UR4, c[0x0][0x380] ;  /* 0x00007000ff0477ac */ /* 0x000e620008000800 */
[----:B------:R-:W-:-:S05]  /*0c20*/  IMAD.IADD R3, R2, 0x1, R3 ;  /* 0x0000000102037824 */ /* 0x000fca00078e0203 */
[----:B-1----:R-:W-:-:S13]  /*0c30*/  ISETP.GE.AND P0, PT, R3, UR4, PT ;  /* 0x0000000403007c0c */ /* 0x002fda000bf06270 */
[----:B------:R-:W-:Y:S05]  /*0c40*/  @!P0 BRA `(.L_x_960) ;  /* 0xfffffff4002c8947 */ /* 0x000fea000383ffff */
[----:B------:R-:W-:Y:S05]  /*0c50*/  EXIT ;  /* 0x000000000000794d */ /* 0x000fea0003800000 */
.L_x_961:
        /* <DEDUP_REMOVED lines=10> */
.L_x_1022:


//--------------------- .text._Z19maxpool_forward_gpuiPKfPfS1_iiiiiiii --------------------------
	.section	.text._Z19maxpool_forward_gpuiPKfPfS1_iiiiiiii,"ax",@progbits
	.align	128
        .global         _Z19maxpool_forward_gpuiPKfPfS1_iiiiiiii
        .type           _Z19maxpool_forward_gpuiPKfPfS1_iiiiiiii,@function
        .size           _Z19maxpool_forward_gpuiPKfPfS1_iiiiiiii,(.L_x_1023 - _Z19maxpool_forward_gpuiPKfPfS1_iiiiiiii)
        .other          _Z19maxpool_forward_gpuiPKfPfS1_iiiiiiii,@"STO_CUDA_ENTRY STV_DEFAULT"
_Z19maxpool_forward_gpuiPKfPfS1_iiiiiiii:
.text._Z19maxpool_forward_gpuiPKfPfS1_iiiiiiii:
        /* <DEDUP_REMOVED lines=10> */
[----:B------:R-:W1:Y:S01]  /*00a0*/  LDCU.64 UR4, c[0x0][0x388] ;  /* 0x00007100ff0477ac */ /* 0x000e620008000a00 */
[----:B------:R-:W2:Y:S01]  /*00b0*/  LDCU UR6, c[0x0][0x370] ;  /* 0x00006e00ff0677ac */ /* 0x000ea20008000800 */
[----:B------:R-:W3:Y:S01]  /*00c0*/  LDCU UR10, c[0x0][0x3a0] ;  /* 0x00007400ff0a77ac */ /* 0x000ee20008000800 */
[----:B------:R-:W4:Y:S01]  /*00d0*/  LDCU.64 UR8, c[0x0][0x358] ;  /* 0x00006b00ff0877ac */ /* 0x000f220008000a00 */
[----:B-1----:R-:W-:Y:S01]  /*00e0*/  UIADD3 UR4, UP0, UPT, UR4, 0x20, URZ ;  /* 0x0000002004047890 */ /* 0x002fe2000ff1e0ff */
[----:B0-----:R-:W-:Y:S02]  /*00f0*/  IMAD R0, R0, UR7, RZ ;  /* 0x0000000700007c24 */ /* 0x001fe4000f8e02ff */
[----:B--2---:R-:W-:Y:S01]  /*0100*/  IMAD R2, R2, UR6, RZ ;  /* 0x0000000602027c24 */ /* 0x004fe2000f8e02ff */
[----:B------:R-:W-:Y:S01]  /*0110*/  UIADD3.X UR5, UPT, UPT, URZ, UR5, URZ, UP0, !UPT ;  /* 0x00000005ff057290 */ /* 0x000fe200087fe4ff */
[----:B---34-:R-:W-:-:S11]  /*0120*/  IMAD R4, R0, UR10, RZ ;  /* 0x0000000a00047c24 */ /* 0x018fd6000f8e02ff */
.L_x_976:
[----:B------:R-:W0:Y:S01]  /*0130*/  LDC R8, c[0x0][0x3b0] ;  /* 0x0000ec00ff087b82 */ /* 0x000e220000000800 */
[----:B------:R-:W-:Y:S01]  /*0140*/  IABS R10, R3 ;  /* 0x00000003000a7213 */ /* 0x000fe20000000000 */
[----:B------:R-:W1:Y:S01]  /*0150*/  LDCU UR6, c[0x0][0x3b4] ;  /* 0x00007680ff0677ac */ /* 0x000e620008000800 */
[----:B------:R-:W-:Y:S05]  /*0160*/  BSSY.RECONVERGENT B2, `(.L_x_962) ;  /* 0x000014d000027945 */ /* 0x000fea0003800200 */
[----:B------:R-:W2:Y:S08]  /*0170*/  LDC R5, c[0x0][0x3ac] ;  /* 0x0000eb00ff057b82 */ /* 0x000eb00000000800 */
[----:B------:R-:W3:Y:S01]  /*0180*/  LDC R16, c[0x0][0x3a8] ;  /* 0x0000ea00ff107b82 */ /* 0x000ee20000000800 */
[----:B0-----:R-:W-:-:S04]  /*0190*/  IABS R14, R8 ;  /* 0x00000008000e7213 */ /* 0x001fc80000000000 */
[----:B------:R-:W0:Y:S08]  /*01a0*/  I2F.RP R9, R14 ;  /* 0x0000000e00097306 */ /* 0x000e300000209400 */
[----:B0-----:R-:W0:Y:S02]  /*01b0*/  MUFU.RCP R9, R9 ;  /* 0x0000000900097308 */ /* 0x001e240000001000 */
[----:B0-----:R-:W-:Y:S01]  /*01c0*/  VIADD R6, R9, 0xffffffe ;  /* 0x0ffffffe09067836 */ /* 0x001fe20000000000 */
[----:B--2---:R-:W-:-:S05]  /*01d0*/  IABS R9, R5 ;  /* 0x0000000500097213 */ /* 0x004fca0000000000 */
[----:B------:R0:W2:Y:S08]  /*01e0*/  F2I.FTZ.U32.TRUNC.NTZ R7, R6 ;  /* 0x0000000600077305 */ /* 0x0000b0000021f000 */
[----:B------:R-:W4:Y:S01]  /*01f0*/  I2F.RP R12, R9 ;  /* 0x00000009000c7306 */ /* 0x000f220000209400 */
[----:B0-----:R-:W-:Y:S02]  /*0200*/  IMAD.MOV.U32 R6, RZ, RZ, RZ ;  /* 0x000000ffff067224 */ /* 0x001fe400078e00ff */
[----:B--2---:R-:W-:-:S04]  /*0210*/  IMAD.MOV R11, RZ, RZ, -R7 ;  /* 0x000000ffff0b7224 */ /* 0x004fc800078e0a07 */
[----:B------:R-:W-:-:S04]  /*0220*/  IMAD R11, R11, R14, RZ ;  /* 0x0000000e0b0b7224 */ /* 0x000fc800078e02ff */
[----:B------:R-:W-:Y:S01]  /*0230*/  IMAD.HI.U32 R7, R7, R11, R6 ;  /* 0x0000000b07077227 */ /* 0x000fe200078e0006 */
[----:B----4-:R-:W0:Y:S01]  /*0240*/  MUFU.RCP R12, R12 ;  /* 0x0000000c000c7308 */ /* 0x010e220000001000 */
[----:B------:R-:W-:-:S04]  /*0250*/  LOP3.LUT R11, R3, R8, RZ, 0x3c, !PT ;  /* 0x00000008030b7212 */ /* 0x000fc800078e3cff */
[----:B------:R-:W-:Y:S01]  /*0260*/  IMAD.HI.U32 R6, R7, R10, RZ ;  /* 0x0000000a07067227 */ /* 0x000fe200078e00ff */
[----:B------:R-:W-:-:S03]  /*0270*/  ISETP.GE.AND P2, PT, R11, RZ, PT ;  /* 0x000000ff0b00720c */ /* 0x000fc60003f46270 */
[----:B------:R-:W-:-:S04]  /*0280*/  IMAD.MOV R7, RZ, RZ, -R6 ;  /* 0x000000ffff077224 */ /* 0x000fc800078e0a06 */
[----:B------:R-:W-:Y:S02]  /*0290*/  IMAD R7, R14, R7, R10 ;  /* 0x000000070e077224 */ /* 0x000fe400078e020a */
[----:B0-----:R-:W-:-:S03]  /*02a0*/  VIADD R13, R12, 0xffffffe ;  /* 0x0ffffffe0c0d7836 */ /* 0x001fc60000000000 */
[----:B------:R-:W-:-:S13]  /*02b0*/  ISETP.GT.U32.AND P1, PT, R14, R7, PT ;  /* 0x000000070e00720c */ /* 0x000fda0003f24070 */
[----:B------:R-:W-:Y:S02]  /*02c0*/  @!P1 IMAD.IADD R7, R7, 0x1, -R14 ;  /* 0x0000000107079824 */ /* 0x000fe400078e0a0e */
[----:B------:R-:W-:Y:S01]  /*02d0*/  @!P1 VIADD R6, R6, 0x1 ;  /* 0x0000000106069836 */ /* 0x000fe20000000000 */
[----:B------:R-:W-:Y:S02]  /*02e0*/  ISETP.NE.AND P1, PT, R8, RZ, PT ;  /* 0x000000ff0800720c */ /* 0x000fe40003f25270 */
[----:B------:R-:W-:Y:S02]  /*02f0*/  ISETP.GE.U32.AND P0, PT, R7, R14, PT ;  /* 0x0000000e0700720c */ /* 0x000fe40003f06070 */
[----:B------:R0:W2:Y:S02]  /*0300*/  F2I.FTZ.U32.TRUNC.NTZ R7, R13 ;  /* 0x0000000d00077305 */ /* 0x0000a4000021f000 */
[----:B0-----:R-:W-:-:S09]  /*0310*/  IMAD.MOV.U32 R13, RZ, RZ, -0x1 ;  /* 0xffffffffff0d7424 */ /* 0x001fd200078e00ff */
[----:B------:R-:W-:-:S04]  /*0320*/  @P0 VIADD R6, R6, 0x1 ;  /* 0x0000000106060836 */ /* 0x000fc80000000000 */
[----:B------:R-:W-:Y:S02]  /*0330*/  IMAD.MOV.U32 R14, RZ, RZ, R6 ;  /* 0x000000ffff0e7224 */ /* 0x000fe400078e0006 */
[--C-:B--2---:R-:W-:Y:S02]  /*0340*/  IMAD.MOV R6, RZ, RZ, -R7.reuse ;  /* 0x000000ffff067224 */ /* 0x104fe400078e0a07 */
[----:B------:R-:W-:Y:S01]  /*0350*/  @!P2 IMAD.MOV R14, RZ, RZ, -R14 ;  /* 0x000000ffff0ea224 */ /* 0x000fe200078e0a0e */
[----:B------:R-:W-:Y:S01]  /*0360*/  @!P1 LOP3.LUT R14, RZ, R8, RZ, 0x33, !PT ;  /* 0x00000008ff0e9212 */ /* 0x000fe200078e33ff */
[----:B------:R-:W-:Y:S02]  /*0370*/  IMAD R11, R6, R9, RZ ;  /* 0x00000009060b7224 */ /* 0x000fe400078e02ff */
[----:B------:R-:W-:Y:S01]  /*0380*/  IMAD.MOV.U32 R6, RZ, RZ, RZ ;  /* 0x000000ffff067224 */ /* 0x000fe200078e00ff */
[----:B------:R-:W-:Y:S02]  /*0390*/  IABS R12, R14 ;  /* 0x0000000e000c7213 */ /* 0x000fe40000000000 */
[----:B------:R-:W-:Y:S01]  /*03a0*/  ISETP.GE.AND P2, PT, R14, RZ, PT ;  /* 0x000000ff0e00720c */ /* 0x000fe20003f46270 */
[----:B------:R-:W-:-:S02]  /*03b0*/  IMAD.HI.U32 R6, R7, R11, R6 ;  /* 0x0000000b07067227 */ /* 0x000fc400078e0006 */
        /* <DEDUP_REMOVED lines=9> */
[----:B------:R-:W-:-:S04]  /*0450*/  @!P1 IMAD.IADD R12, R12, 0x1, -R9 ;  /* 0x000000010c0c9824 */ /* 0x000fc800078e0a09 */
[----:B------:R-:W-:Y:S01]  /*0460*/  @!P2 IMAD.MOV R12, RZ, RZ, -R12 ;  /* 0x000000ffff0ca224 */ /* 0x000fe200078e0a0c */
[----:B------:R-:W-:Y:S01]  /*0470*/  @!P0 LOP3.LUT R12, RZ, R5, RZ, 0x33, !PT ;  /* 0x00000005ff0c8212 */ /* 0x000fe200078e33ff */
[----:B------:R-:W-:-:S04]  /*0480*/  IMAD.MOV R5, RZ, RZ, -R14 ;  /* 0x000000ffff057224 */ /* 0x000fc800078e0a0e */
[----:B0-----:R-:W-:Y:S02]  /*0490*/  IMAD R12, R12, R6, -R7 ;  /* 0x000000060c0c7224 */ /* 0x001fe400078e0a07 */
[----:B------:R-:W-:-:S03]  /*04a0*/  IMAD R8, R8, R5, R3 ;  /* 0x0000000508087224 */ /* 0x000fc600078e0203 */
[----:B-1----:R-:W-:Y:S01]  /*04b0*/  VIADDMNMX R5, R12, UR6, R11, PT ;  /* 0x000000060c057c46 */ /* 0x002fe2000b80010b */
[----:B------:R-:W-:Y:S01]  /*04c0*/  IMAD R7, R8, R6, -R7 ;  /* 0x0000000608077224 */ /* 0x000fe200078e0a07 */
[----:B------:R-:W-:Y:S01]  /*04d0*/  VIMNMX R14, PT, PT, RZ, R12, !PT ;  /* 0x0000000cff0e7248 */ /* 0x000fe20007fe0100 */
[----:B------:R-:W-:Y:S02]  /*04e0*/  IMAD.MOV.U32 R11, RZ, RZ, -0x800001 ;  /* 0xff7fffffff0b7424 */ /* 0x000fe400078e00ff */
[----:B------:R-:W-:Y:S01]  /*04f0*/  IMAD.MOV.U32 R12, RZ, RZ, -0x1 ;  /* 0xffffffffff0c7424 */ /* 0x000fe200078e00ff */
[----:B------:R-:W-:Y:S02]  /*0500*/  ISETP.GE.AND P0, PT, R14, R5, PT ;  /* 0x000000050e00720c */ /* 0x000fe40003f06270 */
[----:B---3--:R-:W-:Y:S02]  /*0510*/  VIADDMNMX R6, R7, UR6, R16, PT ;  /* 0x0000000607067c46 */ /* 0x008fe4000b800110 */
[----:B------:R-:W-:-:S09]  /*0520*/  VIMNMX R7, PT, PT, RZ, R7, !PT ;  /* 0x00000007ff077248 */ /* 0x000fd20007fe0100 */
[----:B------:R-:W-:Y:S05]  /*0530*/  @P0 BRA `(.L_x_963) ;  /* 0x00000010003c0947 */ /* 0x000fea0003800000 */
[----:B------:R-:W-:Y:S01]  /*0540*/  IABS R12, R0 ;  /* 0x00000000000c7213 */ /* 0x000fe20000000000 */
[----:B------:R-:W0:Y:S01]  /*0550*/  LDC R11, c[0x0][0x3a0] ;  /* 0x0000e800ff0b7b82 */ /* 0x000e220000000800 */
[----:B------:R-:W-:Y:S01]  /*0560*/  IABS R16, R4 ;  /* 0x0000000400107213 */ /* 0x000fe20000000000 */
[----:B------:R-:W-:Y:S01]  /*0570*/  BSSY.RECONVERGENT B1, `(.L_x_964) ;  /* 0x000010a000017945 */ /* 0x000fe20003800200 */
[----:B------:R-:W1:Y:S08]  /*0580*/  I2F.RP R13, R12 ;  /* 0x0000000c000d7306 */ /* 0x000e700000209400 */
[----:B-1----:R-:W1:Y:S01]  /*0590*/  MUFU.RCP R13, R13 ;  /* 0x0000000d000d7308 */ /* 0x002e620000001000 */
[----:B0-----:R-:W-:-:S07]  /*05a0*/  IABS R15, R11 ;  /* 0x0000000b000f7213 */ /* 0x001fce0000000000 */
[----:B------:R-:W0:Y:S01]  /*05b0*/  I2F.RP R18, R15 ;  /* 0x0000000f00127306 */ /* 0x000e220000209400 */
[----:B-1----:R-:W-:Y:S01]  /*05c0*/  VIADD R8, R13, 0xffffffe ;  /* 0x0ffffffe0d087836 */ /* 0x002fe20000000000 */
[----:B------:R-:W-:-:S06]  /*05d0*/  IABS R13, R0 ;  /* 0x00000000000d7213 */ /* 0x000fcc0000000000 */
[----:B------:R1:W2:Y:S01]  /*05e0*/  F2I.FTZ.U32.TRUNC.NTZ R9, R8 ;  /* 0x0000000800097305 */ /* 0x0002a2000021f000 */
[----:B------:R-:W-:-:S07]  /*05f0*/  IADD3 R13, PT, PT, RZ, -R13, RZ ;  /* 0x8000000dff0d7210 */ /* 0x000fce0007ffe0ff */
[----:B0-----:R-:W0:Y:S01]  /*0600*/  MUFU.RCP R18, R18 ;  /* 0x0000001200127308 */ /* 0x001e220000001000 */
[----:B-1----:R-:W-:Y:S02]  /*0610*/  IMAD.MOV.U32 R8, RZ, RZ, RZ ;  /* 0x000000ffff087224 */ /* 0x002fe400078e00ff */
        /* <DEDUP_REMOVED lines=15> */
[----:B------:R-:W-:Y:S01]  /*0710*/  ISETP.GE.U32.AND P0, PT, R13, R12, PT ;  /* 0x0000000c0d00720c */ /* 0x000fe20003f06070 */
[----:B0-----:R-:W-:-:S04]  /*0720*/  VIADD R12, R17, 0xffffffe ;  /* 0x0ffffffe110c7836 */ /* 0x001fc80000000000 */
[----:B------:R0:W2:Y:S01]  /*0730*/  F2I.FTZ.U32.TRUNC.NTZ R13, R12 ;  /* 0x0000000c000d7305 */ /* 0x0000a2000021f000 */
[----:B-1----:R-:W-:-:S07]  /*0740*/  IMAD.MOV R8, RZ, RZ, -R9 ;  /* 0x000000ffff087224 */ /* 0x002fce00078e0a09 */
[----:B------:R-:W-:Y:S02]  /*0750*/  @P0 VIADD R19, R19, 0x1 ;  /* 0x0000000113130836 */ /* 0x000fe40000000000 */
[----:B0-----:R-:W-:Y:S02]  /*0760*/  IMAD.MOV.U32 R12, RZ, RZ, RZ ;  /* 0x000000ffff0c7224 */ /* 0x001fe400078e00ff */
[----:B------:R-:W-:Y:S02]  /*0770*/  IMAD.MOV.U32 R17, RZ, RZ, R19 ;  /* 0x000000ffff117224 */ /* 0x000fe400078e0013 */
[----:B------:R-:W-:Y:S02]  /*0780*/  IMAD R19, R8, R15, RZ ;  /* 0x0000000f08137224 */ /* 0x000fe400078e02ff */
[----:B------:R-:W-:Y:S01]  /*0790*/  @!P2 IMAD.MOV R17, RZ, RZ, -R17 ;  /* 0x000000ffff11a224 */ /* 0x000fe200078e0a11 */
[----:B------:R-:W-:Y:S01]  /*07a0*/  @!P1 LOP3.LUT R17, RZ, R0, RZ, 0x33, !PT ;  /* 0x00000000ff119212 */ /* 0x000fe200078e33ff */
[----:B------:R-:W-:Y:S01]  /*07b0*/  IMAD.MOV.U32 R8, RZ, RZ, RZ ;  /* 0x000000ffff087224 */ /* 0x000fe200078e00ff */
[----:B------:R-:W-:Y:S01]  /*07c0*/  ISETP.NE.AND P2, PT, R11, RZ, PT ;  /* 0x000000ff0b00720c */ /* 0x000fe20003f45270 */
[----:B--2---:R-:W-:Y:S01]  /*07d0*/  IMAD.MOV R21, RZ, RZ, -R13 ;  /* 0x000000ffff157224 */ /* 0x004fe200078e0a0d */
[----:B------:R-:W-:Y:S01]  /*07e0*/  IABS R18, R17 ;  /* 0x0000001100127213 */ /* 0x000fe20000000000 */
[----:B------:R-:W-:Y:S01]  /*07f0*/  IMAD.HI.U32 R8, R9, R19, R8 ;  /* 0x0000001309087227 */ /* 0x000fe200078e0008 */
[----:B------:R-:W-:-:S02]  /*0800*/  IABS R19, R4 ;  /* 0x0000000400137213 */ /* 0x000fc40000000000 */
[----:B------:R-:W-:Y:S01]  /*0810*/  ISETP.GE.AND P5, PT, R17, RZ, PT ;  /* 0x000000ff1100720c */ /* 0x000fe20003fa6270 */
[----:B------:R-:W-:Y:S02]  /*0820*/  IMAD R9, R21, R16, RZ ;  /* 0x0000001015097224 */ /* 0x000fe400078e02ff */
[----:B------:R-:W-:-:S04]  /*0830*/  IMAD.HI.U32 R8, R8, R18, RZ ;  /* 0x0000001208087227 */ /* 0x000fc800078e00ff */
[----:B------:R-:W-:-:S04]  /*0840*/  IMAD.HI.U32 R13, R13, R9, R12 ;  /* 0x000000090d0d7227 */ /* 0x000fc800078e000c */
[----:B------:R-:W-:Y:S02]  /*0850*/  IMAD.MOV R8, RZ, RZ, -R8 ;  /* 0x000000ffff087224 */ /* 0x000fe400078e0a08 */
[----:B------:R-:W-:Y:S02]  /*0860*/  IMAD.MOV R9, RZ, RZ, -R19 ;  /* 0x000000ffff097224 */ /* 0x000fe400078e0a13 */
[----:B------:R-:W-:Y:S02]  /*0870*/  IMAD R8, R15, R8, R18 ;  /* 0x000000080f087224 */ /* 0x000fe400078e0212 */
[----:B------:R-:W-:-:S03]  /*0880*/  IMAD.HI.U32 R13, R13, R10, RZ ;  /* 0x0000000a0d0d7227 */ /* 0x000fc600078e00ff */
[----:B------:R-:W-:Y:S01]  /*0890*/  ISETP.GT.U32.AND P0, PT, R15, R8, PT ;  /* 0x000000080f00720c */ /* 0x000fe20003f04070 */
[----:B------:R-:W-:Y:S02]  /*08a0*/  IMAD R9, R13, R9, R10 ;  /* 0x000000090d097224 */ /* 0x000fe400078e020a */
[----:B------:R-:W-:-:S03]  /*08b0*/  IMAD.MOV.U32 R12, RZ, RZ, -0x1 ;  /* 0xffffffffff0c7424 */ /* 0x000fc600078e00ff */
[----:B------:R-:W-:-:S07]  /*08c0*/  ISETP.GT.U32.AND P1, PT, R16, R9, PT ;  /* 0x000000091000720c */ /* 0x000fce0003f24070 */
[----:B------:R-:W-:-:S05]  /*08d0*/  @!P0 IMAD.IADD R8, R8, 0x1, -R15 ;  /* 0x0000000108088824 */ /* 0x000fca00078e0a0f */
[----:B------:R-:W-:Y:S01]  /*08e0*/  ISETP.GT.U32.AND P4, PT, R15, R8, PT ;  /* 0x000000080f00720c */ /* 0x000fe20003f84070 */
[----:B------:R-:W-:Y:S02]  /*08f0*/  @!P1 IMAD.IADD R9, R9, 0x1, -R16 ;  /* 0x0000000109099824 */ /* 0x000fe400078e0a10 */
[----:B------:R-:W-:Y:S01]  /*0900*/  @!P1 VIADD R13, R13, 0x1 ;  /* 0x000000010d0d9836 */ /* 0x000fe20000000000 */
[----:B------:R-:W-:Y:S02]  /*0910*/  ISETP.NE.AND P1, PT, R4, RZ, PT ;  /* 0x000000ff0400720c */ /* 0x000fe40003f25270 */
[----:B------:R-:W-:Y:S02]  /*0920*/  ISETP.GE.U32.AND P0, PT, R9, R16, PT ;  /* 0x000000100900720c */ /* 0x000fe40003f06070 */
[----:B------:R-:W-:-:S04]  /*0930*/  LOP3.LUT R9, R3, R4, RZ, 0x3c, !PT ;  /* 0x0000000403097212 */ /* 0x000fc800078e3cff */
[----:B------:R-:W-:Y:S01]  /*0940*/  ISETP.GE.AND P3, PT, R9, RZ, PT ;  /* 0x000000ff0900720c */ /* 0x000fe20003f66270 */
[----:B------:R-:W-:-:S05]  /*0950*/  @!P4 IMAD.IADD R8, R8, 0x1, -R15 ;  /* 0x000000010808c824 */ /* 0x000fca00078e0a0f */
[----:B------:R-:W-:Y:S01]  /*0960*/  MOV R10, R8 ;  /* 0x00000008000a7202 */ /* 0x000fe20000000f00 */
[----:B------:R-:W-:Y:S02]  /*0970*/  @P0 VIADD R13, R13, 0x1 ;  /* 0x000000010d0d0836 */ /* 0x000fe40000000000 */
[----:B------:R-:W-:Y:S02]  /*0980*/  IMAD.MOV.U32 R8, RZ, RZ, R14 ;  /* 0x000000ffff087224 */ /* 0x000fe400078e000e */
[----:B------:R-:W-:Y:S01]  /*0990*/  @!P5 IMAD.MOV R10, RZ, RZ, -R10 ;  /* 0x000000ffff0ad224 */ /* 0x000fe200078e0a0a */
[----:B------:R-:W-:Y:S01]  /*09a0*/  @!P2 LOP3.LUT R10, RZ, R11, RZ, 0x33, !PT ;  /* 0x0000000bff0aa212 */ /* 0x000fe200078e33ff */
[----:B------:R-:W-:Y:S01]  /*09b0*/  @!P3 IMAD.MOV R13, RZ, RZ, -R13 ;  /* 0x000000ffff0db224 */ /* 0x000fe200078e0a0d */
[----:B------:R-:W-:Y:S01]  /*09c0*/  @!P1 LOP3.LUT R13, RZ, R4, RZ, 0x33, !PT ;  /* 0x00000004ff0d9212 */ /* 0x000fe200078e33ff */
[----:B------:R-:W-:-:S04]  /*09d0*/  IMAD.IADD R14, R6, 0x1, -R7 ;  /* 0x00000001060e7824 */ /* 0x000fc800078e0a07 */
[----:B------:R-:W-:Y:S01]  /*09e0*/  IMAD R9, R13, R11, R10 ;  /* 0x0000000b0d097224 */ /* 0x000fe200078e020a */
[C---:B------:R-:W-:Y:S01]  /*09f0*/  LOP3.LUT R13, R14.reuse, 0xf, RZ, 0xc0, !PT ;  /* 0x0000000f0e0d7812 */ /* 0x040fe200078ec0ff */
[----:B------:R-:W-:Y:S01]  /*0a00*/  IMAD.MOV.U32 R11, RZ, RZ, -0x800001 ;  /* 0xff7fffffff0b7424 */ /* 0x000fe200078e00ff */
[C---:B------:R-:W-:Y:S02]  /*0a10*/  LOP3.LUT R16, R14.reuse, 0x7, RZ, 0xc0, !PT ;  /* 0x000000070e107812 */ /* 0x040fe400078ec0ff */
[----:B------:R-:W-:-:S07]  /*0a20*/  LOP3.LUT R10, R14, 0x3, RZ, 0xc0, !PT ;  /* 0x000000030e0a7812 */ /* 0x000fce00078ec0ff */
.L_x_975:
[----:B------:R-:W-:Y:S01]  /*0a30*/  ISETP.GE.AND P0, PT, R7, R6, PT ;  /* 0x000000060700720c */ /* 0x000fe20003f06270 */
[----:B------:R-:W-:-:S12]  /*0a40*/  BSSY.RECONVERGENT B0, `(.L_x_965) ;  /* 0x00000b9000007945 */ /* 0x000fd80003800200 */
[----:B------:R-:W-:Y:S05]  /*0a50*/  @P0 BRA `(.L_x_966) ;  /* 0x0000000800dc0947 */ /* 0x000fea0003800000 */
[----:B------:R-:W0:Y:S01]  /*0a60*/  LDCU UR6, c[0x0][0x3a4] ;  /* 0x00007480ff0677ac */ /* 0x000e220008000800 */
[----:B------:R-:W-:Y:S01]  /*0a70*/  IMAD.IADD R14, R7, 0x1, -R6 ;  /* 0x00000001070e7824 */ /* 0x000fe200078e0a06 */
[----:B------:R-:W-:Y:S01]  /*0a80*/  BSSY.RECONVERGENT B3, `(.L_x_967) ;  /* 0x0000056000037945 */ /* 0x000fe20003800200 */
[----:B------:R-:W-:-:S03]  /*0a90*/  IMAD.MOV.U32 R17, RZ, RZ, R7 ;  /* 0x000000ffff117224 */ /* 0x000fc600078e0007 */
[----:B------:R-:W-:Y:S01]  /*0aa0*/  ISETP.GT.U32.AND P0, PT, R14, -0x10, PT ;  /* 0xfffffff00e00780c */ /* 0x000fe20003f04070 */
[----:B0-----:R-:W-:-:S12]  /*0ab0*/  IMAD R18, R9, UR6, R8 ;  /* 0x0000000609127c24 */ /* 0x001fd8000f8e0208 */
[----:B------:R-:W-:Y:S05]  /*0ac0*/  @P0 BRA `(.L_x_968) ;  /* 0x0000000400440947 */ /* 0x000fea0003800000 */
[----:B------:R-:W0:Y:S01]  /*0ad0*/  LDCU UR6, c[0x0][0x3a8] ;  /* 0x00007500ff0677ac */ /* 0x000e220008000800 */
[----:B------:R-:W-:Y:S01]  /*0ae0*/  IMAD.IADD R19, R6, 0x1, -R7 ;  /* 0x0000000106137824 */ /* 0x000fe200078e0a07 */
[----:B------:R-:W-:Y:S01]  /*0af0*/  BSSY.RECONVERGENT B4, `(.L_x_969) ;  /* 0x000004d000047945 */ /* 0x000fe20003800200 */
[----:B------:R-:W-:-:S03]  /*0b00*/  VIADD R17, R7, 0x7 ;  /* 0x0000000707117836 */ /* 0x000fc60000000000 */
[----:B------:R-:W-:-:S05]  /*0b10*/  LOP3.LUT R19, R19, 0xfffffff0, RZ, 0xc0, !PT ;  /* 0xfffffff013137812 */ /* 0x000fca00078ec0ff */
[----:B------:R-:W-:Y:S02]  /*0b20*/  IMAD.MOV R19, RZ, RZ, -R19 ;  /* 0x000000ffff137224 */ /* 0x000fe400078e0a13 */
[----:B0-----:R-:W-:-:S07]  /*0b30*/  IMAD R21, R18, UR6, R7 ;  /* 0x0000000612157c24 */ /* 0x001fce000f8e0207 */
.L_x_970:
[----:B------:R-:W-:Y:S02]  /*0b40*/  IMAD.U32 R14, RZ, RZ, UR4 ;  /* 0x00000004ff0e7e24 */ /* 0x000fe4000f8e00ff */
[----:B------:R-:W-:Y:S02]  /*0b50*/  IMAD.U32 R15, RZ, RZ, UR5 ;  /* 0x00000005ff0f7e24 */ /* 0x000fe4000f8e00ff */
[----:B------:R-:W-:-:S05]  /*0b60*/  IMAD.WIDE R14, R21, 0x4, R14 ;  /* 0x00000004150e7825 */ /* 0x000fca00078e020e */
[----:B------:R-:W2:Y:S04]  /*0b70*/  LDG.E R26, desc[UR8][R14.64+-0x20] ;  /* 0xffffe0080e1a7981 */ /* 0x000ea8000c1e1900 */
[----:B------:R-:W3:Y:S04]  /*0b80*/  LDG.E R28, desc[UR8][R14.64+-0x1c] ;  /* 0xffffe4080e1c7981 */ /* 0x000ee8000c1e1900 */
[----:B------:R-:W4:Y:S04]  /*0b90*/  LDG.E R20, desc[UR8][R14.64+-0x18] ;  /* 0xffffe8080e147981 */ /* 0x000f28000c1e1900 */
[----:B------:R-:W5:Y:S04]  /*0ba0*/  LDG.E R22, desc[UR8][R14.64+-0x14] ;  /* 0xffffec080e167981 */ /* 0x000f68000c1e1900 */
[----:B------:R-:W5:Y:S04]  /*0bb0*/  LDG.E R23, desc[UR8][R14.64+-0x10] ;  /* 0xfffff0080e177981 */ /* 0x000f68000c1e1900 */
[----:B------:R-:W5:Y:S04]  /*0bc0*/  LDG.E R24, desc[UR8][R14.64+-0xc] ;  /* 0xfffff4080e187981 */ /* 0x000f68000c1e1900 */
[----:B------:R-:W5:Y:S01]  /*0bd0*/  LDG.E R25, desc[UR8][R14.64+-0x8] ;  /* 0xfffff8080e197981 */ /* 0x000f62000c1e1900 */
[----:B--2---:R-:W-:-:S04]  /*0be0*/  FSETP.GT.AND P3, PT, R26, R11, PT ;  /* 0x0000000b1a00720b */ /* 0x004fc80003f64000 */
[----:B------:R-:W-:-:S04]  /*0bf0*/  FSEL R11, R26, R11, P3 ;  /* 0x0000000b1a0b7208 */ /* 0x000fc80001800000 */
[----:B---3--:R-:W-:-:S04]  /*0c00*/  FSETP.GT.AND P4, PT, R28, R11, PT ;  /* 0x0000000b1c00720b */ /* 0x008fc80003f84000 */
[----:B------:R-:W-:Y:S02]  /*0c10*/  FSEL R27, R28, R11, P4 ;  /* 0x0000000b1c1b7208 */ /* 0x000fe40002000000 */
[----:B------:R-:W2:Y:S02]  /*0c20*/  LDG.E R11, desc[UR8][R14.64+-0x4] ;  /* 0xfffffc080e0b7981 */ /* 0x000ea4000c1e1900 */
[----:B----4-:R-:W-:-:S04]  /*0c30*/  FSETP.GT.AND P5, PT, R20, R27, PT ;  /* 0x0000001b1400720b */ /* 0x010fc80003fa4000 */
[----:B------:R-:W-:Y:S02]  /*0c40*/  FSEL R27, R20, R27, P5 ;  /* 0x0000001b141b7208 */ /* 0x000fe40002800000 */
[----:B------:R-:W3:Y:S02]  /*0c50*/  LDG.E R20, desc[UR8][R14.64] ;  /* 0x000000080e147981 */ /* 0x000ee4000c1e1900 */
[----:B-----5:R-:W-:-:S04]  /*0c60*/  FSETP.GT.AND P6, PT, R22, R27, PT ;  /* 0x0000001b1600720b */ /* 0x020fc80003fc4000 */
[----:B------:R-:W-:Y:S02]  /*0c70*/  FSEL R26, R22, R27, P6 ;  /* 0x0000001b161a7208 */ /* 0x000fe40003000000 */
[----:B------:R-:W4:Y:S02]  /*0c80*/  LDG.E R22, desc[UR8][R14.64+0x4] ;  /* 0x000004080e167981 */ /* 0x000f24000c1e1900 */
[----:B------:R-:W-:-:S04]  /*0c90*/  FSETP.GT.AND P0, PT, R23, R26, PT ;  /* 0x0000001a1700720b */ /* 0x000fc80003f04000 */
[----:B------:R-:W-:Y:S02]  /*0ca0*/  FSEL R27, R23, R26, P0 ;  /* 0x0000001a171b7208 */ /* 0x000fe40000000000 */
[----:B------:R-:W5:Y:S02]  /*0cb0*/  LDG.E R23, desc[UR8][R14.64+0x8] ;  /* 0x000008080e177981 */ /* 0x000f64000c1e1900 */
[----:B------:R-:W-:-:S04]  /*0cc0*/  FSETP.GT.AND P1, PT, R24, R27, PT ;  /* 0x0000001b1800720b */ /* 0x000fc80003f24000 */
[----:B------:R-:W-:Y:S02]  /*0cd0*/  FSEL R26, R24, R27, P1 ;  /* 0x0000001b181a7208 */ /* 0x000fe40000800000 */
[----:B------:R-:W5:Y:S02]  /*0ce0*/  LDG.E R24, desc[UR8][R14.64+0xc] ;  /* 0x00000c080e187981 */ /* 0x000f64000c1e1900 */
[----:B------:R-:W-:-:S04]  /*0cf0*/  FSETP.GT.AND P2, PT, R25, R26, PT ;  /* 0x0000001a1900720b */ /* 0x000fc80003f44000 */
[----:B------:R-:W-:Y:S02]  /*0d00*/  FSEL R26, R25, R26, P2 ;  /* 0x0000001a191a7208 */ /* 0x000fe40001000000 */
[----:B------:R-:W5:Y:S01]  /*0d10*/  LDG.E R25, desc[UR8][R14.64+0x10] ;  /* 0x000010080e197981 */ /* 0x000f62000c1e1900 */
[C---:B------:R-:W-:Y:S01]  /*0d20*/  SEL R12, R21.reuse, R12, P3 ;  /* 0x0000000c150c7207 */ /* 0x040fe20001800000 */
[----:B------:R-:W-:Y:S01]  /*0d30*/  @P4 VIADD R12, R21, 0x1 ;  /* 0x00000001150c4836 */ /* 0x000fe20000000000 */
[----:B--2---:R-:W-:-:S04]  /*0d40*/  FSETP.GT.AND P3, PT, R11, R26, PT ;  /* 0x0000001a0b00720b */ /* 0x004fc80003f64000 */
[----:B------:R-:W-:Y:S02]  /*0d50*/  FSEL R27, R11, R26, P3 ;  /* 0x0000001a0b1b7208 */ /* 0x000fe40001800000 */
[----:B------:R-:W2:Y:S02]  /*0d60*/  LDG.E R11, desc[UR8][R14.64+0x14] ;  /* 0x000014080e0b7981 */ /* 0x000ea4000c1e1900 */
[CC--:B---3--:R-:W-:Y:S02]  /*0d70*/  FSETP.GT.AND P4, PT, R20.reuse, R27.reuse, PT ;  /* 0x0000001b1400720b */ /* 0x0c8fe40003f84000 */
[----:B------:R-:W3:Y:S02]  /*0d80*/  LDG.E R26, desc[UR8][R14.64+0x1c] ;  /* 0x00001c080e1a7981 */ /* 0x000ee4000c1e1900 */
[----:B------:R-:W-:Y:S02]  /*0d90*/  FSEL R27, R20, R27, P4 ;  /* 0x0000001b141b7208 */ /* 0x000fe40002000000 */
[----:B------:R-:W3:Y:S01]  /*0da0*/  LDG.E R20, desc[UR8][R14.64+0x18] ;  /* 0x000018080e147981 */ /* 0x000ee2000c1e1900 */
[C---:B------:R-:W-:Y:S01]  /*0db0*/  @P5 VIADD R12, R21.reuse, 0x2 ;  /* 0x00000002150c5836 */ /* 0x040fe20000000000 */
[----:B----4-:R-:W-:Y:S01]  /*0dc0*/  FSETP.GT.AND P5, PT, R22, R27, PT ;  /* 0x0000001b1600720b */ /* 0x010fe20003fa4000 */
[----:B------:R-:W-:-:S03]  /*0dd0*/  @P6 VIADD R12, R21, 0x3 ;  /* 0x00000003150c6836 */ /* 0x000fc60000000000 */
[----:B------:R-:W-:-:S04]  /*0de0*/  FSEL R22, R22, R27, P5 ;  /* 0x0000001b16167208 */ /* 0x000fc80002800000 */
[----:B-----5:R-:W-:Y:S01]  /*0df0*/  FSETP.GT.AND P6, PT, R23, R22, PT ;  /* 0x000000161700720b */ /* 0x020fe20003fc4000 */
[----:B------:R-:W-:-:S03]  /*0e00*/  @P0 VIADD R12, R21, 0x4 ;  /* 0x00000004150c0836 */ /* 0x000fc60000000000 */
[----:B------:R-:W-:-:S04]  /*0e10*/  FSEL R23, R23, R22, P6 ;  /* 0x0000001617177208 */ /* 0x000fc80003000000 */
[----:B------:R-:W-:-:S04]  /*0e20*/  FSETP.GT.AND P0, PT, R24, R23, PT ;  /* 0x000000171800720b */ /* 0x000fc80003f04000 */
[----:B------:R-:W-:Y:S02]  /*0e30*/  FSEL R24, R24, R23, P0 ;  /* 0x0000001718187208 */ /* 0x000fe40000000000 */
[----:B------:R-:W-:Y:S02]  /*0e40*/  @P1 IADD3 R12, PT, PT, R21, 0x5, RZ ;  /* 0x00000005150c1810 */ /* 0x000fe40007ffe0ff */
[----:B------:R-:W-:Y:S01]  /*0e50*/  FSETP.GT.AND P1, PT, R25, R24, PT ;  /* 0x000000181900720b */ /* 0x000fe20003f24000 */
[----:B------:R-:W-:-:S03]  /*0e60*/  @P2 VIADD R12, R21, 0x6 ;  /* 0x00000006150c2836 */ /* 0x000fc60000000000 */
[----:B------:R-:W-:Y:S01]  /*0e70*/  FSEL R24, R25, R24, P1 ;  /* 0x0000001819187208 */ /* 0x000fe20000800000 */
[C---:B------:R-:W-:Y:S02]  /*0e80*/  @P3 VIADD R12, R21.reuse, 0x7 ;  /* 0x00000007150c3836 */ /* 0x040fe40000000000 */
[----:B------:R-:W-:Y:S02]  /*0e90*/  @P4 VIADD R12, R21, 0x8 ;  /* 0x00000008150c4836 */ /* 0x000fe40000000000 */
[----:B------:R-:W-:Y:S02]  /*0ea0*/  VIADD R19, R19, 0x10 ;  /* 0x0000001013137836 */ /* 0x000fe40000000000 */
[C---:B------:R-:W-:Y:S02]  /*0eb0*/  @P5 VIADD R12, R21.reuse, 0x9 ;  /* 0x00000009150c5836 */ /* 0x040fe40000000000 */
[C---:B------:R-:W-:Y:S02]  /*0ec0*/  @P6 VIADD R12, R21.reuse, 0xa ;  /* 0x0000000a150c6836 */ /* 0x040fe40000000000 */
[----:B------:R-:W-:-:S02]  /*0ed0*/  @P0 VIADD R12, R21, 0xb ;  /* 0x0000000b150c0836 */ /* 0x000fc40000000000 */
[----:B------:R-:W-:Y:S01]  /*0ee0*/  @P1 VIADD R12, R21, 0xc ;  /* 0x0000000c150c1836 */ /* 0x000fe20000000000 */
[----:B------:R-:W-:Y:S01]  /*0ef0*/  ISETP.NE.AND P1, PT, R19, RZ, PT ;  /* 0x000000ff1300720c */ /* 0x000fe20003f25270 */
[----:B------:R-:W-:Y:S01]  /*0f00*/  VIADD R17, R17, 0x10 ;  /* 0x0000001011117836 */ /* 0x000fe20000000000 */
[----:B--2---:R-:W-:-:S04]  /*0f10*/  FSETP.GT.AND P2, PT, R11, R24, PT ;  /* 0x000000180b00720b */ /* 0x004fc80003f44000 */
[----:B------:R-:W-:-:S04]  /*0f20*/  FSEL R11, R11, R24, P2 ;  /* 0x000000180b0b7208 */ /* 0x000fc80001000000 */
[----:B---3--:R-:W-:-:S04]  /*0f30*/  FSETP.GT.AND P3, PT, R20, R11, PT ;  /* 0x0000000b1400720b */ /* 0x008fc80003f64000 */
[----:B------:R-:W-:-:S04]  /*0f40*/  FSEL R11, R20, R11, P3 ;  /* 0x0000000b140b7208 */ /* 0x000fc80001800000 */
[----:B------:R-:W-:Y:S01]  /*0f50*/  FSETP.GT.AND P0, PT, R26, R11, PT ;  /* 0x0000000b1a00720b */ /* 0x000fe20003f04000 */
[----:B------:R-:W-:-:S04]  /*0f60*/  @P2 VIADD R12, R21, 0xd ;  /* 0x0000000d150c2836 */ /* 0x000fc80000000000 */
[----:B------:R-:W-:Y:S01]  /*0f70*/  @P3 VIADD R12, R21, 0xe ;  /* 0x0000000e150c3836 */ /* 0x000fe20000000000 */
[----:B------:R-:W-:-:S07]  /*0f80*/  FSEL R11, R26, R11, P0 ;  /* 0x0000000b1a0b7208 */ /* 0x000fce0000000000 */
[C---:B------:R-:W-:Y:S02]  /*0f90*/  @P0 VIADD R12, R21.reuse, 0xf ;  /* 0x0000000f150c0836 */ /* 0x040fe40000000000 */
[----:B------:R-:W-:Y:S01]  /*0fa0*/  VIADD R21, R21, 0x10 ;  /* 0x0000001015157836 */ /* 0x000fe20000000000 */
[----:B------:R-:W-:Y:S06]  /*0fb0*/  @P1 BRA `(.L_x_970) ;  /* 0xfffffff800e01947 */ /* 0x000fec000383ffff */
[----:B------:R-:W-:Y:S05]  /*0fc0*/  BSYNC.RECONVERGENT B4 ;  /* 0x0000000000047941 */ /* 0x000fea0003800200 */
.L_x_969:
[----:B------:R-:W-:-:S07]  /*0fd0*/  VIADD R17, R17, 0xfffffff9 ;  /* 0xfffffff911117836 */ /* 0x000fce0000000000 */
.L_x_968:
[----:B------:R-:W-:Y:S05]  /*0fe0*/  BSYNC.RECONVERGENT B3 ;  /* 0x0000000000037941 */ /* 0x000fea0003800200 */
.L_x_967:
[----:B------:R-:W-:-:S13]  /*0ff0*/  ISETP.NE.AND P0, PT, R13, RZ, PT ;  /* 0x000000ff0d00720c */ /* 0x000fda0003f05270 */
[----:B------:R-:W-:Y:S05]  /*1000*/  @!P0 BRA `(.L_x_966) ;  /* 0x0000000400708947 */ /* 0x000fea0003800000 */
[----:B------:R-:W-:Y:S01]  /*1010*/  VIADD R14, R13, 0xffffffff ;  /* 0xffffffff0d0e7836 */ /* 0x000fe20000000000 */
[----:B------:R-:W-:Y:S01]  /*1020*/  BSSY.RECONVERGENT B3, `(.L_x_971) ;  /* 0x0000029000037945 */ /* 0x000fe20003800200 */
[----:B------:R-:W-:-:S03]  /*1030*/  ISETP.NE.AND P0, PT, R16, RZ, PT ;  /* 0x000000ff1000720c */ /* 0x000fc60003f05270 */
[----:B------:R-:W-:-:S13]  /*1040*/  ISETP.GE.U32.AND P1, PT, R14, 0x7, PT ;  /* 0x000000070e00780c */ /* 0x000fda0003f26070 */
[----:B------:R-:W-:Y:S05]  /*1050*/  @!P1 BRA `(.L_x_972) ;  /* 0x0000000000949947 */ /* 0x000fea0003800000 */
[----:B------:R-:W0:Y:S01]  /*1060*/  LDC.64 R14, c[0x0][0x388] ;  /* 0x0000e200ff0e7b82 */ /* 0x000e220000000a00 */
[----:B------:R-:W1:Y:S02]  /*1070*/  LDCU UR6, c[0x0][0x3a8] ;  /* 0x00007500ff0677ac */ /* 0x000e640008000800 */
[----:B-1----:R-:W-:-:S04]  /*1080*/  IMAD R19, R18, UR6, R17 ;  /* 0x0000000612137c24 */ /* 0x002fc8000f8e0211 */
[----:B0-----:R-:W-:-:S05]  /*1090*/  IMAD.WIDE R14, R19, 0x4, R14 ;  /* 0x00000004130e7825 */ /* 0x001fca00078e020e */
        /* <DEDUP_REMOVED lines=9> */
[----:B--2---:R-:W-:-:S04]  /*1130*/  FSETP.GT.AND P5, PT, R26, R11, PT ;  /* 0x0000000b1a00720b */ /* 0x004fc80003fa4000 */
[----:B------:R-:W-:Y:S02]  /*1140*/  FSEL R11, R26, R11, P5 ;  /* 0x0000000b1a0b7208 */ /* 0x000fe40002800000 */
[----:B------:R-:W-:Y:S02]  /*1150*/  SEL R12, R19, R12, P5 ;  /* 0x0000000c130c7207 */ /* 0x000fe40002800000 */
[----:B---3--:R-:W-:-:S04]  /*1160*/  FSETP.GT.AND P6, PT, R28, R11, PT ;  /* 0x0000000b1c00720b */ /* 0x008fc80003fc4000 */
[----:B------:R-:W-:-:S04]  /*1170*/  FSEL R11, R28, R11, P6 ;  /* 0x0000000b1c0b7208 */ /* 0x000fc80003000000 */
[----:B----4-:R-:W-:-:S04]  /*1180*/  FSETP.GT.AND P4, PT, R25, R11, PT ;  /* 0x0000000b1900720b */ /* 0x010fc80003f84000 */
[----:B------:R-:W-:Y:S01]  /*1190*/  FSEL R26, R25, R11, P4 ;  /* 0x0000000b191a7208 */ /* 0x000fe20002000000 */
[----:B------:R-:W-:-:S03]  /*11a0*/  @P6 VIADD R12, R19, 0x1 ;  /* 0x00000001130c6836 */ /* 0x000fc60000000000 */
[----:B-----5:R-:W-:-:S04]  /*11b0*/  FSETP.GT.AND P3, PT, R23, R26, PT ;  /* 0x0000001a1700720b */ /* 0x020fc80003f64000 */
[----:B------:R-:W-:Y:S01]  /*11c0*/  FSEL R23, R23, R26, P3 ;  /* 0x0000001a17177208 */ /* 0x000fe20001800000 */
[----:B------:R-:W-:-:S03]  /*11d0*/  @P4 VIADD R12, R19, 0x2 ;  /* 0x00000002130c4836 */ /* 0x000fc60000000000 */
[----:B------:R-:W-:-:S04]  /*11e0*/  FSETP.GT.AND P1, PT, R22, R23, PT ;  /* 0x000000171600720b */ /* 0x000fc80003f24000 */
[----:B------:R-:W-:Y:S02]  /*11f0*/  FSEL R23, R22, R23, P1 ;  /* 0x0000001716177208 */ /* 0x000fe40000800000 */
[----:B------:R-:W-:Y:S02]  /*1200*/  @P3 IADD3 R12, PT, PT, R19, 0x3, RZ ;  /* 0x00000003130c3810 */ /* 0x000fe40007ffe0ff */
[----:B------:R-:W-:-:S04]  /*1210*/  FSETP.GT.AND P2, PT, R20, R23, PT ;  /* 0x000000171400720b */ /* 0x000fc80003f44000 */
[----:B------:R-:W-:Y:S01]  /*1220*/  FSEL R20, R20, R23, P2 ;  /* 0x0000001714147208 */ /* 0x000fe20001000000 */
[----:B------:R-:W-:-:S03]  /*1230*/  @P1 VIADD R12, R19, 0x4 ;  /* 0x00000004130c1836 */ /* 0x000fc60000000000 */
[----:B------:R-:W-:-:S04]  /*1240*/  FSETP.GT.AND P5, PT, R21, R20, PT ;  /* 0x000000141500720b */ /* 0x000fc80003fa4000 */
[----:B------:R-:W-:Y:S01]  /*1250*/  FSEL R11, R21, R20, P5 ;  /* 0x00000014150b7208 */ /* 0x000fe20002800000 */
[----:B------:R-:W-:-:S03]  /*1260*/  @P2 VIADD R12, R19, 0x5 ;  /* 0x00000005130c2836 */ /* 0x000fc60000000000 */
[----:B------:R-:W-:-:S04]  /*1270*/  FSETP.GT.AND P3, PT, R24, R11, PT ;  /* 0x0000000b1800720b */ /* 0x000fc80003f64000 */
[----:B------:R-:W-:Y:S01]  /*1280*/  FSEL R11, R24, R11, P3 ;  /* 0x0000000b180b7208 */ /* 0x000fe20001800000 */
[----:B------:R-:W-:-:S08]  /*1290*/  @P5 VIADD R12, R19, 0x6 ;  /* 0x00000006130c5836 */ /* 0x000fd00000000000 */
[----:B------:R-:W-:-:S07]  /*12a0*/  @P3 VIADD R12, R19, 0x7 ;  /* 0x00000007130c3836 */ /* 0x000fce0000000000 */
.L_x_972:
[----:B------:R-:W-:Y:S05]  /*12b0*/  BSYNC.RECONVERGENT B3 ;  /* 0x0000000000037941 */ /* 0x000fea0003800200 */
.L_x_971:
        /* <DEDUP_REMOVED lines=25> */
[----:B------:R-:W-:-:S08]  /*1450*/  @P3 VIADD R12, R19, 0x2 ;  /* 0x00000002130c3836 */ /* 0x000fd00000000000 */
[----:B------:R-:W-:-:S07]  /*1460*/  @P4 VIADD R12, R19, 0x3 ;  /* 0x00000003130c4836 */ /* 0x000fce0000000000 */
.L_x_974:
[----:B------:R-:W-:Y:S05]  /*1470*/  BSYNC.RECONVERGENT B3 ;  /* 0x0000000000037941 */ /* 0x000fea0003800200 */
.L_x_973:
[----:B------:R-:W-:Y:S05]  /*1480*/  @!P1 BRA `(.L_x_966) ;  /* 0x0000000000509947 */ /* 0x000fea0003800000 */
[----:B------:R-:W0:Y:S01]  /*1490*/  LDC.64 R14, c[0x0][0x388] ;  /* 0x0000e200ff0e7b82 */ /* 0x000e220000000a00 */
[----:B------:R-:W1:Y:S02]  /*14a0*/  LDCU UR6, c[0x0][0x3a8] ;  /* 0x00007500ff0677ac */ /* 0x000e640008000800 */
[----:B-1----:R-:W-:-:S04]  /*14b0*/  IMAD R17, R18, UR6, R17 ;  /* 0x0000000612117c24 */ /* 0x002fc8000f8e0211 */
[----:B0-----:R-:W-:-:S05]  /*14c0*/  IMAD.WIDE R14, R17, 0x4, R14 ;  /* 0x00000004110e7825 */ /* 0x001fca00078e020e */
[----:B------:R-:W2:Y:S01]  /*14d0*/  LDG.E R18, desc[UR8][R14.64] ;  /* 0x000000080e127981 */ /* 0x000ea2000c1e1900 */
[----:B------:R-:W-:Y:S02]  /*14e0*/  ISETP.NE.AND P1, PT, R10, 0x1, PT ;  /* 0x000000010a00780c */ /* 0x000fe40003f25270 */
[----:B--2---:R-:W-:-:S04]  /*14f0*/  FSETP.GT.AND P0, PT, R18, R11, PT ;  /* 0x0000000b1200720b */ /* 0x004fc80003f04000 */
[----:B------:R-:W-:Y:S02]  /*1500*/  FSEL R11, R18, R11, P0 ;  /* 0x0000000b120b7208 */ /* 0x000fe40000000000 */
[----:B------:R-:W-:-:S05]  /*1510*/  SEL R12, R17, R12, P0 ;  /* 0x0000000c110c7207 */ /* 0x000fca0000000000 */
[----:B------:R-:W-:Y:S05]  /*1520*/  @!P1 BRA `(.L_x_966) ;  /* 0x0000000000289947 */ /* 0x000fea0003800000 */
[----:B------:R-:W2:Y:S01]  /*1530*/  LDG.E R18, desc[UR8][R14.64+0x4] ;  /* 0x000004080e127981 */ /* 0x000ea2000c1e1900 */
[----:B------:R-:W-:Y:S02]  /*1540*/  ISETP.NE.AND P1, PT, R10, 0x2, PT ;  /* 0x000000020a00780c */ /* 0x000fe40003f25270 */
[----:B--2---:R-:W-:-:S04]  /*1550*/  FSETP.GT.AND P0, PT, R18, R11, PT ;  /* 0x0000000b1200720b */ /* 0x004fc80003f04000 */
[----:B------:R-:W-:-:S09]  /*1560*/  FSEL R11, R18, R11, P0 ;  /* 0x0000000b120b7208 */ /* 0x000fd20000000000 */
[----:B------:R-:W-:Y:S01]  /*1570*/  @P0 VIADD R12, R17, 0x1 ;  /* 0x00000001110c0836 */ /* 0x000fe20000000000 */
[----:B------:R-:W-:Y:S06]  /*1580*/  @!P1 BRA `(.L_x_966) ;  /* 0x0000000000109947 */ /* 0x000fec0003800000 */
[----:B------:R-:W2:Y:S02]  /*1590*/  LDG.E R14, desc[UR8][R14.64+0x8] ;  /* 0x000008080e0e7981 */ /* 0x000ea4000c1e1900 */
[----:B--2---:R-:W-:-:S13]  /*15a0*/  FSETP.GT.AND P0, PT, R14, R11, PT ;  /* 0x0000000b0e00720b */ /* 0x004fda0003f04000 */
[----:B------:R-:W-:Y:S02]  /*15b0*/  @P0 VIADD R12, R17, 0x2 ;  /* 0x00000002110c0836 */ /* 0x000fe40000000000 */
[----:B------:R-:W-:-:S07]  /*15c0*/  @P0 IMAD.MOV.U32 R11, RZ, RZ, R14 ;  /* 0x000000ffff0b0224 */ /* 0x000fce00078e000e */
.L_x_966:
[----:B------:R-:W-:Y:S05]  /*15d0*/  BSYNC.RECONVERGENT B0 ;  /* 0x0000000000007941 */ /* 0x000fea0003800200 */
.L_x_965:
[----:B------:R-:W-:-:S05]  /*15e0*/  VIADD R8, R8, 0x1 ;  /* 0x0000000108087836 */ /* 0x000fca0000000000 */
[----:B------:R-:W-:-:S13]  /*15f0*/  ISETP.NE.AND P0, PT, R8, R5, PT ;  /* 0x000000050800720c */ /* 0x000fda0003f05270 */
[----:B------:R-:W-:Y:S05]  /*1600*/  @P0 BRA `(.L_x_975) ;  /* 0xfffffff400080947 */ /* 0x000fea000383ffff */
[----:B------:R-:W-:Y:S05]  /*1610*/  BSYNC.RECONVERGENT B1 ;  /* 0x0000000000017941 */ /* 0x000fea0003800200 */
.L_x_964:
[----:B------:R-:W-:-:S07]  /*1620*/  SHF.R.S32.HI R13, RZ, 0x1f, R12 ;  /* 0x0000001fff0d7819 */ /* 0x000fce000001140c */
.L_x_963:
[----:B------:R-:W-:Y:S05]  /*1630*/  BSYNC.RECONVERGENT B2 ;  /* 0x0000000000027941 */ /* 0x000fea0003800200 */
.L_x_962:
[----:B------:R-:W0:Y:S01]  /*1640*/  LDCU.64 UR6, c[0x0][0x398] ;  /* 0x00007300ff0677ac */ /* 0x000e220008000a00 */
[----:B------:R-:W1:Y:S01]  /*1650*/  LDC.64 R6, c[0x0][0x390] ;  /* 0x0000e400ff067b82 */ /* 0x000e620000000a00 */
[----:B------:R-:W-:Y:S01]  /*1660*/  IMAD.MOV.U32 R5, RZ, RZ, 0x3f800000 ;  /* 0x3f800000ff057424 */ /* 0x000fe200078e00ff */
[C---:B0-----:R-:W-:Y:S01]  /*1670*/  LEA R8, P0, R12.reuse, UR6, 0x2 ;  /* 0x000000060c087c11 */ /* 0x041fe2000f8010ff */
[----:B------:R-:W0:Y:S03]  /*1680*/  LDCU UR6, c[0x0][0x380] ;  /* 0x00007000ff0677ac */ /* 0x000e260008000800 */
[----:B------:R-:W-:Y:S01]  /*1690*/  LEA.HI.X R9, R12, UR7, R13, 0x2, P0 ;  /* 0x000000070c097c11 */ /* 0x000fe200080f140d */
[----:B-1----:R-:W-:-:S04]  /*16a0*/  IMAD.WIDE R6, R3, 0x4, R6 ;  /* 0x0000000403067825 */ /* 0x002fc800078e0206 */
[----:B------:R-:W-:Y:S01]  /*16b0*/  IMAD.IADD R3, R2, 0x1, R3 ;  /* 0x0000000102037824 */ /* 0x000fe200078e0203 */
[----:B------:R1:W-:Y:S04]  /*16c0*/  STG.E desc[UR8][R6.64], R11 ;  /* 0x0000000b06007986 */ /* 0x0003e8000c101908 */
[----:B------:R1:W-:Y:S01]  /*16d0*/  STG.E desc[UR8][R8.64], R5 ;  /* 0x0000000508007986 */ /* 0x0003e2000c101908 */
[----:B0-----:R-:W-:-:S13]  /*16e0*/  ISETP.GE.AND P0, PT, R3, UR6, PT ;  /* 0x0000000603007c0c */ /* 0x001fda000bf06270 */
[----:B-1----:R-:W-:Y:S05]  /*16f0*/  @!P0 BRA `(.L_x_976) ;  /* 0xffffffe8008c8947 */ /* 0x002fea000383ffff */
[----:B------:R-:W-:Y:S05]  /*1700*/  EXIT ;  /* 0x000000000000794d */ /* 0x000fea0003800000 */
.L_x_977:
        /* <DEDUP_REMOVED lines=15> */
.L_x_1023:


//--------------------- .text._Z13inter_sub_gpuPfPKfii --------------------------
	.section	.text._Z13inter_sub_gpuPfPKfii,"ax",@progbits
	.align	128
        .global         _Z13inter_sub_gpuPfPKfii
        .type           _Z13inter_sub_gpuPfPKfii,@function
        .size           _Z13inter_sub_gpuPfPKfii,(.L_x_1024 - _Z13inter_sub_gpuPfPKfii)
        .other          _Z13inter_sub_gpuPfPKfii,@"STO_CUDA_ENTRY STV_DEFAULT"
_Z13inter_sub_gpuPfPKfii:
.text._Z13inter_sub_gpuPfPKfii:
        /* <DEDUP_REMOVED lines=8> */
[----:B------:R-:W0:Y:S01]  /*0080*/  LDC.64 R8, c[0x0][0x380] ;  /* 0x0000e000ff087b82 */ /* 0x000e220000000a00 */
[----:B------:R-:W1:Y:S01]  /*0090*/  LDCU UR4, c[0x0][0x370] ;  /* 0x00006e00ff0477ac */ /* 0x000e620008000800 */
[----:B------:R-:W2:Y:S06]  /*00a0*/  LDCU.64 UR6, c[0x0][0x358] ;  /* 0x00006b00ff0677ac */ /* 0x000eac0008000a00 */
[----:B------:R-:W3:Y:S01]  /*00b0*/  LDC.64 R6, c[0x0][0x388] ;  /* 0x0000e200ff067b82 */ /* 0x000ee20000000a00 */
[----:B------:R-:W4:Y:S01]  /*00c0*/  LDCU UR8, c[0x0][0x394] ;  /* 0x00007280ff0877ac */ /* 0x000f220008000800 */
[----:B-1----:R-:W-:-:S07]  /*00d0*/  IMAD R11, R11, UR4, RZ ;  /* 0x000000040b0b7c24 */ /* 0x002fce000f8e02ff */
.L_x_978:
[----:B---3--:R-:W-:-:S06]  /*00e0*/  IMAD.WIDE R2, R0, 0x4, R6 ;  /* 0x0000000400027825 */ /* 0x008fcc00078e0206 */
[----:B--2---:R-:W2:Y:S02]  /*00f0*/  LDG.E R2, desc[UR6][R2.64] ;  /* 0x0000000602027981 */ /* 0x004ea4000c1e1900 */
[----:B-12---:R-:W4:Y:S02]  /*0100*/  F2I.TRUNC.NTZ R5, R2 ;  /* 0x0000000200057305 */ /* 0x006f24000020f100 */
[----:B----4-:R-:W-:-:S04]  /*0110*/  IMAD R5, R0, UR8, R5 ;  /* 0x0000000800057c24 */ /* 0x010fc8000f8e0205 */
[----:B0-----:R-:W-:-:S05]  /*0120*/  IMAD.WIDE R4, R5, 0x4, R8 ;  /* 0x0000000405047825 */ /* 0x001fca00078e0208 */
[----:B------:R-:W2:Y:S01]  /*0130*/  LDG.E R10, desc[UR6][R4.64] ;  /* 0x00000006040a7981 */ /* 0x000ea2000c1e1900 */
[----:B------:R-:W-:-:S04]  /*0140*/  IADD3 R0, PT, PT, R11, R0, RZ ;  /* 0x000000000b007210 */ /* 0x000fc80007ffe0ff */
[----:B------:R-:W-:Y:S01]  /*0150*/  ISETP.GE.AND P0, PT, R0, UR5, PT ;  /* 0x0000000500007c0c */ /* 0x000fe2000bf06270 */
[----:B--2---:R-:W-:-:S05]  /*0160*/  FADD R13, R10, -1 ;  /* 0xbf8000000a0d7421 */ /* 0x004fca0000000000 */
[----:B------:R1:W-:Y:S07]  /*0170*/  STG.E desc[UR6][R4.64], R13 ;  /* 0x0000000d04007986 */ /* 0x0003ee000c101906 */
[----:B------:R-:W-:Y:S05]  /*0180*/  @!P0 BRA `(.L_x_978) ;  /* 0xfffffffc00d48947 */ /* 0x000fea000383ffff */
[----:B------:R-:W-:Y:S05]  /*0190*/  EXIT ;  /* 0x000000000000794d */ /* 0x000fea0003800000 */
.L_x_979:
        /* <DEDUP_REMOVED lines=14> */
.L_x_1024:


//--------------------- .text._Z13inter_rep_gpuPKfS0_Pfii --------------------------
	.section	.text._Z13inter_rep_gpuPKfS0_Pfii,"ax",@progbits
	.align	128
        .global         _Z13inter_rep_gpuPKfS0_Pfii
        .type           _Z13inter_rep_gpuPKfS0_Pfii,@function
        .size           _Z13inter_rep_gpuPKfS0_Pfii,(.L_x_1025 - _Z13inter_rep_gpuPKfS0_Pfii)
        .other          _Z13inter_rep_gpuPKfS0_Pfii,@"STO_CUDA_ENTRY STV_DEFAULT"
_Z13inter_rep_gpuPKfS0_Pfii:
.text._Z13inter_rep_gpuPKfS0_Pfii:
        /* <DEDUP_REMOVED lines=12> */
[----:B------:R-:W4:Y:S07]  /*00c0*/  LDCU UR8, c[0x0][0x39c] ;  /* 0x00007380ff0877ac */ /* 0x000f2e0008000800 */
[----:B------:R-:W0:Y:S01]  /*00d0*/  LDC.64 R8, c[0x0][0x388] ;  /* 0x0000e200ff087b82 */ /* 0x000e220000000a00 */
[----:B-1----:R-:W-:-:S07]  /*00e0*/  IMAD R15, R15, UR4, RZ ;  /* 0x000000040f0f7c24 */ /* 0x002fce000f8e02ff */
.L_x_980:
[----:B0-----:R-:W-:-:S06]  /*00f0*/  IMAD.WIDE R2, R0, 0x4, R8 ;  /* 0x0000000400027825 */ /* 0x001fcc00078e0208 */
[----:B--2---:R-:W2:Y:S02]  /*0100*/  LDG.E R2, desc[UR6][R2.64] ;  /* 0x0000000602027981 */ /* 0x004ea4000c1e1900 */
[----:B-12---:R-:W4:Y:S02]  /*0110*/  F2I.TRUNC.NTZ R5, R2 ;  /* 0x0000000200057305 */ /* 0x006f24000020f100 */
[----:B----4-:R-:W-:-:S04]  /*0120*/  IMAD R5, R0, UR8, R5 ;  /* 0x0000000800057c24 */ /* 0x010fc8000f8e0205 */
[----:B---3--:R-:W-:-:S06]  /*0130*/  IMAD.WIDE R4, R5, 0x4, R10 ;  /* 0x0000000405047825 */ /* 0x008fcc00078e020a */
[----:B------:R-:W2:Y:S01]  /*0140*/  LDG.E R5, desc[UR6][R4.64] ;  /* 0x0000000604057981 */ /* 0x000ea2000c1e1900 */
[----:B------:R-:W-:Y:S01]  /*0150*/  IMAD.WIDE R6, R0, 0x4, R12 ;  /* 0x0000000400067825 */ /* 0x000fe200078e020c */
[----:B------:R-:W-:-:S04]  /*0160*/  IADD3 R0, PT, PT, R15, R0, RZ ;  /* 0x000000000f007210 */ /* 0x000fc80007ffe0ff */
[----:B------:R-:W-:Y:S01]  /*0170*/  ISETP.GE.AND P0, PT, R0, UR5, PT ;  /* 0x0000000500007c0c */ /* 0x000fe2000bf06270 */
[----:B--2---:R1:W-:-:S12]  /*0180*/  STG.E desc[UR6][R6.64], R5 ;  /* 0x0000000506007986 */ /* 0x0043d8000c101906 */
[----:B------:R-:W-:Y:S05]  /*0190*/  @!P0 BRA `(.L_x_980) ;  /* 0xfffffffc00d48947 */ /* 0x000fea000383ffff */
[----:B------:R-:W-:Y:S05]  /*01a0*/  EXIT ;  /* 0x000000000000794d */ /* 0x000fea0003800000 */
.L_x_981:
        /* <DEDUP_REMOVED lines=13> */
.L_x_1025:


//--------------------- .text._Z10sumcol_gpuPKfPfii --------------------------
	.section	.text._Z10sumcol_gpuPKfPfii,"ax",@progbits
	.align	128
        .global         _Z10sumcol_gpuPKfPfii
        .type           _Z10sumcol_gpuPKfPfii,@function
        .size           _Z10sumcol_gpuPKfPfii,(.L_x_1026 - _Z10sumcol_gpuPKfPfii)
        .other          _Z10sumcol_gpuPKfPfii,@"STO_CUDA_ENTRY STV_DEFAULT"
_Z10sumcol_gpuPKfPfii:
.text._Z10sumcol_gpuPKfPfii:
        /* <DEDUP_REMOVED lines=9> */
[----:B------:R-:W1:Y:S01]  /*0090*/  LDCU UR4, c[0x0][0x370] ;  /* 0x00006e00ff0477ac */ /* 0x000e620008000800 */
[----:B------:R-:W2:Y:S01]  /*00a0*/  LDCU.64 UR6, c[0x0][0x358] ;  /* 0x00006b00ff0677ac */ /* 0x000ea20008000a00 */
[----:B-1----:R-:W-:Y:S01]  /*00b0*/  IMAD R3, R3, UR4, RZ ;  /* 0x0000000403037c24 */ /* 0x002fe2000f8e02ff */
[----:B0-----:R-:W-:-:S13]  /*00c0*/  ISETP.GT.AND P0, PT, R6, RZ, PT ;  /* 0x000000ff0600720c */ /* 0x001fda0003f04270 */
[----:B--2---:R-:W-:Y:S05]  /*00d0*/  @P0 BRA `(.L_x_982) ;  /* 0x00000000001c0947 */ /* 0x004fea0003800000 */
[----:B------:R-:W0:Y:S02]  /*00e0*/  LDC.64 R6, c[0x0][0x388] ;  /* 0x0000e200ff067b82 */ /* 0x000e240000000a00 */
.L_x_983:
[----:B0-----:R-:W-:Y:S01]  /*00f0*/  IMAD.WIDE R4, R0, 0x4, R6 ;  /* 0x0000000400047825 */ /* 0x001fe200078e0206 */
[----:B------:R-:W-:-:S04]  /*0100*/  IADD3 R0, PT, PT, R3, R0, RZ ;  /* 0x0000000003007210 */ /* 0x000fc80007ffe0ff */
[----:B------:R1:W-:Y:S01]  /*0110*/  STG.E desc[UR6][R4.64], RZ ;  /* 0x000000ff04007986 */ /* 0x0003e2000c101906 */
[----:B------:R-:W-:-:S13]  /*0120*/  ISETP.GE.AND P0, PT, R0, UR5, PT ;  /* 0x0000000500007c0c */ /* 0x000fda000bf06270 */
[----:B-1----:R-:W-:Y:S05]  /*0130*/  @!P0 BRA `(.L_x_983) ;  /* 0xfffffffc00ec8947 */ /* 0x002fea000383ffff */
[----:B------:R-:W-:Y:S05]  /*0140*/  EXIT ;  /* 0x000000000000794d */ /* 0x000fea0003800000 */
.L_x_982:
[C---:B------:R-:W-:Y:S02]  /*0150*/  LOP3.LUT R2, R6.reuse, 0xf, RZ, 0xc0, !PT ;  /* 0x0000000f06027812 */ /* 0x040fe400078ec0ff */
[----:B------:R-:W-:Y:S02]  /*0160*/  LOP3.LUT R4, R6, 0x7, RZ, 0xc0, !PT ;  /* 0x0000000706047812 */ /* 0x000fe400078ec0ff */
[----:B------:R-:W-:Y:S02]  /*0170*/  IADD3 R5, PT, PT, R2, -0x1, RZ ;  /* 0xffffffff02057810 */ /* 0x000fe40007ffe0ff */
[----:B------:R-:W-:Y:S02]  /*0180*/  IADD3 R7, PT, PT, R4, -0x1, RZ ;  /* 0xffffffff04077810 */ /* 0x000fe40007ffe0ff */
[----:B------:R-:W-:Y:S02]  /*0190*/  ISETP.GE.U32.AND P0, PT, R5, 0x7, PT ;  /* 0x000000070500780c */ /* 0x000fe40003f06070 */
[----:B------:R-:W-:-:S02]  /*01a0*/  LOP3.LUT R5, R6, 0x7ffffff0, RZ, 0xc0, !PT ;  /* 0x7ffffff006057812 */ /* 0x000fc400078ec0ff */
[----:B------:R-:W-:Y:S02]  /*01b0*/  ISETP.GE.U32.AND P1, PT, R7, 0x3, PT ;  /* 0x000000030700780c */ /* 0x000fe40003f26070 */
[----:B------:R-:W-:Y:S02]  /*01c0*/  LOP3.LUT R6, R6, 0x3, RZ, 0xc0, !PT ;  /* 0x0000000306067812 */ /* 0x000fe400078ec0ff */
[----:B------:R-:W-:-:S09]  /*01d0*/  IADD3 R7, PT, PT, -R5, RZ, RZ ;  /* 0x000000ff05077210 */ /* 0x000fd20007ffe1ff */
.L_x_989:
[----:B------:R-:W0:Y:S01]  /*01e0*/  LDCU UR4, c[0x0][0x390] ;  /* 0x00007200ff0477ac */ /* 0x000e220008000800 */
[----:B------:R-:W-:Y:S01]  /*01f0*/  HFMA2 R28, -RZ, RZ, 0, 0 ;  /* 0x00000000ff1c7431 */ /* 0x000fe200000001ff */
[----:B------:R-:W-:Y:S01]  /*0200*/  MOV R19, RZ ;  /* 0x000000ff00137202 */ /* 0x000fe20000000f00 */
[----:B0-----:R-:W-:-:S09]  /*0210*/  UISETP.GE.U32.AND UP0, UPT, UR4, 0x10, UPT ;  /* 0x000000100400788c */ /* 0x001fd2000bf06070 */
[----:B------:R-:W-:Y:S05]  /*0220*/  BRA.U !UP0, `(.L_x_984) ;  /* 0x0000000108e87547 */ /* 0x000fea000b800000 */
[----:B------:R-:W-:Y:S02]  /*0230*/  MOV R28, RZ ;  /* 0x000000ff001c7202 */ /* 0x000fe40000000f00 */
[----:B------:R-:W-:Y:S02]  /*0240*/  MOV R9, R0 ;  /* 0x0000000000097202 */ /* 0x000fe40000000f00 */
[----:B------:R-:W-:-:S07]  /*0250*/  MOV R12, R7 ;  /* 0x00000007000c7202 */ /* 0x000fce0000000f00 */
.L_x_985:
[----:B------:R-:W0:Y:S08]  /*0260*/  LDC.64 R24, c[0x0][0x380] ;  /* 0x0000e000ff187b82 */ /* 0x000e300000000a00 */
[----:B------:R-:W1:Y:S01]  /*0270*/  LDC R10, c[0x0][0x394] ;  /* 0x0000e500ff0a7b82 */ /* 0x000e620000000800 */
[----:B0-----:R-:W-:-:S05]  /*0280*/  IMAD.WIDE R24, R9, 0x4, R24 ;  /* 0x0000000409187825 */ /* 0x001fca00078e0218 */
[----:B------:R1:W2:Y:S02]  /*0290*/  LDG.E R13, desc[UR6][R24.64] ;  /* 0x00000006180d7981 */ /* 0x0002a4000c1e1900 */
[----:B-1----:R-:W-:-:S05]  /*02a0*/  IMAD.WIDE R24, R10, 0x4, R24 ;  /* 0x000000040a187825 */ /* 0x002fca00078e0218 */
[----:B------:R-:W3:Y:S01]  /*02b0*/  LDG.E R11, desc[UR6][R24.64] ;  /* 0x00000006180b7981 */ /* 0x000ee2000c1e1900 */
[----:B------:R-:W-:-:S05]  /*02c0*/  IMAD.WIDE R16, R10, 0x4, R24 ;  /* 0x000000040a107825 */ /* 0x000fca00078e0218 */
[----:B------:R0:W4:Y:S01]  /*02d0*/  LDG.E R8, desc[UR6][R16.64] ;  /* 0x0000000610087981 */ /* 0x000122000c1e1900 */
[----:B------:R-:W-:-:S04]  /*02e0*/  IMAD.WIDE R26, R10, 0x4, R16 ;  /* 0x000000040a1a7825 */ /* 0x000fc800078e0210 */
[C---:B------:R-:W-:Y:S02]  /*02f0*/  IMAD.WIDE R20, R10.reuse, 0x4, R26 ;  /* 0x000000040a147825 */ /* 0x040fe400078e021a */
[----:B------:R-:W5:Y:S02]  /*0300*/  LDG.E R27, desc[UR6][R26.64] ;  /* 0x000000061a1b7981 */ /* 0x000f64000c1e1900 */
[----:B------:R-:W-:-:S05]  /*0310*/  IMAD.WIDE R18, R10, 0x4, R20 ;  /* 0x000000040a127825 */ /* 0x000fca00078e0214 */
[----:B------:R1:W5:Y:S01]  /*0320*/  LDG.E R25, desc[UR6][R18.64] ;  /* 0x0000000612197981 */ /* 0x000362000c1e1900 */
[----:B------:R-:W-:-:S03]  /*0330*/  IMAD.WIDE R14, R10, 0x4, R18 ;  /* 0x000000040a0e7825 */ /* 0x000fc600078e0212 */
[----:B------:R-:W5:Y:S01]  /*0340*/  LDG.E R26, desc[UR6][R20.64] ;  /* 0x00000006141a7981 */ /* 0x000f62000c1e1900 */
[----:B------:R-:W-:-:S03]  /*0350*/  IMAD.WIDE R22, R10, 0x4, R14 ;  /* 0x000000040a167825 */ /* 0x000fc600078e020e */
[----:B------:R1:W5:Y:S01]  /*0360*/  LDG.E R24, desc[UR6][R14.64] ;  /* 0x000000060e187981 */ /* 0x000362000c1e1900 */
[----:B0-----:R-:W-:-:S03]  /*0370*/  IMAD.WIDE R16, R10, 0x4, R22 ;  /* 0x000000040a107825 */ /* 0x001fc600078e0216 */
[----:B------:R-:W5:Y:S01]  /*0380*/  LDG.E R23, desc[UR6][R22.64] ;  /* 0x0000000616177981 */ /* 0x000f62000c1e1900 */
[----:B-1----:R-:W-:-:S05]  /*0390*/  IMAD.WIDE R18, R10, 0x4, R16 ;  /* 0x000000040a127825 */ /* 0x002fca00078e0210 */
[----:B------:R-:W5:Y:S01]  /*03a0*/  LDG.E R21, desc[UR6][R18.64] ;  /* 0x0000000612157981 */ /* 0x000f62000c1e1900 */
[----:B------:R-:W-:-:S03]  /*03b0*/  IMAD.WIDE R14, R10, 0x4, R18 ;  /* 0x000000040a0e7825 */ /* 0x000fc600078e0212 */
[----:B------:R0:W5:Y:S04]  /*03c0*/  LDG.E R22, desc[UR6][R16.64] ;  /* 0x0000000610167981 */ /* 0x000168000c1e1900 */
[----:B------:R1:W5:Y:S01]  /*03d0*/  LDG.E R20, desc[UR6][R14.64] ;  /* 0x000000060e147981 */ /* 0x000362000c1e1900 */
[----:B0-----:R-:W-:-:S04]  /*03e0*/  IMAD.WIDE R16, R10, 0x4, R14 ;  /* 0x000000040a107825 */ /* 0x001fc800078e020e */
[----:B-1----:R-:W-:-:S04]  /*03f0*/  IMAD.WIDE R14, R10, 0x4, R16 ;  /* 0x000000040a0e7825 */ /* 0x002fc800078e0210 */
[----:B--2---:R-:W-:Y:S02]  /*0400*/  FADD R28, R13, R28 ;  /* 0x0000001c0d1c7221 */ /* 0x004fe40000000000 */
[----:B------:R0:W2:Y:S02]  /*0410*/  LDG.E R13, desc[UR6][R16.64] ;  /* 0x00000006100d7981 */ /* 0x0000a4000c1e1900 */
[C---:B0-----:R-:W-:Y:S02]  /*0420*/  IMAD.WIDE R16, R10.reuse, 0x4, R14 ;  /* 0x000000040a107825 */ /* 0x041fe400078e020e */
[----:B------:R3:W2:Y:S02]  /*0430*/  LDG.E R14, desc[UR6][R14.64] ;  /* 0x000000060e0e7981 */ /* 0x0006a4000c1e1900 */
[----:B------:R-:W-:Y:S02]  /*0440*/  IMAD.WIDE R18, R10, 0x4, R16 ;  /* 0x000000040a127825 */ /* 0x000fe400078e0210 */
[----:B------:R-:W2:Y:S02]  /*0450*/  LDG.E R29, desc[UR6][R16.64] ;  /* 0x00000006101d7981 */ /* 0x000ea4000c1e1900 */
[----:B---3--:R-:W-:-:S02]  /*0460*/  FADD R15, R28, R11 ;  /* 0x0000000b1c0f7221 */ /* 0x008fc40000000000 */
[----:B------:R0:W3:Y:S02]  /*0470*/  LDG.E R11, desc[UR6][R18.64] ;  /* 0x00000006120b7981 */ /* 0x0000e4000c1e1900 */
[----:B0-----:R-:W-:-:S05]  /*0480*/  IMAD.WIDE R18, R10, 0x4, R18 ;  /* 0x000000040a127825 */ /* 0x001fca00078e0212 */
[----:B------:R-:W3:Y:S01]  /*0490*/  LDG.E R28, desc[UR6][R18.64] ;  /* 0x00000006121c7981 */ /* 0x000ee2000c1e1900 */
[----:B----4-:R-:W-:-:S04]  /*04a0*/  FADD R8, R15, R8 ;  /* 0x000000080f087221 */ /* 0x010fc80000000000 */
[----:B-----5:R-:W-:-:S04]  /*04b0*/  FADD R27, R8, R27 ;  /* 0x0000001b081b7221 */ /* 0x020fc80000000000 */
        /* <DEDUP_REMOVED lines=9> */
[----:B------:R-:W-:Y:S01]  /*0550*/  LEA R9, R10, R9, 0x4 ;  /* 0x000000090a097211 */ /* 0x000fe200078e20ff */
[----:B--2---:R-:W-:-:S04]  /*0560*/  FADD R13, R20, R13 ;  /* 0x0000000d140d7221 */ /* 0x004fc80000000000 */
[----:B------:R-:W-:-:S04]  /*0570*/  FADD R14, R13, R14 ;  /* 0x0000000e0d0e7221 */ /* 0x000fc80000000000 */
[----:B------:R-:W-:-:S04]  /*0580*/  FADD R14, R14, R29 ;  /* 0x0000001d0e0e7221 */ /* 0x000fc80000000000 */
[----:B---3--:R-:W-:-:S04]  /*0590*/  FADD R11, R14, R11 ;  /* 0x0000000b0e0b7221 */ /* 0x008fc80000000000 */
[----:B------:R-:W-:Y:S01]  /*05a0*/  FADD R28, R11, R28 ;  /* 0x0000001c0b1c7221 */ /* 0x000fe20000000000 */
[----:B------:R-:W-:Y:S06]  /*05b0*/  @P2 BRA `(.L_x_985) ;  /* 0xfffffffc00282947 */ /* 0x000fec000383ffff */
[----:B------:R-:W-:-:S07]  /*05c0*/  MOV R19, R5 ;  /* 0x0000000500137202 */ /* 0x000fce0000000f00 */
.L_x_984:
[----:B------:R-:W-:-:S13]  /*05d0*/  ISETP.NE.AND P2, PT, R2, RZ, PT ;  /* 0x000000ff0200720c */ /* 0x000fda0003f45270 */
[----:B------:R-:W-:Y:S05]  /*05e0*/  @!P2 BRA `(.L_x_986) ;  /* 0x000000040004a947 */ /* 0x000fea0003800000 */
[----:B------:R-:W-:Y:S01]  /*05f0*/  ISETP.NE.AND P2, PT, R4, RZ, PT ;  /* 0x000000ff0400720c */ /* 0x000fe20003f45270 */
[----:B------:R-:W-:-:S12]  /*0600*/  @!P0 BRA `(.L_x_987) ;  /* 0x0000000000708947 */ /* 0x000fd80003800000 */
[----:B------:R-:W0:Y:S08]  /*0610*/  LDC R23, c[0x0][0x394] ;  /* 0x0000e500ff177b82 */ /* 0x000e300000000800 */
[----:B------:R-:W1:Y:S01]  /*0620*/  LDC.64 R24, c[0x0][0x380] ;  /* 0x0000e000ff187b82 */ /* 0x000e620000000a00 */
[----:B0-----:R-:W-:-:S04]  /*0630*/  IMAD R9, R19, R23, R0 ;  /* 0x0000001713097224 */ /* 0x001fc800078e0200 */
[----:B-1----:R-:W-:-:S04]  /*0640*/  IMAD.WIDE R24, R9, 0x4, R24 ;  /* 0x0000000409187825 */ /* 0x002fc800078e0218 */
[C---:B------:R-:W-:Y:S02]  /*0650*/  IMAD.WIDE R20, R23.reuse, 0x4, R24 ;  /* 0x0000000417147825 */ /* 0x040fe400078e0218 */
[----:B------:R-:W2:Y:S02]  /*0660*/  LDG.E R25, desc[UR6][R24.64] ;  /* 0x0000000618197981 */ /* 0x000ea4000c1e1900 */
[C---:B------:R-:W-:Y:S02]  /*0670*/  IMAD.WIDE R10, R23.reuse, 0x4, R20 ;  /* 0x00000004170a7825 */ /* 0x040fe400078e0214 */
[----:B------:R-:W3:Y:S02]  /*0680*/  LDG.E R20, desc[UR6][R20.64] ;  /* 0x0000000614147981 */ /* 0x000ee4000c1e1900 */
[C---:B------:R-:W-:Y:S02]  /*0690*/  IMAD.WIDE R8, R23.reuse, 0x4, R10 ;  /* 0x0000000417087825 */ /* 0x040fe400078e020a */
[----:B------:R-:W4:Y:S02]  /*06a0*/  LDG.E R10, desc[UR6][R10.64] ;  /* 0x000000060a0a7981 */ /* 0x000f24000c1e1900 */
[----:B------:R-:W-:-:S02]  /*06b0*/  IMAD.WIDE R12, R23, 0x4, R8 ;  /* 0x00000004170c7825 */ /* 0x000fc400078e0208 */
[----:B------:R-:W5:Y:S02]  /*06c0*/  LDG.E R9, desc[UR6][R8.64] ;  /* 0x0000000608097981 */ /* 0x000f64000c1e1900 */
[C---:B------:R-:W-:Y:S02]  /*06d0*/  IMAD.WIDE R14, R23.reuse, 0x4, R12 ;  /* 0x00000004170e7825 */ /* 0x040fe400078e020c */
[----:B------:R-:W5:Y:S02]  /*06e0*/  LDG.E R13, desc[UR6][R12.64] ;  /* 0x000000060c0d7981 */ /* 0x000f64000c1e1900 */
[C---:B------:R-:W-:Y:S02]  /*06f0*/  IMAD.WIDE R16, R23.reuse, 0x4, R14 ;  /* 0x0000000417107825 */ /* 0x040fe400078e020e */
[----:B------:R-:W5:Y:S02]  /*0700*/  LDG.E R15, desc[UR6][R14.64] ;  /* 0x000000060e0f7981 */ /* 0x000f64000c1e1900 */
[----:B------:R-:W-:-:S02]  /*0710*/  IMAD.WIDE R22, R23, 0x4, R16 ;  /* 0x0000000417167825 */ /* 0x000fc400078e0210 */
        /* <DEDUP_REMOVED lines=11> */
.L_x_987:
        /* <DEDUP_REMOVED lines=11> */
[----:B------:R-:W-:Y:S02]  /*0880*/  IMAD.WIDE R14, R15, 0x4, R8 ;  /* 0x000000040f0e7825 */ /* 0x000fe400078e0208 */
[----:B------:R-:W4:Y:S04]  /*0890*/  LDG.E R9, desc[UR6][R8.64] ;  /* 0x0000000608097981 */ /* 0x000f28000c1e1900 */
[----:B------:R-:W5:Y:S01]  /*08a0*/  LDG.E R15, desc[UR6][R14.64] ;  /* 0x000000060e0f7981 */ /* 0x000f62000c1e1900 */
[----:B------:R-:W-:Y:S01]  /*08b0*/  IADD3 R19, PT, PT, R19, 0x4, RZ ;  /* 0x0000000413137810 */ /* 0x000fe20007ffe0ff */
[----:B--2---:R-:W-:-:S04]  /*08c0*/  FADD R28, R28, R11 ;  /* 0x0000000b1c1c7221 */ /* 0x004fc80000000000 */
[----:B---3--:R-:W-:-:S04]  /*08d0*/  FADD R28, R28, R13 ;  /* 0x0000000d1c1c7221 */ /* 0x008fc80000000000 */
[----:B----4-:R-:W-:-:S04]  /*08e0*/  FADD R28, R28, R9 ;  /* 0x000000091c1c7221 */ /* 0x010fc80000000000 */
[----:B-----5:R-:W-:-:S07]  /*08f0*/  FADD R28, R28, R15 ;  /* 0x0000000f1c1c7221 */ /* 0x020fce0000000000 */
.L_x_988:
[----:B------:R-:W-:Y:S05]  /*0900*/  @!P2 BRA `(.L_x_986) ;  /* 0x00000000003ca947 */ /* 0x000fea0003800000 */
[----:B------:R-:W0:Y:S08]  /*0910*/  LDC R13, c[0x0][0x394] ;  /* 0x0000e500ff0d7b82 */ /* 0x000e300000000800 */
[----:B------:R-:W1:Y:S01]  /*0920*/  LDC.64 R8, c[0x0][0x380] ;  /* 0x0000e000ff087b82 */ /* 0x000e620000000a00 */
[----:B0-----:R-:W-:-:S04]  /*0930*/  IMAD R11, R19, R13, R0 ;  /* 0x0000000d130b7224 */ /* 0x001fc800078e0200 */
[----:B-1----:R-:W-:-:S05]  /*0940*/  IMAD.WIDE R8, R11, 0x4, R8 ;  /* 0x000000040b087825 */ /* 0x002fca00078e0208 */
[----:B------:R-:W2:Y:S01]  /*0950*/  LDG.E R11, desc[UR6][R8.64] ;  /* 0x00000006080b7981 */ /* 0x000ea2000c1e1900 */
[----:B------:R-:W-:Y:S01]  /*0960*/  ISETP.NE.AND P2, PT, R6, 0x1, PT ;  /* 0x000000010600780c */ /* 0x000fe20003f45270 */
[----:B--2---:R-:W-:-:S12]  /*0970*/  FADD R28, R28, R11 ;  /* 0x0000000b1c1c7221 */ /* 0x004fd80000000000 */
[----:B------:R-:W-:Y:S05]  /*0980*/  @!P2 BRA `(.L_x_986) ;  /* 0x00000000001ca947 */ /* 0x000fea0003800000 */
[----:B------:R-:W-:Y:S01]  /*0990*/  ISETP.NE.AND P2, PT, R6, 0x2, PT ;  /* 0x000000020600780c */ /* 0x000fe20003f45270 */
[----:B------:R-:W-:-:S12]  /*09a0*/  IMAD.WIDE R10, R13, 0x4, R8 ;  /* 0x000000040d0a7825 */ /* 0x000fd800078e0208 */
[----:B------:R-:W-:Y:S02]  /*09b0*/  @P2 IMAD.WIDE R8, R13, 0x4, R10 ;  /* 0x000000040d082825 */ /* 0x000fe400078e020a */
[----:B------:R-:W2:Y:S04]  /*09c0*/  LDG.E R11, desc[UR6][R10.64] ;  /* 0x000000060a0b7981 */ /* 0x000ea8000c1e1900 */
[----:B------:R-:W3:Y:S01]  /*09d0*/  @P2 LDG.E R9, desc[UR6][R8.64] ;  /* 0x0000000608092981 */ /* 0x000ee2000c1e1900 */
[----:B--2---:R-:W-:-:S04]  /*09e0*/  FADD R28, R28, R11 ;  /* 0x0000000b1c1c7221 */ /* 0x004fc80000000000 */
[----:B---3--:R-:W-:-:S07]  /*09f0*/  @P2 FADD R28, R28, R9 ;  /* 0x000000091c1c2221 */ /* 0x008fce0000000000 */
.L_x_986:
[----:B------:R-:W0:Y:S01]  /*0a00*/  LDC.64 R8, c[0x0][0x388] ;  /* 0x0000e200ff087b82 */ /* 0x000e220000000a00 */
[----:B------:R-:W1:Y:S01]  /*0a10*/  LDCU UR4, c[0x0][0x394] ;  /* 0x00007280ff0477ac */ /* 0x000e620008000800 */
[----:B0-----:R-:W-:Y:S01]  /*0a20*/  IMAD.WIDE R8, R0, 0x4, R8 ;  /* 0x0000000400087825 */ /* 0x001fe200078e0208 */
[----:B------:R-:W-:-:S04]  /*0a30*/  IADD3 R0, PT, PT, R3, R0, RZ ;  /* 0x0000000003007210 */ /* 0x000fc80007ffe0ff */
[----:B------:R0:W-:Y:S01]  /*0a40*/  STG.E desc[UR6][R8.64], R28 ;  /* 0x0000001c08007986 */ /* 0x0001e2000c101906 */
[----:B-1----:R-:W-:-:S13]  /*0a50*/  ISETP.GE.AND P2, PT, R0, UR4, PT ;  /* 0x0000000400007c0c */ /* 0x002fda000bf46270 */
[----:B0-----:R-:W-:Y:S05]  /*0a60*/  @!P2 BRA `(.L_x_989) ;  /* 0xfffffff400dca947 */ /* 0x001fea000383ffff */
[----:B------:R-:W-:Y:S05]  /*0a70*/  EXIT ;  /* 0x000000000000794d */ /* 0x000fea0003800000 */
.L_x_990:
        /* <DEDUP_REMOVED lines=16> */
.L_x_1026:


//--------------------- .nv.shared._ZN3cub18CUB_300001_SM_10006detail6reduce18DeviceReduceKernelINS2_10policy_hubIfyN4cuda3std3__44plusIfEEE10Policy1000EN6thrust24THRUST_300001_SM_1000_NS6detail15normal_iteratorINSD_10device_ptrIfEEEEyS9_fNS7_10__identityEEEvT0_PT3_T1_NS0_13GridEvenShareISN_EET2_T4_ --------------------------
	.section	.nv.shared._ZN3cub18CUB_300001_SM_10006detail6reduce18DeviceReduceKernelINS2_10policy_hubIfyN4cuda3std3__44plusIfEEE10Policy1000EN6thrust24THRUST_300001_SM_1000_NS6detail15normal_iteratorINSD_10device_ptrIfEEEEyS9_fNS7_10__identityEEEvT0_PT3_T1_NS0_13GridEvenShareISN_EET2_T4_,"aw",@nobits
	.sectionflags	@""
	.align	4
.nv.shared._ZN3cub18CUB_300001_SM_10006detail6reduce18DeviceReduceKernelINS2_10policy_hubIfyN4cuda3std3__44plusIfEEE10Policy1000EN6thrust24THRUST_300001_SM_1000_NS6detail15normal_iteratorINSD_10device_ptrIfEEEEyS9_fNS7_10__identityEEEvT0_PT3_T1_NS0_13GridEvenShareISN_EET2_T4_:
	.zero		1068


//--------------------- .nv.shared.reserved.0     --------------------------
	.section	.nv.shared.reserved.0,"aw",@nobits
	.weak		__nv_reservedSMEM_offset_0_alias
	.size		__nv_reservedSMEM_offset_0_alias, 0, 64
	.other		__nv_reservedSMEM_offset_0_alias,@"STO_CUDA_RESERVED_SHARED STV_DEFAULT"
__nv_reservedSMEM_offset_0_alias:
	.zero		0
	.zero		64


//--------------------- .nv.global                --------------------------
	.section	.nv.global,"aw",@nobits
.nv.global:
	.type		_ZN34_INTERNAL_8ab98266_4_k_cu_5810c3d56thrust24THRUST_300001_SM_1000_NS3seqE,@object
	.size		_ZN34_INTERNAL_8ab98266_4_k_cu_5810c3d56thrust24THRUST_300001_SM_1000_NS3seqE,(_ZN34_INTERNAL_8ab98266_4_k_cu_5810c3d54cuda3std3__48in_placeE - _ZN34_INTERNAL_8ab98266_4_k_cu_5810c3d56thrust24THRUST_300001_SM_1000_NS3seqE)
_ZN34_INTERNAL_8ab98266_4_k_cu_5810c3d56thrust24THRUST_300001_SM_1000_NS3seqE:
	.zero		1
	.type		_ZN34_INTERNAL_8ab98266_4_k_cu_5810c3d54cuda3std3__48in_placeE,@object
	.size		_ZN34_INTERNAL_8ab98266_4_k_cu_5810c3d54cuda3std3__48in_placeE,(_ZN34_INTERNAL_8ab98266_4_k_cu_5810c3d54cuda3std6ranges3__45__cpo4sizeE - _ZN34_INTERNAL_8ab98266_4_k_cu_5810c3d54cuda3std3__48in_placeE)
_ZN34_INTERNAL_8ab98266_4_k_cu_5810c3d54cuda3std3__48in_placeE:
	.zero		1
	.type		_ZN34_INTERNAL_8ab98266_4_k_cu_5810c3d54cuda3std6ranges3__45__cpo4sizeE,@object
	.size		_ZN34_INTERNAL_8ab98266_4_k_cu_5810c3d54cuda3std6ranges3__45__cpo4sizeE,(_ZN34_INTERNAL_8ab98266_4_k_cu_5810c3d56thrust24THRUST_300001_SM_1000_NS12placeholders2_3E - _ZN34_INTERNAL_8ab98266_4_k_cu_5810c3d54cuda3std6ranges3__45__cpo4sizeE)
_ZN34_INTERNAL_8ab98266_4_k_cu_5810c3d54cuda3std6ranges3__45__cpo4sizeE:
	.zero		1
	.type		_ZN34_INTERNAL_8ab98266_4_k_cu_5810c3d56thrust24THRUST_300001_SM_1000_NS12placeholders2_3E,@object
	.size		_ZN34_INTERNAL_8ab98266_4_k_cu_5810c3d56thrust24THRUST_300001_SM_1000_NS12placeholders2_3E,(_ZN34_INTERNAL_8ab98266_4_k_cu_5810c3d54cuda3std3__45__cpo6cbeginE - _ZN34_INTERNAL_8ab98266_4_k_cu_5810c3d56thrust24THRUST_300001_SM_1000_NS12placeholders2_3E)
_ZN34_INTERNAL_8ab98266_4_k_cu_5810c3d56thrust24THRUST_300001_SM_1000_NS12placeholders2_3E:
	.zero		1
	.type		_ZN34_INTERNAL_8ab98266_4_k_cu_5810c3d54cuda3std3__45__cpo6cbeginE,@object
	.size		_ZN34_INTERNAL_8ab98266_4_k_cu_5810c3d54cuda3std3__45__cpo6cbeginE,(_ZN34_INTERNAL_8ab98266_4_k_cu_5810c3d54cuda3std6ranges3__45__cpo6cbeginE - _ZN34_INTERNAL_8ab98266_4_k_cu_5810c3d54cuda3std3__45__cpo6cbeginE)
_ZN34_INTERNAL_8ab98266_4_k_cu_5810c3d54cuda3std3__45__cpo6cbeginE:
	.zero		1
	.type		_ZN34_INTERNAL_8ab98266_4_k_cu_5810c3d54cuda3std6ranges3__45__cpo6cbeginE,@object
	.size		_ZN34_INTERNAL_8ab98266_4_k_cu_5810c3d54cuda3std6ranges3__45__cpo6cbeginE,(_ZN34_INTERNAL_8ab98266_4_k_cu_5810c3d56thrust24THRUST_300001_SM_1000_NS12placeholders2_7E - _ZN34_INTERNAL_8ab98266_4_k_cu_5810c3d54cuda3std6ranges3__45__cpo6cbeginE)
_ZN34_INTERNAL_8ab98266_4_k_cu_5810c3d54cuda3std6ranges3__45__cpo6cbeginE:
	.zero		1
	.type		_ZN34_INTERNAL_8ab98266_4_k_cu_5810c3d56thrust24THRUST_300001_SM_1000_NS12placeholders2_7E,@object
	.size		_ZN34_INTERNAL_8ab98266_4_k_cu_5810c3d56thrust24THRUST_300001_SM_1000_NS12placeholders2_7E,(_ZN34_INTERNAL_8ab98266_4_k_cu_5810c3d54cuda3std3__45__cpo7crbeginE - _ZN34_INTERNAL_8ab98266_4_k_cu_5810c3d56thrust24THRUST_300001_SM_1000_NS12placeholders2_7E)
_ZN34_INTERNAL_8ab98266_4_k_cu_5810c3d56thrust24THRUST_300001_SM_1000_NS12placeholders2_7E:
	.zero		1
	.type		_ZN34_INTERNAL_8ab98266_4_k_cu_5810c3d54cuda3std3__45__cpo7crbeginE,@object
	.size		_ZN34_INTERNAL_8ab98266_4_k_cu_5810c3d54cuda3std3__45__cpo7crbeginE,(_ZN34_INTERNAL_8ab98266_4_k_cu_5810c3d54cuda3std6ranges3__45__cpo4nextE - _ZN34_INTERNAL_8ab98266_4_k_cu_5810c3d54cuda3std3__45__cpo7crbeginE)
_ZN34_INTERNAL_8ab98266_4_k_cu_5810c3d54cuda3std3__45__cpo7crbeginE:
	.zero		1
	.type		_ZN34_INTERNAL_8ab98266_4_k_cu_5810c3d54cuda3std6ranges3__45__cpo4nextE,@object
	.size		_ZN34_INTERNAL_8ab98266_4_k_cu_5810c3d54cuda3std6ranges3__45__cpo4nextE,(_ZN34_INTERNAL_8ab98266_4_k_cu_5810c3d54cuda3std6ranges3__45__cpo4swapE - _ZN34_INTERNAL_8ab98266_4_k_cu_5810c3d54cuda3std6ranges3__45__cpo4nextE)
_ZN34_INTERNAL_8ab98266_4_k_cu_5810c3d54cuda3std6ranges3__45__cpo4nextE:
	.zero		1
	.type		_ZN34_INTERNAL_8ab98266_4_k_cu_5810c3d54cuda3std6ranges3__45__cpo4swapE,@object
	.size		_ZN34_INTERNAL_8ab98266_4_k_cu_5810c3d54cuda3std6ranges3__45__cpo4swapE,(_ZN34_INTERNAL_8ab98266_4_k_cu_5810c3d56thrust24THRUST_300001_SM_1000_NS8cuda_cub10par_nosyncE - _ZN34_INTERNAL_8ab98266_4_k_cu_5810c3d54cuda3std6ranges3__45__cpo4swapE)
_ZN34_INTERNAL_8ab98266_4_k_cu_5810c3d54cuda3std6ranges3__45__cpo4swapE:
	.zero		1
	.type		_ZN34_INTERNAL_8ab98266_4_k_cu_5810c3d56thrust24THRUST_300001_SM_1000_NS8cuda_cub10par_nosyncE,@object
	.size		_ZN34_INTERNAL_8ab98266_4_k_cu_5810c3d56thrust24THRUST_300001_SM_1000_NS8cuda_cub10par_nosyncE,(_ZN34_INTERNAL_8ab98266_4_k_cu_5810c3d56thrust24THRUST_300001_SM_1000_NS12placeholders2_9E - _ZN34_INTERNAL_8ab98266_4_k_cu_5810c3d56thrust24THRUST_300001_SM_1000_NS8cuda_cub10par_nosyncE)
_ZN34_INTERNAL_8ab98266_4_k_cu_5810c3d56thrust24THRUST_300001_SM_1000_NS8cuda_cub10par_nosyncE:
	.zero		1
	.type		_ZN34_INTERNAL_8ab98266_4_k_cu_5810c3d56thrust24THRUST_300001_SM_1000_NS12placeholders2_9E,@object
	.size		_ZN34_INTERNAL_8ab98266_4_k_cu_5810c3d56thrust24THRUST_300001_SM_1000_NS12placeholders2_9E,(_ZN34_INTERNAL_8ab98266_4_k_cu_5810c3d54cuda3std3__436_GLOBAL__N__8ab98266_4_k_cu_5810c3d56ignoreE - _ZN34_INTERNAL_8ab98266_4_k_cu_5810c3d56thrust24THRUST_300001_SM_1000_NS12placeholders2_9E)
_ZN34_INTERNAL_8ab98266_4_k_cu_5810c3d56thrust24THRUST_300001_SM_1000_NS12placeholders2_9E:
	.zero		1
	.type		_ZN34_INTERNAL_8ab98266_4_k_cu_5810c3d54cuda3std3__436_GLOBAL__N__8ab98266_4_k_cu_5810c3d56ignoreE,@object
	.size		_ZN34_INTERNAL_8ab98266_4_k_cu_5810c3d54cuda3std3__436_GLOBAL__N__8ab98266_4_k_cu_5810c3d56ignoreE,(_ZN34_INTERNAL_8ab98266_4_k_cu_5810c3d54cuda3std6ranges3__45__cpo4dataE - _ZN34_INTERNAL_8ab98266_4_k_cu_5810c3d54cuda3std3__436_GLOBAL__N__8ab98266_4_k_cu_5810c3d56ignoreE)
_ZN34_INTERNAL_8ab98266_4_k_cu_5810c3d54cuda3std3__436_GLOBAL__N__8ab98266_4_k_cu_5810c3d56ignoreE:
	.zero		1
	.type		_ZN34_INTERNAL_8ab98266_4_k_cu_5810c3d54cuda3std6ranges3__45__cpo4dataE,@object
	.size		_ZN34_INTERNAL_8ab98266_4_k_cu_5810c3d54cuda3std6ranges3__45__cpo4dataE,(_ZN34_INTERNAL_8ab98266_4_k_cu_5810c3d56thrust24THRUST_300001_SM_1000_NS12placeholders2_1E - _ZN34_INTERNAL_8ab98266_4_k_cu_5810c3d54cuda3std6ranges3__45__cpo4dataE)
_ZN34_INTERNAL_8ab98266_4_k_cu_5810c3d54cuda3std6ranges3__45__cpo4dataE:
	.zero		1
	.type		_ZN34_INTERNAL_8ab98266_4_k_cu_5810c3d56thrust24THRUST_300001_SM_1000_NS12placeholders2_1E,@object
	.size		_ZN34_INTERNAL_8ab98266_4_k_cu_5810c3d56thrust24THRUST_300001_SM_1000_NS12placeholders2_1E,(_ZN34_INTERNAL_8ab98266_4_k_cu_5810c3d54cuda3std3__45__cpo5beginE - _ZN34_INTERNAL_8ab98266_4_k_cu_5810c3d56thrust24THRUST_300001_SM_1000_NS12placeholders2_1E)
_ZN34_INTERNAL_8ab98266_4_k_cu_5810c3d56thrust24THRUST_300001_SM_1000_NS12placeholders2_1E:
	.zero		1
	.type		_ZN34_INTERNAL_8ab98266_4_k_cu_5810c3d54cuda3std3__45__cpo5beginE,@object
	.size		_ZN34_INTERNAL_8ab98266_4_k_cu_5810c3d54cuda3std3__45__cpo5beginE,(_ZN34_INTERNAL_8ab98266_4_k_cu_5810c3d54cuda3std6ranges3__45__cpo5beginE - _ZN34_INTERNAL_8ab98266_4_k_cu_5810c3d54cuda3std3__45__cpo5beginE)
_ZN34_INTERNAL_8ab98266_4_k_cu_5810c3d54cuda3std3__45__cpo5beginE:
	.zero		1
	.type		_ZN34_INTERNAL_8ab98266_4_k_cu_5810c3d54cuda3std6ranges3__45__cpo5beginE,@object
	.size		_ZN34_INTERNAL_8ab98266_4_k_cu_5810c3d54cuda3std6ranges3__45__cpo5beginE,(_ZN34_INTERNAL_8ab98266_4_k_cu_5810c3d56thrust24THRUST_300001_SM_1000_NS12placeholders2_5E - _ZN34_INTERNAL_8ab98266_4_k_cu_5810c3d54cuda3std6ranges3__45__cpo5beginE)
_ZN34_INTERNAL_8ab98266_4_k_cu_5810c3d54cuda3std6ranges3__45__cpo5beginE:
	.zero		1
	.type		_ZN34_INTERNAL_8ab98266_4_k_cu_5810c3d56thrust24THRUST_300001_SM_1000_NS12placeholders2_5E,@object
	.size		_ZN34_INTERNAL_8ab98266_4_k_cu_5810c3d56thrust24THRUST_300001_SM_1000_NS12placeholders2_5E,(_ZN34_INTERNAL_8ab98266_4_k_cu_5810c3d54cuda3std3__45__cpo6rbeginE - _ZN34_INTERNAL_8ab98266_4_k_cu_5810c3d56thrust24THRUST_300001_SM_1000_NS12placeholders2_5E)
_ZN34_INTERNAL_8ab98266_4_k_cu_5810c3d56thrust24THRUST_300001_SM_1000_NS12placeholders2_5E:
	.zero		1
	.type		_ZN34_INTERNAL_8ab98266_4_k_cu_5810c3d54cuda3std3__45__cpo6rbeginE,@object
	.size		_ZN34_INTERNAL_8ab98266_4_k_cu_5810c3d54cuda3std3__45__cpo6rbeginE,(_ZN34_INTERNAL_8ab98266_4_k_cu_5810c3d54cuda3std6ranges3__45__cpo7advanceE - _ZN34_INTERNAL_8ab98266_4_k_cu_5810c3d54cuda3std3__45__cpo6rbeginE)
_ZN34_INTERNAL_8ab98266_4_k_cu_5810c3d54cuda3std3__45__cpo6rbeginE:
	.zero		1
	.type		_ZN34_INTERNAL_8ab98266_4_k_cu_5810c3d54cuda3std6ranges3__45__cpo7advanceE,@object
	.size		_ZN34_INTERNAL_8ab98266_4_k_cu_5810c3d54cuda3std6ranges3__45__cpo7advanceE,(_ZN34_INTERNAL_8ab98266_4_k_cu_5810c3d54cuda3std3__47nulloptE - _ZN34_INTERNAL_8ab98266_4_k_cu_5810c3d54cuda3std6ranges3__45__cpo7advanceE)
_ZN34_INTERNAL_8ab98266_4_k_cu_5810c3d54cuda3std6ranges3__45__cpo7advanceE:
	.zero		1
	.type		_ZN34_INTERNAL_8ab98266_4_k_cu_5810c3d54cuda3std3__47nulloptE,@object
	.size		_ZN34_INTERNAL_8ab98266_4_k_cu_5810c3d54cuda3std3__47nulloptE,(_ZN34_INTERNAL_8ab98266_4_k_cu_5810c3d54cuda3std6ranges3__45__cpo8distanceE - _ZN34_INTERNAL_8ab98266_4_k_cu_5810c3d54cuda3std3__47nulloptE)
_ZN34_INTERNAL_8ab98266_4_k_cu_5810c3d54cuda3std3__47nulloptE:
	.zero		1
	.type		_ZN34_INTERNAL_8ab98266_4_k_cu_5810c3d54cuda3std6ranges3__45__cpo8distanceE,@object
	.size		_ZN34_INTERNAL_8ab98266_4_k_cu_5810c3d54cuda3std6ranges3__45__cpo8distanceE,(_ZN34_INTERNAL_8ab98266_4_k_cu_5810c3d56thrust24THRUST_300001_SM_1000_NS12placeholders3_10E - _ZN34_INTERNAL_8ab98266_4_k_cu_5810c3d54cuda3std6ranges3__45__cpo8distanceE)
_ZN34_INTERNAL_8ab98266_4_k_cu_5810c3d54cuda3std6ranges3__45__cpo8distanceE:
	.zero		1
	.type		_ZN34_INTERNAL_8ab98266_4_k_cu_5810c3d56thrust24THRUST_300001_SM_1000_NS12placeholders3_10E,@object
	.size		_ZN34_INTERNAL_8ab98266_4_k_cu_5810c3d56thrust24THRUST_300001_SM_1000_NS12placeholders3_10E,(_ZN34_INTERNAL_8ab98266_4_k_cu_5810c3d54cuda3std3__419piecewise_constructE - _ZN34_INTERNAL_8ab98266_4_k_cu_5810c3d56thrust24THRUST_300001_SM_1000_NS12placeholders3_10E)
_ZN34_INTERNAL_8ab98266_4_k_cu_5810c3d56thrust24THRUST_300001_SM_1000_NS12placeholders3_10E:
	.zero		1
	.type		_ZN34_INTERNAL_8ab98266_4_k_cu_5810c3d54cuda3std3__419piecewise_constructE,@object
	.size		_ZN34_INTERNAL_8ab98266_4_k_cu_5810c3d54cuda3std3__419piecewise_constructE,(_ZN34_INTERNAL_8ab98266_4_k_cu_5810c3d54cuda3std6ranges3__45__cpo5cdataE - _ZN34_INTERNAL_8ab98266_4_k_cu_5810c3d54cuda3std3__419piecewise_constructE)
_ZN34_INTERNAL_8ab98266_4_k_cu_5810c3d54cuda3std3__419piecewise_constructE:
	.zero		1
	.type		_ZN34_INTERNAL_8ab98266_4_k_cu_5810c3d54cuda3std6ranges3__45__cpo5cdataE,@object
	.size		_ZN34_INTERNAL_8ab98266_4_k_cu_5810c3d54cuda3std6ranges3__45__cpo5cdataE,(_ZN34_INTERNAL_8ab98266_4_k_cu_5810c3d56thrust24THRUST_300001_SM_1000_NS12placeholders2_2E - _ZN34_INTERNAL_8ab98266_4_k_cu_5810c3d54cuda3std6ranges3__45__cpo5cdataE)
_ZN34_INTERNAL_8ab98266_4_k_cu_5810c3d54cuda3std6ranges3__45__cpo5cdataE:
	.zero		1
	.type		_ZN34_INTERNAL_8ab98266_4_k_cu_5810c3d56thrust24THRUST_300001_SM_1000_NS12placeholders2_2E,@object
	.size		_ZN34_INTERNAL_8ab98266_4_k_cu_5810c3d56thrust24THRUST_300001_SM_1000_NS12placeholders2_2E,(_ZN34_INTERNAL_8ab98266_4_k_cu_5810c3d54cuda3std3__45__cpo3endE - _ZN34_INTERNAL_8ab98266_4_k_cu_5810c3d56thrust24THRUST_300001_SM_1000_NS12placeholders2_2E)
_ZN34_INTERNAL_8ab98266_4_k_cu_5810c3d56thrust24THRUST_300001_SM_1000_NS12placeholders2_2E:
	.zero		1
	.type		_ZN34_INTERNAL_8ab98266_4_k_cu_5810c3d54cuda3std3__45__cpo3endE,@object
	.size		_ZN34_INTERNAL_8ab98266_4_k_cu_5810c3d54cuda3std3__45__cpo3endE,(_ZN34_INTERNAL_8ab98266_4_k_cu_5810c3d54cuda3std6ranges3__45__cpo3endE - _ZN34_INTERNAL_8ab98266_4_k_cu_5810c3d54cuda3std3__45__cpo3endE)
_ZN34_INTERNAL_8ab98266_4_k_cu_5810c3d54cuda3std3__45__cpo3endE:
	.zero		1
	.type		_ZN34_INTERNAL_8ab98266_4_k_cu_5810c3d54cuda3std6ranges3__45__cpo3endE,@object
	.size		_ZN34_INTERNAL_8ab98266_4_k_cu_5810c3d54cuda3std6ranges3__45__cpo3endE,(_ZN34_INTERNAL_8ab98266_4_k_cu_5810c3d56thrust24THRUST_300001_SM_1000_NS12placeholders2_6E - _ZN34_INTERNAL_8ab98266_4_k_cu_5810c3d54cuda3std6ranges3__45__cpo3endE)
_ZN34_INTERNAL_8ab98266_4_k_cu_5810c3d54cuda3std6ranges3__45__cpo3endE:
	.zero		1
	.type		_ZN34_INTERNAL_8ab98266_4_k_cu_5810c3d56thrust24THRUST_300001_SM_1000_NS12placeholders2_6E,@object
	.size		_ZN34_INTERNAL_8ab98266_4_k_cu_5810c3d56thrust24THRUST_300001_SM_1000_NS12placeholders2_6E,(_ZN34_INTERNAL_8ab98266_4_k_cu_5810c3d54cuda3std3__45__cpo4rendE - _ZN34_INTERNAL_8ab98266_4_k_cu_5810c3d56thrust24THRUST_300001_SM_1000_NS12placeholders2_6E)
_ZN34_INTERNAL_8ab98266_4_k_cu_5810c3d56thrust24THRUST_300001_SM_1000_NS12placeholders2_6E:
	.zero		1
	.type		_ZN34_INTERNAL_8ab98266_4_k_cu_5810c3d54cuda3std3__45__cpo4rendE,@object
	.size		_ZN34_INTERNAL_8ab98266_4_k_cu_5810c3d54cuda3std3__45__cpo4rendE,(_ZN34_INTERNAL_8ab98266_4_k_cu_5810c3d54cuda3std6ranges3__45__cpo9iter_swapE - _ZN34_INTERNAL_8ab98266_4_k_cu_5810c3d54cuda3std3__45__cpo4rendE)
_ZN34_INTERNAL_8ab98266_4_k_cu_5810c3d54cuda3std3__45__cpo4rendE:
	.zero		1
	.type		_ZN34_INTERNAL_8ab98266_4_k_cu_5810c3d54cuda3std6ranges3__45__cpo9iter_swapE,@object
	.size		_ZN34_INTERNAL_8ab98266_4_k_cu_5810c3d54cuda3std6ranges3__45__cpo9iter_swapE,(_ZN34_INTERNAL_8ab98266_4_k_cu_5810c3d54cuda3std3__48unexpectE - _ZN34_INTERNAL_8ab98266_4_k_cu_5810c3d54cuda3std6ranges3__45__cpo9iter_swapE)
_ZN34_INTERNAL_8ab98266_4_k_cu_5810c3d54cuda3std6ranges3__45__cpo9iter_swapE:
	.zero		1
	.type		_ZN34_INTERNAL_8ab98266_4_k_cu_5810c3d54cuda3std3__48unexpectE,@object
	.size		_ZN34_INTERNAL_8ab98266_4_k_cu_5810c3d54cuda3std3__48unexpectE,(_ZN34_INTERNAL_8ab98266_4_k_cu_5810c3d56thrust24THRUST_300001_SM_1000_NS8cuda_cub3parE - _ZN34_INTERNAL_8ab98266_4_k_cu_5810c3d54cuda3std3__48unexpectE)
_ZN34_INTERNAL_8ab98266_4_k_cu_5810c3d54cuda3std3__48unexpectE:
	.zero		1
	.type		_ZN34_INTERNAL_8ab98266_4_k_cu_5810c3d56thrust24THRUST_300001_SM_1000_NS8cuda_cub3parE,@object
	.size		_ZN34_INTERNAL_8ab98266_4_k_cu_5810c3d56thrust24THRUST_300001_SM_1000_NS8cuda_cub3parE,(_ZN34_INTERNAL_8ab98266_4_k_cu_5810c3d56thrust24THRUST_300001_SM_1000_NS12placeholders2_4E - _ZN34_INTERNAL_8ab98266_4_k_cu_5810c3d56thrust24THRUST_300001_SM_1000_NS8cuda_cub3parE)
_ZN34_INTERNAL_8ab98266_4_k_cu_5810c3d56thrust24THRUST_300001_SM_1000_NS8cuda_cub3parE:
	.zero		1
	.type		_ZN34_INTERNAL_8ab98266_4_k_cu_5810c3d56thrust24THRUST_300001_SM_1000_NS12placeholders2_4E,@object
	.size		_ZN34_INTERNAL_8ab98266_4_k_cu_5810c3d56thrust24THRUST_300001_SM_1000_NS12placeholders2_4E,(_ZN34_INTERNAL_8ab98266_4_k_cu_5810c3d54cuda3std3__45__cpo4cendE - _ZN34_INTERNAL_8ab98266_4_k_cu_5810c3d56thrust24THRUST_300001_SM_1000_NS12placeholders2_4E)
_ZN34_INTERNAL_8ab98266_4_k_cu_5810c3d56thrust24THRUST_300001_SM_1000_NS12placeholders2_4E:
	.zero		1
	.type		_ZN34_INTERNAL_8ab98266_4_k_cu_5810c3d54cuda3std3__45__cpo4cendE,@object
	.size		_ZN34_INTERNAL_8ab98266_4_k_cu_5810c3d54cuda3std3__45__cpo4cendE,(_ZN34_INTERNAL_8ab98266_4_k_cu_5810c3d54cuda3std6ranges3__45__cpo4cendE - _ZN34_INTERNAL_8ab98266_4_k_cu_5810c3d54cuda3std3__45__cpo4cendE)
_ZN34_INTERNAL_8ab98266_4_k_cu_5810c3d54cuda3std3__45__cpo4cendE:
	.zero		1
	.type		_ZN34_INTERNAL_8ab98266_4_k_cu_5810c3d54cuda3std6ranges3__45__cpo4cendE,@object
	.size		_ZN34_INTERNAL_8ab98266_4_k_cu_5810c3d54cuda3std6ranges3__45__cpo4cendE,(_ZN34_INTERNAL_8ab98266_4_k_cu_5810c3d54cuda3std3__420unreachable_sentinelE - _ZN34_INTERNAL_8ab98266_4_k_cu_5810c3d54cuda3std6ranges3__45__cpo4cendE)
_ZN34_INTERNAL_8ab98266_4_k_cu_5810c3d54cuda3std6ranges3__45__cpo4cendE:
	.zero		1
	.type		_ZN34_INTERNAL_8ab98266_4_k_cu_5810c3d54cuda3std3__420unreachable_sentinelE,@object
	.size		_ZN34_INTERNAL_8ab98266_4_k_cu_5810c3d54cuda3std3__420unreachable_sentinelE,(_ZN34_INTERNAL_8ab98266_4_k_cu_5810c3d54cuda3std6ranges3__45__cpo5ssizeE - _ZN34_INTERNAL_8ab98266_4_k_cu_5810c3d54cuda3std3__420unreachable_sentinelE)
_ZN34_INTERNAL_8ab98266_4_k_cu_5810c3d54cuda3std3__420unreachable_sentinelE:
	.zero		1
	.type		_ZN34_INTERNAL_8ab98266_4_k_cu_5810c3d54cuda3std6ranges3__45__cpo5ssizeE,@object
	.size		_ZN34_INTERNAL_8ab98266_4_k_cu_5810c3d54cuda3std6ranges3__45__cpo5ssizeE,(_ZN34_INTERNAL_8ab98266_4_k_cu_5810c3d56thrust24THRUST_300001_SM_1000_NS12placeholders2_8E - _ZN34_INTERNAL_8ab98266_4_k_cu_5810c3d54cuda3std6ranges3__45__cpo5ssizeE)
_ZN34_INTERNAL_8ab98266_4_k_cu_5810c3d54cuda3std6ranges3__45__cpo5ssizeE:
	.zero		1
	.type		_ZN34_INTERNAL_8ab98266_4_k_cu_5810c3d56thrust24THRUST_300001_SM_1000_NS12placeholders2_8E,@object
	.size		_ZN34_INTERNAL_8ab98266_4_k_cu_5810c3d56thrust24THRUST_300001_SM_1000_NS12placeholders2_8E,(_ZN34_INTERNAL_8ab98266_4_k_cu_5810c3d54cuda3std3__45__cpo5crendE - _ZN34_INTERNAL_8ab98266_4_k_cu_5810c3d56thrust24THRUST_300001_SM_1000_NS12placeholders2_8E)
_ZN34_INTERNAL_8ab98266_4_k_cu_5810c3d56thrust24THRUST_300001_SM_1000_NS12placeholders2_8E:
	.zero		1
	.type		_ZN34_INTERNAL_8ab98266_4_k_cu_5810c3d54cuda3std3__45__cpo5crendE,@object
	.size		_ZN34_INTERNAL_8ab98266_4_k_cu_5810c3d54cuda3std3__45__cpo5crendE,(_ZN34_INTERNAL_8ab98266_4_k_cu_5810c3d54cuda3std6ranges3__45__cpo4prevE - _ZN34_INTERNAL_8ab98266_4_k_cu_5810c3d54cuda3std3__45__cpo5crendE)
_ZN34_INTERNAL_8ab98266_4_k_cu_5810c3d54cuda3std3__45__cpo5crendE:
	.zero		1
	.type		_ZN34_INTERNAL_8ab98266_4_k_cu_5810c3d54cuda3std6ranges3__45__cpo4prevE,@object
	.size		_ZN34_INTERNAL_8ab98266_4_k_cu_5810c3d54cuda3std6ranges3__45__cpo4prevE,(_ZN34_INTERNAL_8ab98266_4_k_cu_5810c3d54cuda3std6ranges3__45__cpo9iter_moveE - _ZN34_INTERNAL_8ab98266_4_k_cu_5810c3d54cuda3std6ranges3__45__cpo4prevE)
_ZN34_INTERNAL_8ab98266_4_k_cu_5810c3d54cuda3std6ranges3__45__cpo4prevE:
	.zero		1
	.type		_ZN34_INTERNAL_8ab98266_4_k_cu_5810c3d54cuda3std6ranges3__45__cpo9iter_moveE,@object
	.size		_ZN34_INTERNAL_8ab98266_4_k_cu_5810c3d54cuda3std6ranges3__45__cpo9iter_moveE,(_ZN34_INTERNAL_8ab98266_4_k_cu_5810c3d56thrust24THRUST_300001_SM_1000_NS6system6detail10sequential3seqE - _ZN34_INTERNAL_8ab98266_4_k_cu_5810c3d54cuda3std6ranges3__45__cpo9iter_moveE)
_ZN34_INTERNAL_8ab98266_4_k_cu_5810c3d54cuda3std6ranges3__45__cpo9iter_moveE:
	.zero		1
	.type		_ZN34_INTERNAL_8ab98266_4_k_cu_5810c3d56thrust24THRUST_300001_SM_1000_NS6system6detail10sequential3seqE,@object
	.size		_ZN34_INTERNAL_8ab98266_4_k_cu_5810c3d56thrust24THRUST_300001_SM_1000_NS6system6detail10sequential3seqE,(.L_31 - _ZN34_INTERNAL_8ab98266_4_k_cu_5810c3d56thrust24THRUST_300001_SM_1000_NS6system6detail10sequential3seqE)
_ZN34_INTERNAL_8ab98266_4_k_cu_5810c3d56thrust24THRUST_300001_SM_1000_NS6system6detail10sequential3seqE:
	.zero		1
.L_31:


//--------------------- .nv.shared._ZN3cub18CUB_300001_SM_10006detail6reduce28DeviceReduceSingleTileKernelINS2_10policy_hubIfyN4cuda3std3__44plusIfEEE10Policy1000EN6thrust24THRUST_300001_SM_1000_NS6detail15normal_iteratorINSD_10device_ptrIfEEEEPfyS9_ffNS7_10__identityEEEvT0_T1_T2_T3_T4_T6_ --------------------------
	.section	.nv.shared._ZN3cub18CUB_300001_SM_10006detail6reduce28DeviceReduceSingleTileKernelINS2_10policy_hubIfyN4cuda3std3__44plusIfEEE10Policy1000EN6thrust24THRUST_300001_SM_1000_NS6detail15normal_iteratorINSD_10device_ptrIfEEEEPfyS9_ffNS7_10__identityEEEvT0_T1_T2_T3_T4_T6_,"aw",@nobits
	.sectionflags	@""
	.align	4
.nv.shared._ZN3cub18CUB_300001_SM_10006detail6reduce28DeviceReduceSingleTileKernelINS2_10policy_hubIfyN4cuda3std3__44plusIfEEE10Policy1000EN6thrust24THRUST_300001_SM_1000_NS6detail15normal_iteratorINSD_10device_ptrIfEEEEPfyS9_ffNS7_10__identityEEEvT0_T1_T2_T3_T4_T6_:
	.zero		1068


//--------------------- .nv.shared._ZN3cub18CUB_300001_SM_10006detail6reduce18DeviceReduceKernelINS2_10policy_hubIfjN4cuda3std3__44plusIfEEE10Policy1000EN6thrust24THRUST_300001_SM_1000_NS6detail15normal_iteratorINSD_10device_ptrIfEEEEjS9_fNS7_10__identityEEEvT0_PT3_T1_NS0_13GridEvenShareISN_EET2_T4_ --------------------------
	.section	.nv.shared._ZN3cub18CUB_300001_SM_10006detail6reduce18DeviceReduceKernelINS2_10policy_hubIfjN4cuda3std3__44plusIfEEE10Policy1000EN6thrust24THRUST_300001_SM_1000_NS6detail15normal_iteratorINSD_10device_ptrIfEEEEjS9_fNS7_10__identityEEEvT0_PT3_T1_NS0_13GridEvenShareISN_EET2_T4_,"aw",@nobits
	.sectionflags	@""
	.align	4
.nv.shared._ZN3cub18CUB_300001_SM_10006detail6reduce18DeviceReduceKernelINS2_10policy_hubIfjN4cuda3std3__44plusIfEEE10Policy1000EN6thrust24THRUST_300001_SM_1000_NS6detail15normal_iteratorINSD_10device_ptrIfEEEEjS9_fNS7_10__identityEEEvT0_PT3_T1_NS0_13GridEvenShareISN_EET2_T4_:
	.zero		1108


//--------------------- .nv.shared._ZN3cub18CUB_300001_SM_10006detail6reduce28DeviceReduceSingleTileKernelINS2_10policy_hubIfjN4cuda3std3__44plusIfEEE10Policy1000EN6thrust24THRUST_300001_SM_1000_NS6detail15normal_iteratorINSD_10device_ptrIfEEEEPfjS9_ffNS7_10__identityEEEvT0_T1_T2_T3_T4_T6_ --------------------------
	.section	.nv.shared._ZN3cub18CUB_300001_SM_10006detail6reduce28DeviceReduceSingleTileKernelINS2_10policy_hubIfjN4cuda3std3__44plusIfEEE10Policy1000EN6thrust24THRUST_300001_SM_1000_NS6detail15normal_iteratorINSD_10device_ptrIfEEEEPfjS9_ffNS7_10__identityEEEvT0_T1_T2_T3_T4_T6_,"aw",@nobits
	.sectionflags	@""
	.align	4
.nv.shared._ZN3cub18CUB_300001_SM_10006detail6reduce28DeviceReduceSingleTileKernelINS2_10policy_hubIfjN4cuda3std3__44plusIfEEE10Policy1000EN6thrust24THRUST_300001_SM_1000_NS6detail15normal_iteratorINSD_10device_ptrIfEEEEPfjS9_ffNS7_10__identityEEEvT0_T1_T2_T3_T4_T6_:
	.zero		1108


//--------------------- .nv.shared._ZN3cub18CUB_300001_SM_10006detail6reduce28DeviceReduceSingleTileKernelINS2_10policy_hubIfyN4cuda3__47maximumIfEEE10Policy1000EPfSB_iS8_ffNS5_3std3__410__identityEEEvT0_T1_T2_T3_T4_T6_ --------------------------
	.section	.nv.shared._ZN3cub18CUB_300001_SM_10006detail6reduce28DeviceReduceSingleTileKernelINS2_10policy_hubIfyN4cuda3__47maximumIfEEE10Policy1000EPfSB_iS8_ffNS5_3std3__410__identityEEEvT0_T1_T2_T3_T4_T6_,"aw",@nobits
	.sectionflags	@""
	.align	4
.nv.shared._ZN3cub18CUB_300001_SM_10006detail6reduce28DeviceReduceSingleTileKernelINS2_10policy_hubIfyN4cuda3__47maximumIfEEE10Policy1000EPfSB_iS8_ffNS5_3std3__410__identityEEEvT0_T1_T2_T3_T4_T6_:
	.zero		1068


//--------------------- .nv.shared._ZN3cub18CUB_300001_SM_10006detail6reduce18DeviceReduceKernelINS2_10policy_hubIfyN4cuda3__47maximumIfEEE10Policy1000EN6thrust24THRUST_300001_SM_1000_NS10device_ptrIfEEyS8_fNS5_3std3__410__identityEEEvT0_PT3_T1_NS0_13GridEvenShareISL_EET2_T4_ --------------------------
	.section	.nv.shared._ZN3cub18CUB_300001_SM_10006detail6reduce18DeviceReduceKernelINS2_10policy_hubIfyN4cuda3__47maximumIfEEE10Policy1000EN6thrust24THRUST_300001_SM_1000_NS10device_ptrIfEEyS8_fNS5_3std3__410__identityEEEvT0_PT3_T1_NS0_13GridEvenShareISL_EET2_T4_,"aw",@nobits
	.sectionflags	@""
	.align	4
.nv.shared._ZN3cub18CUB_300001_SM_10006detail6reduce18DeviceReduceKernelINS2_10policy_hubIfyN4cuda3__47maximumIfEEE10Policy1000EN6thrust24THRUST_300001_SM_1000_NS10device_ptrIfEEyS8_fNS5_3std3__410__identityEEEvT0_PT3_T1_NS0_13GridEvenShareISL_EET2_T4_:
	.zero		1068


//--------------------- .nv.shared._ZN3cub18CUB_300001_SM_10006detail6reduce28DeviceReduceSingleTileKernelINS2_10policy_hubIfyN4cuda3__47maximumIfEEE10Policy1000EN6thrust24THRUST_300001_SM_1000_NS10device_ptrIfEEPfyS8_ffNS5_3std3__410__identityEEEvT0_T1_T2_T3_T4_T6_ --------------------------
	.section	.nv.shared._ZN3cub18CUB_300001_SM_10006detail6reduce28DeviceReduceSingleTileKernelINS2_10policy_hubIfyN4cuda3__47maximumIfEEE10Policy1000EN6thrust24THRUST_300001_SM_1000_NS10device_ptrIfEEPfyS8_ffNS5_3std3__410__identityEEEvT0_T1_T2_T3_T4_T6_,"aw",@nobits
	.sectionflags	@""
	.align	4
.nv.shared._ZN3cub18CUB_300001_SM_10006detail6reduce28DeviceReduceSingleTileKernelINS2_10policy_hubIfyN4cuda3__47maximumIfEEE10Policy1000EN6thrust24THRUST_300001_SM_1000_NS10device_ptrIfEEPfyS8_ffNS5_3std3__410__identityEEEvT0_T1_T2_T3_T4_T6_:
	.zero		1068


//--------------------- .nv.shared._ZN3cub18CUB_300001_SM_10006detail6reduce28DeviceReduceSingleTileKernelINS2_10policy_hubIfjN4cuda3__47maximumIfEEE10Policy1000EPfSB_iS8_ffNS5_3std3__410__identityEEEvT0_T1_T2_T3_T4_T6_ --------------------------
	.section	.nv.shared._ZN3cub18CUB_300001_SM_10006detail6reduce28DeviceReduceSingleTileKernelINS2_10policy_hubIfjN4cuda3__47maximumIfEEE10Policy1000EPfSB_iS8_ffNS5_3std3__410__identityEEEvT0_T1_T2_T3_T4_T6_,"aw",@nobits
	.sectionflags	@""
	.align	4
.nv.shared._ZN3cub18CUB_300001_SM_10006detail6reduce28DeviceReduceSingleTileKernelINS2_10policy_hubIfjN4cuda3__47maximumIfEEE10Policy1000EPfSB_iS8_ffNS5_3std3__410__identityEEEvT0_T1_T2_T3_T4_T6_:
	.zero		1068


//--------------------- .nv.shared._ZN3cub18CUB_300001_SM_10006detail6reduce18DeviceReduceKernelINS2_10policy_hubIfjN4cuda3__47maximumIfEEE10Policy1000EN6thrust24THRUST_300001_SM_1000_NS10device_ptrIfEEjS8_fNS5_3std3__410__identityEEEvT0_PT3_T1_NS0_13GridEvenShareISL_EET2_T4_ --------------------------
	.section	.nv.shared._ZN3cub18CUB_300001_SM_10006detail6reduce18DeviceReduceKernelINS2_10policy_hubIfjN4cuda3__47maximumIfEEE10Policy1000EN6thrust24THRUST_300001_SM_1000_NS10device_ptrIfEEjS8_fNS5_3std3__410__identityEEEvT0_PT3_T1_NS0_13GridEvenShareISL_EET2_T4_,"aw",@nobits
	.sectionflags	@""
	.align	4
.nv.shared._ZN3cub18CUB_300001_SM_10006detail6reduce18DeviceReduceKernelINS2_10policy_hubIfjN4cuda3__47maximumIfEEE10Policy1000EN6thrust24THRUST_300001_SM_1000_NS10device_ptrIfEEjS8_fNS5_3std3__410__identityEEEvT0_PT3_T1_NS0_13GridEvenShareISL_EET2_T4_:
	.zero		1068


//--------------------- .nv.shared._ZN3cub18CUB_300001_SM_10006detail6reduce28DeviceReduceSingleTileKernelINS2_10policy_hubIfjN4cuda3__47maximumIfEEE10Policy1000EN6thrust24THRUST_300001_SM_1000_NS10device_ptrIfEEPfjS8_ffNS5_3std3__410__identityEEEvT0_T1_T2_T3_T4_T6_ --------------------------
	.section	.nv.shared._ZN3cub18CUB_300001_SM_10006detail6reduce28DeviceReduceSingleTileKernelINS2_10policy_hubIfjN4cuda3__47maximumIfEEE10Policy1000EN6thrust24THRUST_300001_SM_1000_NS10device_ptrIfEEPfjS8_ffNS5_3std3__410__identityEEEvT0_T1_T2_T3_T4_T6_,"aw",@nobits
	.sectionflags	@""
	.align	4
.nv.shared._ZN3cub18CUB_300001_SM_10006detail6reduce28DeviceReduceSingleTileKernelINS2_10policy_hubIfjN4cuda3__47maximumIfEEE10Policy1000EN6thrust24THRUST_300001_SM_1000_NS10device_ptrIfEEPfjS8_ffNS5_3std3__410__identityEEEvT0_T1_T2_T3_T4_T6_:
	.zero		1068


//--------------------- .nv.shared._ZN3cub18CUB_300001_SM_10006detail6reduce28DeviceReduceSingleTileKernelINS2_10policy_hubIfyN4cuda3std3__44plusIfEEE10Policy1000EPfSC_iS9_ffNS7_10__identityEEEvT0_T1_T2_T3_T4_T6_ --------------------------
	.section	.nv.shared._ZN3cub18CUB_300001_SM_10006detail6reduce28DeviceReduceSingleTileKernelINS2_10policy_hubIfyN4cuda3std3__44plusIfEEE10Policy1000EPfSC_iS9_ffNS7_10__identityEEEvT0_T1_T2_T3_T4_T6_,"aw",@nobits
	.sectionflags	@""
	.align	4
.nv.shared._ZN3cub18CUB_300001_SM_10006detail6reduce28DeviceReduceSingleTileKernelINS2_10policy_hubIfyN4cuda3std3__44plusIfEEE10Policy1000EPfSC_iS9_ffNS7_10__identityEEEvT0_T1_T2_T3_T4_T6_:
	.zero		1068


//--------------------- .nv.shared._ZN3cub18CUB_300001_SM_10006detail6reduce18DeviceReduceKernelINS2_10policy_hubIfyN4cuda3std3__44plusIfEEE10Policy1000EN6thrust24THRUST_300001_SM_1000_NS10device_ptrIfEEyS9_fNS7_10__identityEEEvT0_PT3_T1_NS0_13GridEvenShareISK_EET2_T4_ --------------------------
	.section	.nv.shared._ZN3cub18CUB_300001_SM_10006detail6reduce18DeviceReduceKernelINS2_10policy_hubIfyN4cuda3std3__44plusIfEEE10Policy1000EN6thrust24THRUST_300001_SM_1000_NS10device_ptrIfEEyS9_fNS7_10__identityEEEvT0_PT3_T1_NS0_13GridEvenShareISK_EET2_T4_,"aw",@nobits
	.sectionflags	@""
	.align	4
.nv.shared._ZN3cub18CUB_300001_SM_10006detail6reduce18DeviceReduceKernelINS2_10policy_hubIfyN4cuda3std3__44plusIfEEE10Policy1000EN6thrust24THRUST_300001_SM_1000_NS10device_ptrIfEEyS9_fNS7_10__identityEEEvT0_PT3_T1_NS0_13GridEvenShareISK_EET2_T4_:
	.zero		1068


//--------------------- .nv.shared._ZN3cub18CUB_300001_SM_10006detail6reduce28DeviceReduceSingleTileKernelINS2_10policy_hubIfyN4cuda3std3__44plusIfEEE10Policy1000EN6thrust24THRUST_300001_SM_1000_NS10device_ptrIfEEPfyS9_ffNS7_10__identityEEEvT0_T1_T2_T3_T4_T6_ --------------------------
	.section	.nv.shared._ZN3cub18CUB_300001_SM_10006detail6reduce28DeviceReduceSingleTileKernelINS2_10policy_hubIfyN4cuda3std3__44plusIfEEE10Policy1000EN6thrust24THRUST_300001_SM_1000_NS10device_ptrIfEEPfyS9_ffNS7_10__identityEEEvT0_T1_T2_T3_T4_T6_,"aw",@nobits
	.sectionflags	@""
	.align	4
.nv.shared._ZN3cub18CUB_300001_SM_10006detail6reduce28DeviceReduceSingleTileKernelINS2_10policy_hubIfyN4cuda3std3__44plusIfEEE10Policy1000EN6thrust24THRUST_300001_SM_1000_NS10device_ptrIfEEPfyS9_ffNS7_10__identityEEEvT0_T1_T2_T3_T4_T6_:
	.zero		1068


//--------------------- .nv.shared._ZN3cub18CUB_300001_SM_10006detail6reduce28DeviceReduceSingleTileKernelINS2_10policy_hubIfjN4cuda3std3__44plusIfEEE10Policy1000EPfSC_iS9_ffNS7_10__identityEEEvT0_T1_T2_T3_T4_T6_ --------------------------
	.section	.nv.shared._ZN3cub18CUB_300001_SM_10006detail6reduce28DeviceReduceSingleTileKernelINS2_10policy_hubIfjN4cuda3std3__44plusIfEEE10Policy1000EPfSC_iS9_ffNS7_10__identityEEEvT0_T1_T2_T3_T4_T6_,"aw",@nobits
	.sectionflags	@""
	.align	4
.nv.shared._ZN3cub18CUB_300001_SM_10006detail6reduce28DeviceReduceSingleTileKernelINS2_10policy_hubIfjN4cuda3std3__44plusIfEEE10Policy1000EPfSC_iS9_ffNS7_10__identityEEEvT0_T1_T2_T3_T4_T6_:
	.zero		1108


//--------------------- .nv.shared._ZN3cub18CUB_300001_SM_10006detail6reduce18DeviceReduceKernelINS2_10policy_hubIfjN4cuda3std3__44plusIfEEE10Policy1000EN6thrust24THRUST_300001_SM_1000_NS10device_ptrIfEEjS9_fNS7_10__identityEEEvT0_PT3_T1_NS0_13GridEvenShareISK_EET2_T4_ --------------------------
	.section	.nv.shared._ZN3cub18CUB_300001_SM_10006detail6reduce18DeviceReduceKernelINS2_10policy_hubIfjN4cuda3std3__44plusIfEEE10Policy1000EN6thrust24THRUST_300001_SM_1000_NS10device_ptrIfEEjS9_fNS7_10__identityEEEvT0_PT3_T1_NS0_13GridEvenShareISK_EET2_T4_,"aw",@nobits
	.sectionflags	@""
	.align	4
.nv.shared._ZN3cub18CUB_300001_SM_10006detail6reduce18DeviceReduceKernelINS2_10policy_hubIfjN4cuda3std3__44plusIfEEE10Policy1000EN6thrust24THRUST_300001_SM_1000_NS10device_ptrIfEEjS9_fNS7_10__identityEEEvT0_PT3_T1_NS0_13GridEvenShareISK_EET2_T4_:
	.zero		1108


//--------------------- .nv.shared._ZN3cub18CUB_300001_SM_10006detail6reduce28DeviceReduceSingleTileKernelINS2_10policy_hubIfjN4cuda3std3__44plusIfEEE10Policy1000EN6thrust24THRUST_300001_SM_1000_NS10device_ptrIfEEPfjS9_ffNS7_10__identityEEEvT0_T1_T2_T3_T4_T6_ --------------------------
	.section	.nv.shared._ZN3cub18CUB_300001_SM_10006detail6reduce28DeviceReduceSingleTileKernelINS2_10policy_hubIfjN4cuda3std3__44plusIfEEE10Policy1000EN6thrust24THRUST_300001_SM_1000_NS10device_ptrIfEEPfjS9_ffNS7_10__identityEEEvT0_T1_T2_T3_T4_T6_,"aw",@nobits
	.sectionflags	@""
	.align	4
.nv.shared._ZN3cub18CUB_300001_SM_10006detail6reduce28DeviceReduceSingleTileKernelINS2_10policy_hubIfjN4cuda3std3__44plusIfEEE10Policy1000EN6thrust24THRUST_300001_SM_1000_NS10device_ptrIfEEPfjS9_ffNS7_10__identityEEEvT0_T1_T2_T3_T4_T6_:
	.zero		1108


//--------------------- .nv.constant0._ZN3cub18CUB_300001_SM_10006detail6reduce18DeviceReduceKernelINS2_10policy_hubIfyN4cuda3std3__44plusIfEEE10Policy1000EN6thrust24THRUST_300001_SM_1000_NS6detail15normal_iteratorINSD_10device_ptrIfEEEEyS9_fNS7_10__identityEEEvT0_PT3_T1_NS0_13GridEvenShareISN_EET2_T4_ --------------------------
	.section	.nv.constant0._ZN3cub18CUB_300001_SM_10006detail6reduce18DeviceReduceKernelINS2_10policy_hubIfyN4cuda3std3__44plusIfEEE10Policy1000EN6thrust24THRUST_300001_SM_1000_NS6detail15normal_iteratorINSD_10device_ptrIfEEEEyS9_fNS7_10__identityEEEvT0_PT3_T1_NS0_13GridEvenShareISN_EET2_T4_,"a",@progbits
	.sectionflags	@""
	.align	4
.nv.constant0._ZN3cub18CUB_300001_SM_10006detail6reduce18DeviceReduceKernelINS2_10policy_hubIfyN4cuda3std3__44plusIfEEE10Policy1000EN6thrust24THRUST_300001_SM_1000_NS6detail15normal_iteratorINSD_10device_ptrIfEEEEyS9_fNS7_10__identityEEEvT0_PT3_T1_NS0_13GridEvenShareISN_EET2_T4_:
	.zero		994


//--------------------- .nv.constant0._ZN3cub18CUB_300001_SM_10006detail6reduce28DeviceReduceSingleTileKernelINS2_10policy_hubIfyN4cuda3std3__44plusIfEEE10Policy1000EN6thrust24THRUST_300001_SM_1000_NS6detail15normal_iteratorINSD_10device_ptrIfEEEEPfyS9_ffNS7_10__identityEEEvT0_T1_T2_T3_T4_T6_ --------------------------
	.section	.nv.constant0._ZN3cub18CUB_300001_SM_10006detail6reduce28DeviceReduceSingleTileKernelINS2_10policy_hubIfyN4cuda3std3__44plusIfEEE10Policy1000EN6thrust24THRUST_300001_SM_1000_NS6detail15normal_iteratorINSD_10device_ptrIfEEEEPfyS9_ffNS7_10__identityEEEvT0_T1_T2_T3_T4_T6_,"a",@progbits
	.sectionflags	@""
	.align	4
.nv.constant0._ZN3cub18CUB_300001_SM_10006detail6reduce28DeviceReduceSingleTileKernelINS2_10policy_hubIfyN4cuda3std3__44plusIfEEE10Policy1000EN6thrust24THRUST_300001_SM_1000_NS6detail15normal_iteratorINSD_10device_ptrIfEEEEPfyS9_ffNS7_10__identityEEEvT0_T1_T2_T3_T4_T6_:
	.zero		929


//--------------------- .nv.constant0._ZN3cub18CUB_300001_SM_10006detail6reduce18DeviceReduceKernelINS2_10policy_hubIfjN4cuda3std3__44plusIfEEE10Policy1000EN6thrust24THRUST_300001_SM_1000_NS6detail15normal_iteratorINSD_10device_ptrIfEEEEjS9_fNS7_10__identityEEEvT0_PT3_T1_NS0_13GridEvenShareISN_EET2_T4_ --------------------------
	.section	.nv.constant0._ZN3cub18CUB_300001_SM_10006detail6reduce18DeviceReduceKernelINS2_10policy_hubIfjN4cuda3std3__44plusIfEEE10Policy1000EN6thrust24THRUST_300001_SM_1000_NS6detail15normal_iteratorINSD_10device_ptrIfEEEEjS9_fNS7_10__identityEEEvT0_PT3_T1_NS0_13GridEvenShareISN_EET2_T4_,"a",@progbits
	.sectionflags	@""
	.align	4
.nv.constant0._ZN3cub18CUB_300001_SM_10006detail6reduce18DeviceReduceKernelINS2_10policy_hubIfjN4cuda3std3__44plusIfEEE10Policy1000EN6thrust24THRUST_300001_SM_1000_NS6detail15normal_iteratorINSD_10device_ptrIfEEEEjS9_fNS7_10__identityEEEvT0_PT3_T1_NS0_13GridEvenShareISN_EET2_T4_:
	.zero		958


//--------------------- .nv.constant0._ZN3cub18CUB_300001_SM_10006detail6reduce28DeviceReduceSingleTileKernelINS2_10policy_hubIfjN4cuda3std3__44plusIfEEE10Policy1000EN6thrust24THRUST_300001_SM_1000_NS6detail15normal_iteratorINSD_10device_ptrIfEEEEPfjS9_ffNS7_10__identityEEEvT0_T1_T2_T3_T4_T6_ --------------------------
	.section	.nv.constant0._ZN3cub18CUB_300001_SM_10006detail6reduce28DeviceReduceSingleTileKernelINS2_10policy_hubIfjN4cuda3std3__44plusIfEEE10Policy1000EN6thrust24THRUST_300001_SM_1000_NS6detail15normal_iteratorINSD_10device_ptrIfEEEEPfjS9_ffNS7_10__identityEEEvT0_T1_T2_T3_T4_T6_,"a",@progbits
	.sectionflags	@""
	.align	4
.nv.constant0._ZN3cub18CUB_300001_SM_10006detail6reduce28DeviceReduceSingleTileKernelINS2_10policy_hubIfjN4cuda3std3__44plusIfEEE10Policy1000EN6thrust24THRUST_300001_SM_1000_NS6detail15normal_iteratorINSD_10device_ptrIfEEEEPfjS9_ffNS7_10__identityEEEvT0_T1_T2_T3_T4_T6_:
	.zero		925


//--------------------- .nv.constant0._ZN3cub18CUB_300001_SM_10006detail6reduce28DeviceReduceSingleTileKernelINS2_10policy_hubIfyN4cuda3__47maximumIfEEE10Policy1000EPfSB_iS8_ffNS5_3std3__410__identityEEEvT0_T1_T2_T3_T4_T6_ --------------------------
	.section	.nv.constant0._ZN3cub18CUB_300001_SM_10006detail6reduce28DeviceReduceSingleTileKernelINS2_10policy_hubIfyN4cuda3__47maximumIfEEE10Policy1000EPfSB_iS8_ffNS5_3std3__410__identityEEEvT0_T1_T2_T3_T4_T6_,"a",@progbits
	.sectionflags	@""
	.align	4
.nv.constant0._ZN3cub18CUB_300001_SM_10006detail6reduce28DeviceReduceSingleTileKernelINS2_10policy_hubIfyN4cuda3__47maximumIfEEE10Policy1000EPfSB_iS8_ffNS5_3std3__410__identityEEEvT0_T1_T2_T3_T4_T6_:
	.zero		925


//--------------------- .nv.constant0._ZN3cub18CUB_300001_SM_10006detail6reduce18DeviceReduceKernelINS2_10policy_hubIfyN4cuda3__47maximumIfEEE10Policy1000EN6thrust24THRUST_300001_SM_1000_NS10device_ptrIfEEyS8_fNS5_3std3__410__identityEEEvT0_PT3_T1_NS0_13GridEvenShareISL_EET2_T4_ --------------------------
	.section	.nv.constant0._ZN3cub18CUB_300001_SM_10006detail6reduce18DeviceReduceKernelINS2_10policy_hubIfyN4cuda3__47maximumIfEEE10Policy1000EN6thrust24THRUST_300001_SM_1000_NS10device_ptrIfEEyS8_fNS5_3std3__410__identityEEEvT0_PT3_T1_NS0_13GridEvenShareISL_EET2_T4_,"a",@progbits
	.sectionflags	@""
	.align	4
.nv.constant0._ZN3cub18CUB_300001_SM_10006detail6reduce18DeviceReduceKernelINS2_10policy_hubIfyN4cuda3__47maximumIfEEE10Policy1000EN6thrust24THRUST_300001_SM_1000_NS10device_ptrIfEEyS8_fNS5_3std3__410__identityEEEvT0_PT3_T1_NS0_13GridEvenShareISL_EET2_T4_:
	.zero		994


//--------------------- .nv.constant0._ZN3cub18CUB_300001_SM_10006detail6reduce28DeviceReduceSingleTileKernelINS2_10policy_hubIfyN4cuda3__47maximumIfEEE10Policy1000EN6thrust24THRUST_300001_SM_1000_NS10device_ptrIfEEPfyS8_ffNS5_3std3__410__identityEEEvT0_T1_T2_T3_T4_T6_ --------------------------
	.section	.nv.constant0._ZN3cub18CUB_300001_SM_10006detail6reduce28DeviceReduceSingleTileKernelINS2_10policy_hubIfyN4cuda3__47maximumIfEEE10Policy1000EN6thrust24THRUST_300001_SM_1000_NS10device_ptrIfEEPfyS8_ffNS5_3std3__410__identityEEEvT0_T1_T2_T3_T4_T6_,"a",@progbits
	.sectionflags	@""
	.align	4
.nv.constant0._ZN3cub18CUB_300001_SM_10006detail6reduce28DeviceReduceSingleTileKernelINS2_10policy_hubIfyN4cuda3__47maximumIfEEE10Policy1000EN6thrust24THRUST_300001_SM_1000_NS10device_ptrIfEEPfyS8_ffNS5_3std3__410__identityEEEvT0_T1_T2_T3_T4_T6_:
	.zero		929


//--------------------- .nv.constant0._ZN3cub18CUB_300001_SM_10006detail6reduce28DeviceReduceSingleTileKernelINS2_10policy_hubIfjN4cuda3__47maximumIfEEE10Policy1000EPfSB_iS8_ffNS5_3std3__410__identityEEEvT0_T1_T2_T3_T4_T6_ --------------------------
	.section	.nv.constant0._ZN3cub18CUB_300001_SM_10006detail6reduce28DeviceReduceSingleTileKernelINS2_10policy_hubIfjN4cuda3__47maximumIfEEE10Policy1000EPfSB_iS8_ffNS5_3std3__410__identityEEEvT0_T1_T2_T3_T4_T6_,"a",@progbits
	.sectionflags	@""
	.align	4
.nv.constant0._ZN3cub18CUB_300001_SM_10006detail6reduce28DeviceReduceSingleTileKernelINS2_10policy_hubIfjN4cuda3__47maximumIfEEE10Policy1000EPfSB_iS8_ffNS5_3std3__410__identityEEEvT0_T1_T2_T3_T4_T6_:
	.zero		925


//--------------------- .nv.constant0._ZN3cub18CUB_300001_SM_10006detail6reduce18DeviceReduceKernelINS2_10policy_hubIfjN4cuda3__47maximumIfEEE10Policy1000EN6thrust24THRUST_300001_SM_1000_NS10device_ptrIfEEjS8_fNS5_3std3__410__identityEEEvT0_PT3_T1_NS0_13GridEvenShareISL_EET2_T4_ --------------------------
	.section	.nv.constant0._ZN3cub18CUB_300001_SM_10006detail6reduce18DeviceReduceKernelINS2_10policy_hubIfjN4cuda3__47maximumIfEEE10Policy1000EN6thrust24THRUST_300001_SM_1000_NS10device_ptrIfEEjS8_fNS5_3std3__410__identityEEEvT0_PT3_T1_NS0_13GridEvenShareISL_EET2_T4_,"a",@progbits
	.sectionflags	@""
	.align	4
.nv.constant0._ZN3cub18CUB_300001_SM_10006detail6reduce18DeviceReduceKernelINS2_10policy_hubIfjN4cuda3__47maximumIfEEE10Policy1000EN6thrust24THRUST_300001_SM_1000_NS10device_ptrIfEEjS8_fNS5_3std3__410__identityEEEvT0_PT3_T1_NS0_13GridEvenShareISL_EET2_T4_:
	.zero		958


//--------------------- .nv.constant0._ZN3cub18CUB_300001_SM_10006detail6reduce28DeviceReduceSingleTileKernelINS2_10policy_hubIfjN4cuda3__47maximumIfEEE10Policy1000EN6thrust24THRUST_300001_SM_1000_NS10device_ptrIfEEPfjS8_ffNS5_3std3__410__identityEEEvT0_T1_T2_T3_T4_T6_ --------------------------
	.section	.nv.constant0._ZN3cub18CUB_300001_SM_10006detail6reduce28DeviceReduceSingleTileKernelINS2_10policy_hubIfjN4cuda3__47maximumIfEEE10Policy1000EN6thrust24THRUST_300001_SM_1000_NS10device_ptrIfEEPfjS8_ffNS5_3std3__410__identityEEEvT0_T1_T2_T3_T4_T6_,"a",@progbits
	.sectionflags	@""
	.align	4
.nv.constant0._ZN3cub18CUB_300001_SM_10006detail6reduce28DeviceReduceSingleTileKernelINS2_10policy_hubIfjN4cuda3__47maximumIfEEE10Policy1000EN6thrust24THRUST_300001_SM_1000_NS10device_ptrIfEEPfjS8_ffNS5_3std3__410__identityEEEvT0_T1_T2_T3_T4_T6_:
	.zero		925


//--------------------- .nv.constant0._ZN3cub18CUB_300001_SM_10006detail6reduce28DeviceReduceSingleTileKernelINS2_10policy_hubIfyN4cuda3std3__44plusIfEEE10Policy1000EPfSC_iS9_ffNS7_10__identityEEEvT0_T1_T2_T3_T4_T6_ --------------------------
	.section	.nv.constant0._ZN3cub18CUB_300001_SM_10006detail6reduce28DeviceReduceSingleTileKernelINS2_10policy_hubIfyN4cuda3std3__44plusIfEEE10Policy1000EPfSC_iS9_ffNS7_10__identityEEEvT0_T1_T2_T3_T4_T6_,"a",@progbits
	.sectionflags	@""
	.align	4
.nv.constant0._ZN3cub18CUB_300001_SM_10006detail6reduce28DeviceReduceSingleTileKernelINS2_10policy_hubIfyN4cuda3std3__44plusIfEEE10Policy1000EPfSC_iS9_ffNS7_10__identityEEEvT0_T1_T2_T3_T4_T6_:
	.zero		925


//--------------------- .nv.constant0._ZN3cub18CUB_300001_SM_10006detail6reduce18DeviceReduceKernelINS2_10policy_hubIfyN4cuda3std3__44plusIfEEE10Policy1000EN6thrust24THRUST_300001_SM_1000_NS10device_ptrIfEEyS9_fNS7_10__identityEEEvT0_PT3_T1_NS0_13GridEvenShareISK_EET2_T4_ --------------------------
	.section	.nv.constant0._ZN3cub18CUB_300001_SM_10006detail6reduce18DeviceReduceKernelINS2_10policy_hubIfyN4cuda3std3__44plusIfEEE10Policy1000EN6thrust24THRUST_300001_SM_1000_NS10device_ptrIfEEyS9_fNS7_10__identityEEEvT0_PT3_T1_NS0_13GridEvenShareISK_EET2_T4_,"a",@progbits
	.sectionflags	@""
	.align	4
.nv.constant0._ZN3cub18CUB_300001_SM_10006detail6reduce18DeviceReduceKernelINS2_10policy_hubIfyN4cuda3std3__44plusIfEEE10Policy1000EN6thrust24THRUST_300001_SM_1000_NS10device_ptrIfEEyS9_fNS7_10__identityEEEvT0_PT3_T1_NS0_13GridEvenShareISK_EET2_T4_:
	.zero		994


//--------------------- .nv.constant0._ZN3cub18CUB_300001_SM_10006detail6reduce28DeviceReduceSingleTileKernelINS2_10policy_hubIfyN4cuda3std3__44plusIfEEE10Policy1000EN6thrust24THRUST_300001_SM_1000_NS10device_ptrIfEEPfyS9_ffNS7_10__identityEEEvT0_T1_T2_T3_T4_T6_ --------------------------
	.section	.nv.constant0._ZN3cub18CUB_300001_SM_10006detail6reduce28DeviceReduceSingleTileKernelINS2_10policy_hubIfyN4cuda3std3__44plusIfEEE10Policy1000EN6thrust24THRUST_300001_SM_1000_NS10device_ptrIfEEPfyS9_ffNS7_10__identityEEEvT0_T1_T2_T3_T4_T6_,"a",@progbits
	.sectionflags	@""
	.align	4
.nv.constant0._ZN3cub18CUB_300001_SM_10006detail6reduce28DeviceReduceSingleTileKernelINS2_10policy_hubIfyN4cuda3std3__44plusIfEEE10Policy1000EN6thrust24THRUST_300001_SM_1000_NS10device_ptrIfEEPfyS9_ffNS7_10__identityEEEvT0_T1_T2_T3_T4_T6_:
	.zero		929


//--------------------- .nv.constant0._ZN3cub18CUB_300001_SM_10006detail6reduce28DeviceReduceSingleTileKernelINS2_10policy_hubIfjN4cuda3std3__44plusIfEEE10Policy1000EPfSC_iS9_ffNS7_10__identityEEEvT0_T1_T2_T3_T4_T6_ --------------------------
	.section	.nv.constant0._ZN3cub18CUB_300001_SM_10006detail6reduce28DeviceReduceSingleTileKernelINS2_10policy_hubIfjN4cuda3std3__44plusIfEEE10Policy1000EPfSC_iS9_ffNS7_10__identityEEEvT0_T1_T2_T3_T4_T6_,"a",@progbits
	.sectionflags	@""
	.align	4
.nv.constant0._ZN3cub18CUB_300001_SM_10006detail6reduce28DeviceReduceSingleTileKernelINS2_10policy_hubIfjN4cuda3std3__44plusIfEEE10Policy1000EPfSC_iS9_ffNS7_10__identityEEEvT0_T1_T2_T3_T4_T6_:
	.zero		925


//--------------------- .nv.constant0._ZN3cub18CUB_300001_SM_10006detail6reduce18DeviceReduceKernelINS2_10policy_hubIfjN4cuda3std3__44plusIfEEE10Policy1000EN6thrust24THRUST_300001_SM_1000_NS10device_ptrIfEEjS9_fNS7_10__identityEEEvT0_PT3_T1_NS0_13GridEvenShareISK_EET2_T4_ --------------------------
	.section	.nv.constant0._ZN3cub18CUB_300001_SM_10006detail6reduce18DeviceReduceKernelINS2_10policy_hubIfjN4cuda3std3__44plusIfEEE10Policy1000EN6thrust24THRUST_300001_SM_1000_NS10device_ptrIfEEjS9_fNS7_10__identityEEEvT0_PT3_T1_NS0_13GridEvenShareISK_EET2_T4_,"a",@progbits
	.sectionflags	@""
	.align	4
.nv.constant0._ZN3cub18CUB_300001_SM_10006detail6reduce18DeviceReduceKernelINS2_10policy_hubIfjN4cuda3std3__44plusIfEEE10Policy1000EN6thrust24THRUST_300001_SM_1000_NS10device_ptrIfEEjS9_fNS7_10__identityEEEvT0_PT3_T1_NS0_13GridEvenShareISK_EET2_T4_:
	.zero		958


//--------------------- .nv.constant0._ZN3cub18CUB_300001_SM_10006detail6reduce28DeviceReduceSingleTileKernelINS2_10policy_hubIfjN4cuda3std3__44plusIfEEE10Policy1000EN6thrust24THRUST_300001_SM_1000_NS10device_ptrIfEEPfjS9_ffNS7_10__identityEEEvT0_T1_T2_T3_T4_T6_ --------------------------
	.section	.nv.constant0._ZN3cub18CUB_300001_SM_10006detail6reduce28DeviceReduceSingleTileKernelINS2_10policy_hubIfjN4cuda3std3__44plusIfEEE10Policy1000EN6thrust24THRUST_300001_SM_1000_NS10device_ptrIfEEPfjS9_ffNS7_10__identityEEEvT0_T1_T2_T3_T4_T6_,"a",@progbits
	.sectionflags	@""
	.align	4
.nv.constant0._ZN3cub18CUB_300001_SM_10006detail6reduce28DeviceReduceSingleTileKernelINS2_10policy_hubIfjN4cuda3std3__44plusIfEEE10Policy1000EN6thrust24THRUST_300001_SM_1000_NS10device_ptrIfEEPfjS9_ffNS7_10__identityEEEvT0_T1_T2_T3_T4_T6_:
	.zero		925


//--------------------- .nv.constant0._ZN3cub18CUB_300001_SM_10006detail9transform16transform_kernelINS2_10policy_hubILb1EN4cuda3std3__45tupleIJN6thrust24THRUST_300001_SM_1000_NS6detail15normal_iteratorINSA_10device_ptrIfEEEEEEEE10policy1000El7SneglogSF_JPfEEEvT0_iT1_T2_DpNS2_10kernel_argIT3_EE --------------------------
	.section	.nv.constant0._ZN3cub18CUB_300001_SM_10006detail9transform16transform_kernelINS2_10policy_hubILb1EN4cuda3std3__45tupleIJN6thrust24THRUST_300001_SM_1000_NS6detail15normal_iteratorINSA_10device_ptrIfEEEEEEEE10policy1000El7SneglogSF_JPfEEEvT0_iT1_T2_DpNS2_10kernel_argIT3_EE,"a",@progbits
	.sectionflags	@""
	.align	4
.nv.constant0._ZN3cub18CUB_300001_SM_10006detail9transform16transform_kernelINS2_10policy_hubILb1EN4cuda3std3__45tupleIJN6thrust24THRUST_300001_SM_1000_NS6detail15normal_iteratorINSA_10device_ptrIfEEEEEEEE10policy1000El7SneglogSF_JPfEEEvT0_iT1_T2_DpNS2_10kernel_argIT3_EE:
	.zero		936


//--------------------- .nv.constant0._ZN3cub18CUB_300001_SM_10006detail9transform16transform_kernelINS2_10policy_hubILb1EN4cuda3std3__45tupleIJN6thrust24THRUST_300001_SM_1000_NS6detail15normal_iteratorINSA_10device_ptrIfEEEEEEEE10policy1000Ei7SneglogSF_JPfEEEvT0_iT1_T2_DpNS2_10kernel_argIT3_EE --------------------------
	.section	.nv.constant0._ZN3cub18CUB_300001_SM_10006detail9transform16transform_kernelINS2_10policy_hubILb1EN4cuda3std3__45tupleIJN6thrust24THRUST_300001_SM_1000_NS6detail15normal_iteratorINSA_10device_ptrIfEEEEEEEE10policy1000Ei7SneglogSF_JPfEEEvT0_iT1_T2_DpNS2_10kernel_argIT3_EE,"a",@progbits
	.sectionflags	@""
	.align	4
.nv.constant0._ZN3cub18CUB_300001_SM_10006detail9transform16transform_kernelINS2_10policy_hubILb1EN4cuda3std3__45tupleIJN6thrust24THRUST_300001_SM_1000_NS6detail15normal_iteratorINSA_10device_ptrIfEEEEEEEE10policy1000Ei7SneglogSF_JPfEEEvT0_iT1_T2_DpNS2_10kernel_argIT3_EE:
	.zero		936


//--------------------- .nv.constant0._ZN3cub18CUB_300001_SM_10006detail9transform16transform_kernelINS2_10policy_hubILb1EN4cuda3std3__45tupleIJN6thrust24THRUST_300001_SM_1000_NS10device_ptrIfEEEEEE10policy1000El4SdivSC_JPfEEEvT0_iT1_T2_DpNS2_10kernel_argIT3_EE --------------------------
	.section	.nv.constant0._ZN3cub18CUB_300001_SM_10006detail9transform16transform_kernelINS2_10policy_hubILb1EN4cuda3std3__45tupleIJN6thrust24THRUST_300001_SM_1000_NS10device_ptrIfEEEEEE10policy1000El4SdivSC_JPfEEEvT0_iT1_T2_DpNS2_10kernel_argIT3_EE,"a",@progbits
	.sectionflags	@""
	.align	4
.nv.constant0._ZN3cub18CUB_300001_SM_10006detail9transform16transform_kernelINS2_10policy_hubILb1EN4cuda3std3__45tupleIJN6thrust24THRUST_300001_SM_1000_NS10device_ptrIfEEEEEE10policy1000El4SdivSC_JPfEEEvT0_iT1_T2_DpNS2_10kernel_argIT3_EE:
	.zero		936


//--------------------- .nv.constant0._ZN3cub18CUB_300001_SM_10006detail9transform16transform_kernelINS2_10policy_hubILb1EN4cuda3std3__45tupleIJN6thrust24THRUST_300001_SM_1000_NS10device_ptrIfEEEEEE10policy1000Ei4SdivSC_JPfEEEvT0_iT1_T2_DpNS2_10kernel_argIT3_EE --------------------------
	.section	.nv.constant0._ZN3cub18CUB_300001_SM_10006detail9transform16transform_kernelINS2_10policy_hubILb1EN4cuda3std3__45tupleIJN6thrust24THRUST_300001_SM_1000_NS10device_ptrIfEEEEEE10policy1000Ei4SdivSC_JPfEEEvT0_iT1_T2_DpNS2_10kernel_argIT3_EE,"a",@progbits
	.sectionflags	@""
	.align	4
.nv.constant0._ZN3cub18CUB_300001_SM_10006detail9transform16transform_kernelINS2_10policy_hubILb1EN4cuda3std3__45tupleIJN6thrust24THRUST_300001_SM_1000_NS10device_ptrIfEEEEEE10policy1000Ei4SdivSC_JPfEEEvT0_iT1_T2_DpNS2_10kernel_argIT3_EE:
	.zero		936


//--------------------- .nv.constant0._ZN3cub18CUB_300001_SM_10006detail9transform16transform_kernelINS2_10policy_hubILb1EN4cuda3std3__45tupleIJN6thrust24THRUST_300001_SM_1000_NS10device_ptrIfEEEEEE10policy1000El4SexpSC_JPfEEEvT0_iT1_T2_DpNS2_10kernel_argIT3_EE --------------------------
	.section	.nv.constant0._ZN3cub18CUB_300001_SM_10006detail9transform16transform_kernelINS2_10policy_hubILb1EN4cuda3std3__45tupleIJN6thrust24THRUST_300001_SM_1000_NS10device_ptrIfEEEEEE10policy1000El4SexpSC_JPfEEEvT0_iT1_T2_DpNS2_10kernel_argIT3_EE,"a",@progbits
	.sectionflags	@""
	.align	4
.nv.constant0._ZN3cub18CUB_300001_SM_10006detail9transform16transform_kernelINS2_10policy_hubILb1EN4cuda3std3__45tupleIJN6thrust24THRUST_300001_SM_1000_NS10device_ptrIfEEEEEE10policy1000El4SexpSC_JPfEEEvT0_iT1_T2_DpNS2_10kernel_argIT3_EE:
	.zero		936


//--------------------- .nv.constant0._ZN3cub18CUB_300001_SM_10006detail9transform16transform_kernelINS2_10policy_hubILb1EN4cuda3std3__45tupleIJN6thrust24THRUST_300001_SM_1000_NS10device_ptrIfEEEEEE10policy1000Ei4SexpSC_JPfEEEvT0_iT1_T2_DpNS2_10kernel_argIT3_EE --------------------------
	.section	.nv.constant0._ZN3cub18CUB_300001_SM_10006detail9transform16transform_kernelINS2_10policy_hubILb1EN4cuda3std3__45tupleIJN6thrust24THRUST_300001_SM_1000_NS10device_ptrIfEEEEEE10policy1000Ei4SexpSC_JPfEEEvT0_iT1_T2_DpNS2_10kernel_argIT3_EE,"a",@progbits
	.sectionflags	@""
	.align	4
.nv.constant0._ZN3cub18CUB_300001_SM_10006detail9transform16transform_kernelINS2_10policy_hubILb1EN4cuda3std3__45tupleIJN6thrust24THRUST_300001_SM_1000_NS10device_ptrIfEEEEEE10policy1000Ei4SexpSC_JPfEEEvT0_iT1_T2_DpNS2_10kernel_argIT3_EE:
	.zero		936


//--------------------- .nv.constant0._ZN3cub18CUB_300001_SM_10006detail9transform16transform_kernelINS2_10policy_hubILb1EN4cuda3std3__45tupleIJN6thrust24THRUST_300001_SM_1000_NS10device_ptrIfEEEEEE10policy1000El4SsubSC_JPfEEEvT0_iT1_T2_DpNS2_10kernel_argIT3_EE --------------------------
	.section	.nv.constant0._ZN3cub18CUB_300001_SM_10006detail9transform16transform_kernelINS2_10policy_hubILb1EN4cuda3std3__45tupleIJN6thrust24THRUST_300001_SM_1000_NS10device_ptrIfEEEEEE10policy1000El4SsubSC_JPfEEEvT0_iT1_T2_DpNS2_10kernel_argIT3_EE,"a",@progbits
	.sectionflags	@""
	.align	4
.nv.constant0._ZN3cub18CUB_300001_SM_10006detail9transform16transform_kernelINS2_10policy_hubILb1EN4cuda3std3__45tupleIJN6thrust24THRUST_300001_SM_1000_NS10device_ptrIfEEEEEE10policy1000El4SsubSC_JPfEEEvT0_iT1_T2_DpNS2_10kernel_argIT3_EE:
	.zero		936


//--------------------- .nv.constant0._ZN3cub18CUB_300001_SM_10006detail9transform16transform_kernelINS2_10policy_hubILb1EN4cuda3std3__45tupleIJN6thrust24THRUST_300001_SM_1000_NS10device_ptrIfEEEEEE10policy1000Ei4SsubSC_JPfEEEvT0_iT1_T2_DpNS2_10kernel_argIT3_EE --------------------------
	.section	.nv.constant0._ZN3cub18CUB_300001_SM_10006detail9transform16transform_kernelINS2_10policy_hubILb1EN4cuda3std3__45tupleIJN6thrust24THRUST_300001_SM_1000_NS10device_ptrIfEEEEEE10policy1000Ei4SsubSC_JPfEEEvT0_iT1_T2_DpNS2_10kernel_argIT3_EE,"a",@progbits
	.sectionflags	@""
	.align	4
.nv.constant0._ZN3cub18CUB_300001_SM_10006detail9transform16transform_kernelINS2_10policy_hubILb1EN4cuda3std3__45tupleIJN6thrust24THRUST_300001_SM_1000_NS10device_ptrIfEEEEEE10policy1000Ei4SsubSC_JPfEEEvT0_iT1_T2_DpNS2_10kernel_argIT3_EE:
	.zero		936


//--------------------- .nv.constant0._ZN3cub18CUB_300001_SM_10006detail8for_each13static_kernelINS2_12policy_hub_t12policy_500_tElN6thrust24THRUST_300001_SM_1000_NS8cuda_cub6__fill7functorINS7_10device_ptrIfEEfEEEEvT0_T1_ --------------------------
	.section	.nv.constant0._ZN3cub18CUB_300001_SM_10006detail8for_each13static_kernelINS2_12policy_hub_t12policy_500_tElN6thrust24THRUST_300001_SM_1000_NS8cuda_cub6__fill7functorINS7_10device_ptrIfEEfEEEEvT0_T1_,"a",@progbits
	.sectionflags	@""
	.align	4
.nv.constant0._ZN3cub18CUB_300001_SM_10006detail8for_each13static_kernelINS2_12policy_hub_t12policy_500_tElN6thrust24THRUST_300001_SM_1000_NS8cuda_cub6__fill7functorINS7_10device_ptrIfEEfEEEEvT0_T1_:
	.zero		920


//--------------------- .nv.constant0._ZN3cub18CUB_300001_SM_10006detail8for_each13static_kernelINS2_12policy_hub_t12policy_500_tEmN6thrust24THRUST_300001_SM_1000_NS8cuda_cub20__uninitialized_fill7functorINS7_10device_ptrIfEEfEEEEvT0_T1_ --------------------------
	.section	.nv.constant0._ZN3cub18CUB_300001_SM_10006detail8for_each13static_kernelINS2_12policy_hub_t12policy_500_tEmN6thrust24THRUST_300001_SM_1000_NS8cuda_cub20__uninitialized_fill7functorINS7_10device_ptrIfEEfEEEEvT0_T1_,"a",@progbits
	.sectionflags	@""
	.align	4
.nv.constant0._ZN3cub18CUB_300001_SM_10006detail8for_each13static_kernelINS2_12policy_hub_t12policy_500_tEmN6thrust24THRUST_300001_SM_1000_NS8cuda_cub20__uninitialized_fill7functorINS7_10device_ptrIfEEfEEEEvT0_T1_:
	.zero		920


//--------------------- .nv.constant0._ZN3cub18CUB_300001_SM_10006detail11EmptyKernelIvEEvv --------------------------
	.section	.nv.constant0._ZN3cub18CUB_300001_SM_10006detail11EmptyKernelIvEEvv,"a",@progbits
	.sectionflags	@""
	.align	4
.nv.constant0._ZN3cub18CUB_300001_SM_10006detail11EmptyKernelIvEEvv:
	.zero		896


//--------------------- .nv.constant0._Z10col2im_gpuiPfPKfiiiiiiii --------------------------
	.section	.nv.constant0._Z10col2im_gpuiPfPKfiiiiiiii,"a",@progbits
	.sectionflags	@""
	.align	4
.nv.constant0._Z10col2im_gpuiPfPKfiiiiiiii:
	.zero		952


//--------------------- .nv.constant0._Z10im2col_gpuiPKfPfiiiiiiii --------------------------
	.section	.nv.constant0._Z10im2col_gpuiPKfPfiiiiiiii,"a",@progbits
	.sectionflags	@""
	.align	4
.nv.constant0._Z10im2col_gpuiPKfPfiiiiiiii:
	.zero		952


//--------------------- .nv.constant0._Z20maxpool_backward_gpuiPKfS0_S0_S0_Pfiiiiiiii --------------------------
	.section	.nv.constant0._Z20maxpool_backward_gpuiPKfS0_S0_S0_Pfiiiiiiii,"a",@progbits
	.sectionflags	@""
	.align	4
.nv.constant0._Z20maxpool_backward_gpuiPKfS0_S0_S0_Pfiiiiiiii:
	.zero		976


//--------------------- .nv.constant0._Z19maxpool_forward_gpuiPKfPfS1_iiiiiiii --------------------------
	.section	.nv.constant0._Z19maxpool_forward_gpuiPKfPfS1_iiiiiiii,"a",@progbits
	.sectionflags	@""
	.align	4
.nv.constant0._Z19maxpool_forward_gpuiPKfPfS1_iiiiiiii:
	.zero		960


//--------------------- .nv.constant0._Z13inter_sub_gpuPfPKfii --------------------------
	.section	.nv.constant0._Z13inter_sub_gpuPfPKfii,"a",@progbits
	.sectionflags	@""
	.align	4
.nv.constant0._Z13inter_sub_gpuPfPKfii:
	.zero		920


//--------------------- .nv.constant0._Z13inter_rep_gpuPKfS0_Pfii --------------------------
	.section	.nv.constant0._Z13inter_rep_gpuPKfS0_Pfii,"a",@progbits
	.sectionflags	@""
	.align	4
.nv.constant0._Z13inter_rep_gpuPKfS0_Pfii:
	.zero		928


//--------------------- .nv.constant0._Z10sumcol_gpuPKfPfii --------------------------
	.section	.nv.constant0._Z10sumcol_gpuPKfPfii,"a",@progbits
	.sectionflags	@""
	.align	4
.nv.constant0._Z10sumcol_gpuPKfPfii:
	.zero		920


//--------------------- SYMBOLS --------------------------

	.type		.nv.reservedSmem.offset0,@object
	.size		.nv.reservedSmem.offset0,0x4
	.type		.nv.reservedSmem.cap,@object
	.size		.nv.reservedSmem.cap,0x4
